	.target	sm_100a

	.elftype	@"ET_EXEC"


//--------------------- .note.nv.tkinfo           --------------------------
	.section	.note.nv.tkinfo,"",@"SHT_NOTE"
	.sectionflags	@"SHF_NOTE_NV_TKINFO"
	.tkinfo
        /*0018*/ 	.word	0x00000002
        /*0030*/ 	.string	""
        /*0030*/ 	.string	"ptxas"
        /*0030*/ 	.string	"Cuda compilation tools, release 13.0, V13.0.88"
        /*0030*/ 	.string	"Build cuda_13.0.r13.0/compiler.36424714_0"
        /*0030*/ 	.string	"-arch sm_100a -m 64 "



//--------------------- .note.nv.cuinfo           --------------------------
	.section	.note.nv.cuinfo,"",@"SHT_NOTE"
	.sectionflags	@"SHF_NOTE_NV_CUINFO"
        /*0018*/ 	.short	0x0002
        /*001a*/ 	.short	0x0064
        /*001c*/ 	.short	0x0082
	.zero		2


//--------------------- .nv.info                  --------------------------
	.section	.nv.info,"",@"SHT_CUDA_INFO"
	.align	4


	//----- nvinfo : EIATTR_REGCOUNT
	.align		4
        /*0000*/ 	.byte	0x04, 0x2f
        /*0002*/ 	.short	(.L_19 - .L_18)
	.align		4
.L_18:
        /*0004*/ 	.word	index@(_ZN7cutlass13device_kernelINS_4gemm6kernel13GemmUniversalIN4cute5tupleIJiiiiEEENS1_10collective13CollectiveMmaINS1_46MainloopSm100TmaUmmaWarpSpecializedBlockScaledILi6ELi2ELi2ENS5_IJNS4_1CILi4EEENSA_ILi2EEENSA_ILi1EEEEEEEENS5_IJNSA_ILi128EEESG_SG_EEENS5_IJNS_12float_e5m2_tENS_13float_ue8m0_tEEEENS5_IJNS5_IJlSD_lEEENS4_6LayoutINS5_IJNS5_IJNS5_IJNSA_ILi32EEESB_EEEiEEESP_NS5_IJSD_iEEEEEENS5_IJNS5_IJNS5_IJNSA_ILi16EEESB_EEEiEEENS5_IJNS5_IJNSA_ILi0EEESD_EEENSA_ILi512EEEEEENS5_IJSV_iEEEEEEEEEEESK_S12_NS4_8TiledMMAINS4_8MMA_AtomIJNS4_21SM100_MMA_MXF8F6F4_SSISI_SI_fSJ_Li128ELi128ELNS4_4UMMA5MajorE0ELS17_0ELNS16_7ScaleInE0ELS18_0EEEEEENSM_INS5_IJSD_SD_SD_EEENS5_IJSV_SV_SV_EEEEENS5_IJNS4_10UnderscoreES1E_S1E_EEEEENS5_IJNS4_23SM90_TMA_LOAD_MULTICASTES1H_EEENS5_IJNS4_14ComposedLayoutINS4_7SwizzleILi3ELi4ELi3EEENS4_18smem_ptr_flag_bitsILi8EEENSM_INS5_IJNSA_ILi8EEESG_EEENS5_IJSG_SD_EEEEEEENSM_INS5_IJNS5_IJNS5_IJSO_SD_EEENS5_IJSN_SD_EEEEEESD_NS5_IJSB_SD_EEEEEENS5_IJNS5_IJNS5_IJST_SX_EEESW_EEESV_NS5_IJSD_SX_EEEEEEEEEEEvNS4_8identityES1I_S23_vS24_EENS_8epilogue10collective18CollectiveEpilogueINS26_23Sm100TmaWarpSpecializedILi4ELi2ELi16ELb1ELb0EEEJNS5_IJNSA_ILi64EEESG_SG_EEENS5_IJNSM_IS2B_SD_EENSM_INS5_IJSS_SC_EEENS5_IJSD_S2B_EEEEEEEENS_10bfloat16_tESL_S2I_SL_NS26_6fusion15FusionCallbacksIS2A_NS2J_17LinearCombinationIS2I_fS2I_fLNS_15FloatRoundStyleE2EEES2C_S2H_JEEENS4_5SM1004TMEM4LOAD26SM100_TMEM_LOAD_32dp32b16xENS4_13SM90_TMA_LOADENS1J_INS1K_ILi1ELi4ELi3EEENS1M_ILi16EEENSM_INS5_IJS1O_SS_EEENS5_IJSS_SD_EEEEEEENS4_39AutoVectorizingCopyWithAssumedAlignmentILi128EEENS4_14SM90_TMA_STOREES2Z_S31_S31_EEEvvEEEEvNT_6ParamsE)
        /*0008*/ 	.word	0x0000007a


	//----- nvinfo : EIATTR_FRAME_SIZE
	.align		4
.L_19:
        /*000c*/ 	.byte	0x04, 0x11
        /*000e*/ 	.short	(.L_21 - .L_20)
	.align		4
.L_20:
        /*0010*/ 	.word	index@($__internal_2_$__cuda_sm10x_tcgen05_guardrail_trap_unallocated_columns_being_dealloced)
        /*0014*/ 	.word	0x00000000


	//----- nvinfo : EIATTR_FRAME_SIZE
	.align		4
.L_21:
        /*0018*/ 	.byte	0x04, 0x11
        /*001a*/ 	.short	(.L_23 - .L_22)
	.align		4
.L_22:
        /*001c*/ 	.word	index@($__internal_1_$__cuda_sm10x_tcgen05_guardrail_trap_phase_invalid_during_alloc)
        /*0020*/ 	.word	0x00000000


	//----- nvinfo : EIATTR_FRAME_SIZE
	.align		4
.L_23:
        /*0024*/ 	.byte	0x04, 0x11
        /*0026*/ 	.short	(.L_25 - .L_24)
	.align		4
.L_24:
        /*0028*/ 	.word	index@($__internal_0_$__cuda_sm10x_tcgen05_guardrail_trap_col_being_dealloced_not_returned_by_alloc)
        /*002c*/ 	.word	0x00000000


	//----- nvinfo : EIATTR_FRAME_SIZE
	.align		4
.L_25:
        /*0030*/ 	.byte	0x04, 0x11
        /*0032*/ 	.short	(.L_27 - .L_26)
	.align		4
.L_26:
        /*0034*/ 	.word	index@(_ZN7cutlass13device_kernelINS_4gemm6kernel13GemmUniversalIN4cute5tupleIJiiiiEEENS1_10collective13CollectiveMmaINS1_46MainloopSm100TmaUmmaWarpSpecializedBlockScaledILi6ELi2ELi2ENS5_IJNS4_1CILi4EEENSA_ILi2EEENSA_ILi1EEEEEEEENS5_IJNSA_ILi128EEESG_SG_EEENS5_IJNS_12float_e5m2_tENS_13float_ue8m0_tEEEENS5_IJNS5_IJlSD_lEEENS4_6LayoutINS5_IJNS5_IJNS5_IJNSA_ILi32EEESB_EEEiEEESP_NS5_IJSD_iEEEEEENS5_IJNS5_IJNS5_IJNSA_ILi16EEESB_EEEiEEENS5_IJNS5_IJNSA_ILi0EEESD_EEENSA_ILi512EEEEEENS5_IJSV_iEEEEEEEEEEESK_S12_NS4_8TiledMMAINS4_8MMA_AtomIJNS4_21SM100_MMA_MXF8F6F4_SSISI_SI_fSJ_Li128ELi128ELNS4_4UMMA5MajorE0ELS17_0ELNS16_7ScaleInE0ELS18_0EEEEEENSM_INS5_IJSD_SD_SD_EEENS5_IJSV_SV_SV_EEEEENS5_IJNS4_10UnderscoreES1E_S1E_EEEEENS5_IJNS4_23SM90_TMA_LOAD_MULTICASTES1H_EEENS5_IJNS4_14ComposedLayoutINS4_7SwizzleILi3ELi4ELi3EEENS4_18smem_ptr_flag_bitsILi8EEENSM_INS5_IJNSA_ILi8EEESG_EEENS5_IJSG_SD_EEEEEEENSM_INS5_IJNS5_IJNS5_IJSO_SD_EEENS5_IJSN_SD_EEEEEESD_NS5_IJSB_SD_EEEEEENS5_IJNS5_IJNS5_IJST_SX_EEESW_EEESV_NS5_IJSD_SX_EEEEEEEEEEEvNS4_8identityES1I_S23_vS24_EENS_8epilogue10collective18CollectiveEpilogueINS26_23Sm100TmaWarpSpecializedILi4ELi2ELi16ELb1ELb0EEEJNS5_IJNSA_ILi64EEESG_SG_EEENS5_IJNSM_IS2B_SD_EENSM_INS5_IJSS_SC_EEENS5_IJSD_S2B_EEEEEEEENS_10bfloat16_tESL_S2I_SL_NS26_6fusion15FusionCallbacksIS2A_NS2J_17LinearCombinationIS2I_fS2I_fLNS_15FloatRoundStyleE2EEES2C_S2H_JEEENS4_5SM1004TMEM4LOAD26SM100_TMEM_LOAD_32dp32b16xENS4_13SM90_TMA_LOADENS1J_INS1K_ILi1ELi4ELi3EEENS1M_ILi16EEENSM_INS5_IJS1O_SS_EEENS5_IJSS_SD_EEEEEEENS4_39AutoVectorizingCopyWithAssumedAlignmentILi128EEENS4_14SM90_TMA_STOREES2Z_S31_S31_EEEvvEEEEvNT_6ParamsE)
        /*0038*/ 	.word	0x00000000


	//----- nvinfo : EIATTR_MIN_STACK_SIZE
	.align		4
.L_27:
        /*003c*/ 	.byte	0x04, 0x12
        /*003e*/ 	.short	(.L_29 - .L_28)
	.align		4
.L_28:
        /*0040*/ 	.word	index@(_ZN7cutlass13device_kernelINS_4gemm6kernel13GemmUniversalIN4cute5tupleIJiiiiEEENS1_10collective13CollectiveMmaINS1_46MainloopSm100TmaUmmaWarpSpecializedBlockScaledILi6ELi2ELi2ENS5_IJNS4_1CILi4EEENSA_ILi2EEENSA_ILi1EEEEEEEENS5_IJNSA_ILi128EEESG_SG_EEENS5_IJNS_12float_e5m2_tENS_13float_ue8m0_tEEEENS5_IJNS5_IJlSD_lEEENS4_6LayoutINS5_IJNS5_IJNS5_IJNSA_ILi32EEESB_EEEiEEESP_NS5_IJSD_iEEEEEENS5_IJNS5_IJNS5_IJNSA_ILi16EEESB_EEEiEEENS5_IJNS5_IJNSA_ILi0EEESD_EEENSA_ILi512EEEEEENS5_IJSV_iEEEEEEEEEEESK_S12_NS4_8TiledMMAINS4_8MMA_AtomIJNS4_21SM100_MMA_MXF8F6F4_SSISI_SI_fSJ_Li128ELi128ELNS4_4UMMA5MajorE0ELS17_0ELNS16_7ScaleInE0ELS18_0EEEEEENSM_INS5_IJSD_SD_SD_EEENS5_IJSV_SV_SV_EEEEENS5_IJNS4_10UnderscoreES1E_S1E_EEEEENS5_IJNS4_23SM90_TMA_LOAD_MULTICASTES1H_EEENS5_IJNS4_14ComposedLayoutINS4_7SwizzleILi3ELi4ELi3EEENS4_18smem_ptr_flag_bitsILi8EEENSM_INS5_IJNSA_ILi8EEESG_EEENS5_IJSG_SD_EEEEEEENSM_INS5_IJNS5_IJNS5_IJSO_SD_EEENS5_IJSN_SD_EEEEEESD_NS5_IJSB_SD_EEEEEENS5_IJNS5_IJNS5_IJST_SX_EEESW_EEESV_NS5_IJSD_SX_EEEEEEEEEEEvNS4_8identityES1I_S23_vS24_EENS_8epilogue10collective18CollectiveEpilogueINS26_23Sm100TmaWarpSpecializedILi4ELi2ELi16ELb1ELb0EEEJNS5_IJNSA_ILi64EEESG_SG_EEENS5_IJNSM_IS2B_SD_EENSM_INS5_IJSS_SC_EEENS5_IJSD_S2B_EEEEEEEENS_10bfloat16_tESL_S2I_SL_NS26_6fusion15FusionCallbacksIS2A_NS2J_17LinearCombinationIS2I_fS2I_fLNS_15FloatRoundStyleE2EEES2C_S2H_JEEENS4_5SM1004TMEM4LOAD26SM100_TMEM_LOAD_32dp32b16xENS4_13SM90_TMA_LOADENS1J_INS1K_ILi1ELi4ELi3EEENS1M_ILi16EEENSM_INS5_IJS1O_SS_EEENS5_IJSS_SD_EEEEEEENS4_39AutoVectorizingCopyWithAssumedAlignmentILi128EEENS4_14SM90_TMA_STOREES2Z_S31_S31_EEEvvEEEEvNT_6ParamsE)
        /*0044*/ 	.word	0x00000000
.L_29:


//--------------------- .nv.compat                --------------------------
	.section	.nv.compat,"",@"SHT_CUDA_COMPAT_INFO"
	.align	4
        /*0000*/ 	.byte	0x02, 0x09, 0x01, 0x00, 0x02, 0x02, 0x02, 0x00, 0x02, 0x05, 0x05, 0x00, 0x03, 0x07, 0x01, 0x01
        /*0010*/ 	.byte	0x02, 0x03, 0x01, 0x00, 0x02, 0x06, 0x01, 0x00, 0x04, 0x0b, 0x08, 0x00, 0x09, 0x00, 0x00, 0x00
        /*0020*/ 	.byte	0x00, 0x00, 0x00, 0x00


//--------------------- .nv.info._ZN7cutlass13device_kernelINS_4gemm6kernel13GemmUniversalIN4cute5tupleIJiiiiEEENS1_10collective13CollectiveMmaINS1_46MainloopSm100TmaUmmaWarpSpecializedBlockScaledILi6ELi2ELi2ENS5_IJNS4_1CILi4EEENSA_ILi2EEENSA_ILi1EEEEEEEENS5_IJNSA_ILi128EEESG_SG_EEENS5_IJNS_12float_e5m2_tENS_13float_ue8m0_tEEEENS5_IJNS5_IJlSD_lEEENS4_6LayoutINS5_IJNS5_IJNS5_IJNSA_ILi32EEESB_EEEiEEESP_NS5_IJSD_iEEEEEENS5_IJNS5_IJNS5_IJNSA_ILi16EEESB_EEEiEEENS5_IJNS5_IJNSA_ILi0EEESD_EEENSA_ILi512EEEEEENS5_IJSV_iEEEEEEEEEEESK_S12_NS4_8TiledMMAINS4_8MMA_AtomIJNS4_21SM100_MMA_MXF8F6F4_SSISI_SI_fSJ_Li128ELi128ELNS4_4UMMA5MajorE0ELS17_0ELNS16_7ScaleInE0ELS18_0EEEEEENSM_INS5_IJSD_SD_SD_EEENS5_IJSV_SV_SV_EEEEENS5_IJNS4_10UnderscoreES1E_S1E_EEEEENS5_IJNS4_23SM90_TMA_LOAD_MULTICASTES1H_EEENS5_IJNS4_14ComposedLayoutINS4_7SwizzleILi3ELi4ELi3EEENS4_18smem_ptr_flag_bitsILi8EEENSM_INS5_IJNSA_ILi8EEESG_EEENS5_IJSG_SD_EEEEEEENSM_INS5_IJNS5_IJNS5_IJSO_SD_EEENS5_IJSN_SD_EEEEEESD_NS5_IJSB_SD_EEEEEENS5_IJNS5_IJNS5_IJST_SX_EEESW_EEESV_NS5_IJSD_SX_EEEEEEEEEEEvNS4_8identityES1I_S23_vS24_EENS_8epilogue10collective18CollectiveEpilogueINS26_23Sm100TmaWarpSpecializedILi4ELi2ELi16ELb1ELb0EEEJNS5_IJNSA_ILi64EEESG_SG_EEENS5_IJNSM_IS2B_SD_EENSM_INS5_IJSS_SC_EEENS5_IJSD_S2B_EEEEEEEENS_10bfloat16_tESL_S2I_SL_NS26_6fusion15FusionCallbacksIS2A_NS2J_17LinearCombinationIS2I_fS2I_fLNS_15FloatRoundStyleE2EEES2C_S2H_JEEENS4_5SM1004TMEM4LOAD26SM100_TMEM_LOAD_32dp32b16xENS4_13SM90_TMA_LOADENS1J_INS1K_ILi1ELi4ELi3EEENS1M_ILi16EEENSM_INS5_IJS1O_SS_EEENS5_IJSS_SD_EEEEEEENS4_39AutoVectorizingCopyWithAssumedAlignmentILi128EEENS4_14SM90_TMA_STOREES2Z_S31_S31_EEEvvEEEEvNT_6ParamsE --------------------------
	.section	.nv.info._ZN7cutlass13device_kernelINS_4gemm6kernel13GemmUniversalIN4cute5tupleIJiiiiEEENS1_10collective13CollectiveMmaINS1_46MainloopSm100TmaUmmaWarpSpecializedBlockScaledILi6ELi2ELi2ENS5_IJNS4_1CILi4EEENSA_ILi2EEENSA_ILi1EEEEEEEENS5_IJNSA_ILi128EEESG_SG_EEENS5_IJNS_12float_e5m2_tENS_13float_ue8m0_tEEEENS5_IJNS5_IJlSD_lEEENS4_6LayoutINS5_IJNS5_IJNS5_IJNSA_ILi32EEESB_EEEiEEESP_NS5_IJSD_iEEEEEENS5_IJNS5_IJNS5_IJNSA_ILi16EEESB_EEEiEEENS5_IJNS5_IJNSA_ILi0EEESD_EEENSA_ILi512EEEEEENS5_IJSV_iEEEEEEEEEEESK_S12_NS4_8TiledMMAINS4_8MMA_AtomIJNS4_21SM100_MMA_MXF8F6F4_SSISI_SI_fSJ_Li128ELi128ELNS4_4UMMA5MajorE0ELS17_0ELNS16_7ScaleInE0ELS18_0EEEEEENSM_INS5_IJSD_SD_SD_EEENS5_IJSV_SV_SV_EEEEENS5_IJNS4_10UnderscoreES1E_S1E_EEEEENS5_IJNS4_23SM90_TMA_LOAD_MULTICASTES1H_EEENS5_IJNS4_14ComposedLayoutINS4_7SwizzleILi3ELi4ELi3EEENS4_18smem_ptr_flag_bitsILi8EEENSM_INS5_IJNSA_ILi8EEESG_EEENS5_IJSG_SD_EEEEEEENSM_INS5_IJNS5_IJNS5_IJSO_SD_EEENS5_IJSN_SD_EEEEEESD_NS5_IJSB_SD_EEEEEENS5_IJNS5_IJNS5_IJST_SX_EEESW_EEESV_NS5_IJSD_SX_EEEEEEEEEEEvNS4_8identityES1I_S23_vS24_EENS_8epilogue10collective18CollectiveEpilogueINS26_23Sm100TmaWarpSpecializedILi4ELi2ELi16ELb1ELb0EEEJNS5_IJNSA_ILi64EEESG_SG_EEENS5_IJNSM_IS2B_SD_EENSM_INS5_IJSS_SC_EEENS5_IJSD_S2B_EEEEEEEENS_10bfloat16_tESL_S2I_SL_NS26_6fusion15FusionCallbacksIS2A_NS2J_17LinearCombinationIS2I_fS2I_fLNS_15FloatRoundStyleE2EEES2C_S2H_JEEENS4_5SM1004TMEM4LOAD26SM100_TMEM_LOAD_32dp32b16xENS4_13SM90_TMA_LOADENS1J_INS1K_ILi1ELi4ELi3EEENS1M_ILi16EEENSM_INS5_IJS1O_SS_EEENS5_IJSS_SD_EEEEEEENS4_39AutoVectorizingCopyWithAssumedAlignmentILi128EEENS4_14SM90_TMA_STOREES2Z_S31_S31_EEEvvEEEEvNT_6ParamsE,"",@"SHT_CUDA_INFO"
	.sectionflags	@""
	.align	4


	//----- nvinfo : EIATTR_CUDA_API_VERSION
	.align		4
        /*0000*/ 	.byte	0x04, 0x37
        /*0002*/ 	.short	(.L_31 - .L_30)
.L_30:
        /*0004*/ 	.word	0x00000082


	//----- nvinfo : EIATTR_KPARAM_INFO
	.align		4
.L_31:
        /*0008*/ 	.byte	0x04, 0x17
        /*000a*/ 	.short	(.L_33 - .L_32)
.L_32:
        /*000c*/ 	.word	0x00000000
        /*0010*/ 	.short	0x0000
        /*0012*/ 	.short	0x0000
        /*0014*/ 	.byte	0x00, 0xf0, 0x01, 0x30


	//----- nvinfo : EIATTR_AT_ENTRY_FRAGMENTS
	.align		4
.L_33:
        /*0018*/ 	.byte	0x04, 0x4f
        /*001a*/ 	.short	(.L_35 - .L_34)


	//   ....[0]....
.L_34:
        /*001c*/ 	.word	0x00000006


	//----- nvinfo : EIATTR_RESERVED_SMEM_USED
	.align		4
.L_35:
        /*0020*/ 	.byte	0x01, 0x41
	.zero		2


	//----- nvinfo : EIATTR_SPARSE_MMA_MASK
	.align		4
        /*0024*/ 	.byte	0x03, 0x50
        /*0026*/ 	.short	0x0000


	//----- nvinfo : EIATTR_TCGEN05_1CTA_USED
	.align		4
        /*0028*/ 	.byte	0x01, 0x51
	.zero		2


	//----- nvinfo : EIATTR_MAXREG_COUNT
	.align		4
        /*002c*/ 	.byte	0x03, 0x1b
        /*002e*/ 	.short	0x00ff


	//----- nvinfo : EIATTR_NUM_BARRIERS
	.align		4
        /*0030*/ 	.byte	0x02, 0x4c
        /*0032*/ 	.byte	0x07
	.zero		1


	//----- nvinfo : EIATTR_EXTERNS
	.align		4
        /*0034*/ 	.byte	0x04, 0x0f
        /*0036*/ 	.short	(.L_37 - .L_36)


	//   ....[0]....
	.align		4
.L_36:
        /*0038*/ 	.word	index@(__assertfail)


	//----- nvinfo : EIATTR_MERCURY_ISA_VERSION
	.align		4
.L_37:
        /*003c*/ 	.byte	0x03, 0x5f
        /*003e*/ 	.short	0x0101


	//----- nvinfo : EIATTR_INT_WARP_WIDE_INSTR_OFFSETS
	.align		4
        /*0040*/ 	.byte	0x04, 0x31
        /*0042*/ 	.short	(.L_39 - .L_38)


	//   ....[0]....
.L_38:
        /*0044*/ 	.word	0x00002650


	//   ....[1]....
        /*0048*/ 	.word	0x000043b0


	//   ....[2]....
        /*004c*/ 	.word	0x000043e0


	//   ....[3]....
        /*0050*/ 	.word	0x00004430


	//   ....[4]....
        /*0054*/ 	.word	0x00004ce0


	//   ....[5]....
        /*0058*/ 	.word	0x00004d00


	//   ....[6]....
        /*005c*/ 	.word	0x00004d60


	//   ....[7]....
        /*0060*/ 	.word	0x00004ea0


	//   ....[8]....
        /*0064*/ 	.word	0x00004ec0


	//   ....[9]....
        /*0068*/ 	.word	0x00004f80


	//   ....[10]....
        /*006c*/ 	.word	0x00005080


	//   ....[11]....
        /*0070*/ 	.word	0x000050c0


	//   ....[12]....
        /*0074*/ 	.word	0x00005150


	//   ....[13]....
        /*0078*/ 	.word	0x00005250


	//   ....[14]....
        /*007c*/ 	.word	0x00005270


	//   ....[15]....
        /*0080*/ 	.word	0x00005340


	//   ....[16]....
        /*0084*/ 	.word	0x00005440


	//   ....[17]....
        /*0088*/ 	.word	0x00005480


	//   ....[18]....
        /*008c*/ 	.word	0x00005540


	//   ....[19]....
        /*0090*/ 	.word	0x00005620


	//   ....[20]....
        /*0094*/ 	.word	0x00005640


	//   ....[21]....
        /*0098*/ 	.word	0x00005720


	//   ....[22]....
        /*009c*/ 	.word	0x00005800


	//   ....[23]....
        /*00a0*/ 	.word	0x00005870


	//   ....[24]....
        /*00a4*/ 	.word	0x00005940


	//   ....[25]....
        /*00a8*/ 	.word	0x00005ad0


	//   ....[26]....
        /*00ac*/ 	.word	0x00005ae0


	//   ....[27]....
        /*00b0*/ 	.word	0x00005bf0


	//----- nvinfo : EIATTR_COOP_GROUP_MASK_REGIDS
	.align		4
.L_39:
        /*00b4*/ 	.byte	0x04, 0x29
        /*00b6*/ 	.short	(.L_41 - .L_40)


	//   ....[0]....
.L_40:
        /*00b8*/ 	.word	0xffffffff


	//   ....[1]....
        /*00bc*/ 	.word	0xffffffff


	//   ....[2]....
        /*00c0*/ 	.word	0xffffffff


	//   ....[3]....
        /*00c4*/ 	.word	0xffffffff


	//   ....[4]....
        /*00c8*/ 	.word	0xffffffff


	//   ....[5]....
        /*00cc*/ 	.word	0xffffffff


	//   ....[6]....
        /*00d0*/ 	.word	0xffffffff


	//   ....[7]....
        /*00d4*/ 	.word	0xffffffff


	//   ....[8]....
        /*00d8*/ 	.word	0xffffffff


	//   ....[9]....
        /*00dc*/ 	.word	0xffffffff


	//   ....[10]....
        /*00e0*/ 	.word	0xffffffff


	//   ....[11]....
        /*00e4*/ 	.word	0xffffffff


	//   ....[12]....
        /*00e8*/ 	.word	0xffffffff


	//   ....[13]....
        /*00ec*/ 	.word	0xffffffff


	//----- nvinfo : EIATTR_COOP_GROUP_INSTR_OFFSETS
	.align		4
.L_41:
        /*00f0*/ 	.byte	0x04, 0x28
        /*00f2*/ 	.short	(.L_43 - .L_42)


	//   ....[0]....
.L_42:
        /*00f4*/ 	.word	0x00000090


	//   ....[1]....
        /*00f8*/ 	.word	0x00000530


	//   ....[2]....
        /*00fc*/ 	.word	0x00000720


	//   ....[3]....
        /*0100*/ 	.word	0x000008c0


	//   ....[4]....
        /*0104*/ 	.word	0x000009c0


	//   ....[5]....
        /*0108*/ 	.word	0x00000b30


	//   ....[6]....
        /*010c*/ 	.word	0x00000c90


	//   ....[7]....
        /*0110*/ 	.word	0x00000e40


	//   ....[8]....
        /*0114*/ 	.word	0x00002530


	//   ....[9]....
        /*0118*/ 	.word	0x00003440


	//   ....[10]....
        /*011c*/ 	.word	0x00003650


	//   ....[11]....
        /*0120*/ 	.word	0x00003680


	//   ....[12]....
        /*0124*/ 	.word	0x000042a0


	//   ....[13]....
        /*0128*/ 	.word	0x000044d0


	//----- nvinfo : EIATTR_VRC_CTA_INIT_COUNT
	.align		4
.L_43:
        /*012c*/ 	.byte	0x02, 0x4a
        /*012e*/ 	.byte	0x80
	.zero		1


	//----- nvinfo : EIATTR_SYSCALL_OFFSETS
	.align		4
        /*0130*/ 	.byte	0x04, 0x46
        /*0132*/ 	.short	(.L_45 - .L_44)


	//   ....[0]....
.L_44:
        /*0134*/ 	.word	0x000066d0


	//   ....[1]....
        /*0138*/ 	.word	0x000067c0


	//   ....[2]....
        /*013c*/ 	.word	0x000070b0


	//   ....[3]....
        /*0140*/ 	.word	0x00007220


	//   ....[4]....
        /*0144*/ 	.word	0x00007f40


	//   ....[5]....
        /*0148*/ 	.word	0x000080b0


	//   ....[6]....
        /*014c*/ 	.word	0x00008dc0


	//   ....[7]....
        /*0150*/ 	.word	0x00008f30


	//   ....[8]....
        /*0154*/ 	.word	0x00009c70


	//   ....[9]....
        /*0158*/ 	.word	0x00009de0


	//   ....[10]....
        /*015c*/ 	.word	0x0000ab30


	//   ....[11]....
        /*0160*/ 	.word	0x0000aca0


	//   ....[12]....
        /*0164*/ 	.word	0x0000ba00


	//   ....[13]....
        /*0168*/ 	.word	0x0000bb70


	//   ....[14]....
        /*016c*/ 	.word	0x0000c8c0


	//   ....[15]....
        /*0170*/ 	.word	0x0000ca30


	//   ....[16]....
        /*0174*/ 	.word	0x0000d720


	//   ....[17]....
        /*0178*/ 	.word	0x0000d890


	//----- nvinfo : EIATTR_MBARRIER_INSTR_OFFSETS
	.align		4
.L_45:
        /*017c*/ 	.byte	0x04, 0x39
        /*017e*/ 	.short	(.L_47 - .L_46)


	//   ....[0]....
.L_46:
        /*0180*/ 	.word	0x00000650
        /*0184*/ 	.word	0x000000ff
        /*0188*/ 	.word	0x00000000
        /*018c*/ 	.short	0x0100
        /*018e*/ 	.byte	0x07
	.zero		1


	//   ....[1]....
        /*0190*/ 	.word	0x00000660
        /*0194*/ 	.word	0x000000ff
        /*0198*/ 	.word	0x00000030
        /*019c*/ 	.short	0x0100
        /*019e*/ 	.byte	0x07
	.zero		1


	//   ....[2]....
        /*01a0*/ 	.word	0x00000670
        /*01a4*/ 	.word	0x000000ff
        /*01a8*/ 	.word	0x00000008
        /*01ac*/ 	.short	0x0100
        /*01ae*/ 	.byte	0x07
	.zero		1


	//   ....[3]....
        /*01b0*/ 	.word	0x00000680
        /*01b4*/ 	.word	0x000000ff
        /*01b8*/ 	.word	0x00000038
        /*01bc*/ 	.short	0x0100
        /*01be*/ 	.byte	0x07
	.zero		1


	//   ....[4]....
        /*01c0*/ 	.word	0x00000690
        /*01c4*/ 	.word	0x000000ff
        /*01c8*/ 	.word	0x00000010
        /*01cc*/ 	.short	0x0100
        /*01ce*/ 	.byte	0x07
	.zero		1


	//   ....[5]....
        /*01d0*/ 	.word	0x000006a0
        /*01d4*/ 	.word	0x000000ff
        /*01d8*/ 	.word	0x00000040
        /*01dc*/ 	.short	0x0100
        /*01de*/ 	.byte	0x07
	.zero		1


	//   ....[6]....
        /*01e0*/ 	.word	0x000006b0
        /*01e4*/ 	.word	0x000000ff
        /*01e8*/ 	.word	0x00000018
        /*01ec*/ 	.short	0x0100
        /*01ee*/ 	.byte	0x07
	.zero		1


	//   ....[7]....
        /*01f0*/ 	.word	0x000006c0
        /*01f4*/ 	.word	0x000000ff
        /*01f8*/ 	.word	0x00000048
        /*01fc*/ 	.short	0x0100
        /*01fe*/ 	.byte	0x07
	.zero		1


	//   ....[8]....
        /*0200*/ 	.word	0x000006d0
        /*0204*/ 	.word	0x000000ff
        /*0208*/ 	.word	0x00000020
        /*020c*/ 	.short	0x0100
        /*020e*/ 	.byte	0x07
	.zero		1


	//   ....[9]....
        /*0210*/ 	.word	0x000006e0
        /*0214*/ 	.word	0x000000ff
        /*0218*/ 	.word	0x00000050
        /*021c*/ 	.short	0x0100
        /*021e*/ 	.byte	0x07
	.zero		1


	//   ....[10]....
        /*0220*/ 	.word	0x000006f0
        /*0224*/ 	.word	0x000000ff
        /*0228*/ 	.word	0x00000028
        /*022c*/ 	.short	0x0100
        /*022e*/ 	.byte	0x07
	.zero		1


	//   ....[11]....
        /*0230*/ 	.word	0x00000700
        /*0234*/ 	.word	0x000000ff
        /*0238*/ 	.word	0x00000058
        /*023c*/ 	.short	0x0100
        /*023e*/ 	.byte	0x07
	.zero		1


	//   ....[12]....
        /*0240*/ 	.word	0x00000830
        /*0244*/ 	.word	0x000000ff
        /*0248*/ 	.word	0x00000060
        /*024c*/ 	.short	0x0100
        /*024e*/ 	.byte	0x07
	.zero		1


	//   ....[13]....
        /*0250*/ 	.word	0x00000840
        /*0254*/ 	.word	0x000000ff
        /*0258*/ 	.word	0x00000080
        /*025c*/ 	.short	0x0100
        /*025e*/ 	.byte	0x07
	.zero		1


	//   ....[14]....
        /*0260*/ 	.word	0x00000850
        /*0264*/ 	.word	0x000000ff
        /*0268*/ 	.word	0x00000068
        /*026c*/ 	.short	0x0100
        /*026e*/ 	.byte	0x07
	.zero		1


	//   ....[15]....
        /*0270*/ 	.word	0x00000860
        /*0274*/ 	.word	0x000000ff
        /*0278*/ 	.word	0x00000088
        /*027c*/ 	.short	0x0100
        /*027e*/ 	.byte	0x07
	.zero		1


	//   ....[16]....
        /*0280*/ 	.word	0x00000870
        /*0284*/ 	.word	0x000000ff
        /*0288*/ 	.word	0x00000070
        /*028c*/ 	.short	0x0100
        /*028e*/ 	.byte	0x07
	.zero		1


	//   ....[17]....
        /*0290*/ 	.word	0x00000880
        /*0294*/ 	.word	0x000000ff
        /*0298*/ 	.word	0x00000090
        /*029c*/ 	.short	0x0100
        /*029e*/ 	.byte	0x07
	.zero		1


	//   ....[18]....
        /*02a0*/ 	.word	0x00000890
        /*02a4*/ 	.word	0x000000ff
        /*02a8*/ 	.word	0x00000078
        /*02ac*/ 	.short	0x0100
        /*02ae*/ 	.byte	0x07
	.zero		1


	//   ....[19]....
        /*02b0*/ 	.word	0x000008a0
        /*02b4*/ 	.word	0x000000ff
        /*02b8*/ 	.word	0x00000098
        /*02bc*/ 	.short	0x0100
        /*02be*/ 	.byte	0x07
	.zero		1


	//   ....[20]....
        /*02c0*/ 	.word	0x00000990
        /*02c4*/ 	.word	0x000000ff
        /*02c8*/ 	.word	0x000000a0
        /*02cc*/ 	.short	0x0100
        /*02ce*/ 	.byte	0x06
	.zero		1


	//   ....[21]....
        /*02d0*/ 	.word	0x000009a0
        /*02d4*/ 	.word	0x000000ff
        /*02d8*/ 	.word	0x000000a8
        /*02dc*/ 	.short	0x0100
        /*02de*/ 	.byte	0x06
	.zero		1


	//   ....[22]....
        /*02e0*/ 	.word	0x00000ae0
        /*02e4*/ 	.word	0x000000ff
        /*02e8*/ 	.word	0x000000b0
        /*02ec*/ 	.short	0x0100
        /*02ee*/ 	.byte	0x06
	.zero		1


	//   ....[23]....
        /*02f0*/ 	.word	0x00000af0
        /*02f4*/ 	.word	0x000000ff
        /*02f8*/ 	.word	0x000000c0
        /*02fc*/ 	.short	0x0100
        /*02fe*/ 	.byte	0x06
	.zero		1


	//   ....[24]....
        /*0300*/ 	.word	0x00000b00
        /*0304*/ 	.word	0x000000ff
        /*0308*/ 	.word	0x000000b8
        /*030c*/ 	.short	0x0100
        /*030e*/ 	.byte	0x06
	.zero		1


	//   ....[25]....
        /*0310*/ 	.word	0x00000b10
        /*0314*/ 	.word	0x000000ff
        /*0318*/ 	.word	0x000000c8
        /*031c*/ 	.short	0x0100
        /*031e*/ 	.byte	0x06
	.zero		1


	//   ....[26]....
        /*0320*/ 	.word	0x00000c40
        /*0324*/ 	.word	0x000000ff
        /*0328*/ 	.word	0x000000d0
        /*032c*/ 	.short	0x0100
        /*032e*/ 	.byte	0x07
	.zero		1


	//   ....[27]....
        /*0330*/ 	.word	0x00000c50
        /*0334*/ 	.word	0x000000ff
        /*0338*/ 	.word	0x000000e0
        /*033c*/ 	.short	0x0100
        /*033e*/ 	.byte	0x07
	.zero		1


	//   ....[28]....
        /*0340*/ 	.word	0x00000c60
        /*0344*/ 	.word	0x000000ff
        /*0348*/ 	.word	0x000000d8
        /*034c*/ 	.short	0x0100
        /*034e*/ 	.byte	0x07
	.zero		1


	//   ....[29]....
        /*0350*/ 	.word	0x00000c70
        /*0354*/ 	.word	0x000000ff
        /*0358*/ 	.word	0x000000e8
        /*035c*/ 	.short	0x0100
        /*035e*/ 	.byte	0x07
	.zero		1


	//   ....[30]....
        /*0360*/ 	.word	0x00000d60
        /*0364*/ 	.word	0x000000ff
        /*0368*/ 	.word	0x000000f0
        /*036c*/ 	.short	0x0100
        /*036e*/ 	.byte	0x06
	.zero		1


	//   ....[31]....
        /*0370*/ 	.word	0x00000d70
        /*0374*/ 	.word	0x000000ff
        /*0378*/ 	.word	0x00000100
        /*037c*/ 	.short	0x0100
        /*037e*/ 	.byte	0x06
	.zero		1


	//   ....[32]....
        /*0380*/ 	.word	0x00000d80
        /*0384*/ 	.word	0x000000ff
        /*0388*/ 	.word	0x000000f8
        /*038c*/ 	.short	0x0100
        /*038e*/ 	.byte	0x06
	.zero		1


	//   ....[33]....
        /*0390*/ 	.word	0x00000d90
        /*0394*/ 	.word	0x000000ff
        /*0398*/ 	.word	0x00000108
        /*039c*/ 	.short	0x0100
        /*039e*/ 	.byte	0x06
	.zero		1


	//   ....[34]....
        /*03a0*/ 	.word	0x00001ac0
        /*03a4*/ 	.word	0x00000002
        /*03a8*/ 	.word	0x00000100
        /*03ac*/ 	.short	0x010a
        /*03ae*/ 	.byte	0xff
	.zero		1


	//   ....[35]....
        /*03b0*/ 	.word	0x00001af0
        /*03b4*/ 	.word	0x00000002
        /*03b8*/ 	.word	0x000000f0
        /*03bc*/ 	.short	0x0101
        /*03be*/ 	.byte	0xff
	.zero		1


	//   ....[36]....
        /*03c0*/ 	.word	0x00001bd0
        /*03c4*/ 	.word	0x000000ff
        /*03c8*/ 	.word	0x00000030
        /*03cc*/ 	.short	0x010a
        /*03ce*/ 	.byte	0x08
	.zero		1


	//   ....[37]....
        /*03d0*/ 	.word	0x00001c50
        /*03d4*/ 	.word	0x000000ff
        /*03d8*/ 	.word	0x00000030
        /*03dc*/ 	.short	0x010a
        /*03de*/ 	.byte	0x29
	.zero		1


	//   ....[38]....
        /*03e0*/ 	.word	0x00001d90
        /*03e4*/ 	.word	0x000000ff
        /*03e8*/ 	.word	0x00000030
        /*03ec*/ 	.short	0x010a
        /*03ee*/ 	.byte	0x08
	.zero		1


	//   ....[39]....
        /*03f0*/ 	.word	0x00002070
        /*03f4*/ 	.word	0x000000ff
        /*03f8*/ 	.word	0x000000a8
        /*03fc*/ 	.short	0x0101
        /*03fe*/ 	.byte	0x04
	.zero		1


	//   ....[40]....
        /*0400*/ 	.word	0x00002090
        /*0404*/ 	.word	0x000000ff
        /*0408*/ 	.word	0x00000030
        /*040c*/ 	.short	0x010a
        /*040e*/ 	.byte	0x08
	.zero		1


	//   ....[41]....
        /*0410*/ 	.word	0x00002110
        /*0414*/ 	.word	0x000000ff
        /*0418*/ 	.word	0x00000030
        /*041c*/ 	.short	0x010a
        /*041e*/ 	.byte	0x29
	.zero		1


	//   ....[42]....
        /*0420*/ 	.word	0x00002250
        /*0424*/ 	.word	0x000000ff
        /*0428*/ 	.word	0x00000030
        /*042c*/ 	.short	0x010a
        /*042e*/ 	.byte	0x08
	.zero		1


	//   ....[43]....
        /*0430*/ 	.word	0x00002560
        /*0434*/ 	.word	0x00000002
        /*0438*/ 	.word	0x000000b0
        /*043c*/ 	.short	0x010a
        /*043e*/ 	.byte	0xff
	.zero		1


	//   ....[44]....
        /*0440*/ 	.word	0x00002620
        /*0444*/ 	.word	0x00000002
        /*0448*/ 	.word	0x00000000
        /*044c*/ 	.short	0x0101
        /*044e*/ 	.byte	0xff
	.zero		1


	//   ....[45]....
        /*0450*/ 	.word	0x00002ba0
        /*0454*/ 	.word	0x000000ff
        /*0458*/ 	.word	0x00000000
        /*045c*/ 	.short	0x010a
        /*045e*/ 	.byte	0x05
	.zero		1


	//   ....[46]....
        /*0460*/ 	.word	0x00002c30
        /*0464*/ 	.word	0x000000ff
        /*0468*/ 	.word	0x00000000
        /*046c*/ 	.short	0x010a
        /*046e*/ 	.byte	0x05
	.zero		1


	//   ....[47]....
        /*0470*/ 	.word	0x00002cc0
        /*0474*/ 	.word	0x000000ff
        /*0478*/ 	.word	0x00000000
        /*047c*/ 	.short	0x010a
        /*047e*/ 	.byte	0x05
	.zero		1


	//   ....[48]....
        /*0480*/ 	.word	0x00002d50
        /*0484*/ 	.word	0x000000ff
        /*0488*/ 	.word	0x00000000
        /*048c*/ 	.short	0x010a
        /*048e*/ 	.byte	0x05
	.zero		1


	//   ....[49]....
        /*0490*/ 	.word	0x00002de0
        /*0494*/ 	.word	0x000000ff
        /*0498*/ 	.word	0x00000000
        /*049c*/ 	.short	0x010a
        /*049e*/ 	.byte	0x05
	.zero		1


	//   ....[50]....
        /*04a0*/ 	.word	0x00002e80
        /*04a4*/ 	.word	0x00000000
        /*04a8*/ 	.word	0x00000000
        /*04ac*/ 	.short	0x010a
        /*04ae*/ 	.byte	0xff
	.zero		1


	//   ....[51]....
        /*04b0*/ 	.word	0x00002fa0
        /*04b4*/ 	.word	0x00000000
        /*04b8*/ 	.word	0x000000f0
        /*04bc*/ 	.short	0x010a
        /*04be*/ 	.byte	0xff
	.zero		1


	//   ....[52]....
        /*04c0*/ 	.word	0x00003010
        /*04c4*/ 	.word	0x00000000
        /*04c8*/ 	.word	0x00000000
        /*04cc*/ 	.short	0x0101
        /*04ce*/ 	.byte	0xff
	.zero		1


	//   ....[53]....
        /*04d0*/ 	.word	0x00003030
        /*04d4*/ 	.word	0x000000ff
        /*04d8*/ 	.word	0x000000c0
        /*04dc*/ 	.short	0x010a
        /*04de*/ 	.byte	0x05
	.zero		1


	//   ....[54]....
        /*04e0*/ 	.word	0x00003150
        /*04e4*/ 	.word	0x00000000
        /*04e8*/ 	.word	0x000000b0
        /*04ec*/ 	.short	0x010a
        /*04ee*/ 	.byte	0xff
	.zero		1


	//   ....[55]....
        /*04f0*/ 	.word	0x00003250
        /*04f4*/ 	.word	0x00000000
        /*04f8*/ 	.word	0x00000000
        /*04fc*/ 	.short	0x0101
        /*04fe*/ 	.byte	0xff
	.zero		1


	//   ....[56]....
        /*0500*/ 	.word	0x000032e0
        /*0504*/ 	.word	0x000000ff
        /*0508*/ 	.word	0x000000c0
        /*050c*/ 	.short	0x0106
        /*050e*/ 	.byte	0x05
	.zero		1


	//   ....[57]....
        /*0510*/ 	.word	0x00003300
        /*0514*/ 	.word	0x000000ff
        /*0518*/ 	.word	0x000000c0
        /*051c*/ 	.short	0x010a
        /*051e*/ 	.byte	0x05
	.zero		1


	//   ....[58]....
        /*0520*/ 	.word	0x00003390
        /*0524*/ 	.word	0x000000ff
        /*0528*/ 	.word	0x000000c0
        /*052c*/ 	.short	0x0106
        /*052e*/ 	.byte	0x04
	.zero		1


	//   ....[59]....
        /*0530*/ 	.word	0x000033d0
        /*0534*/ 	.word	0x00000000
        /*0538*/ 	.word	0x000000c0
        /*053c*/ 	.short	0x010a
        /*053e*/ 	.byte	0xff
	.zero		1


	//   ....[60]....
        /*0540*/ 	.word	0x00003ba0
        /*0544*/ 	.word	0x00000000
        /*0548*/ 	.word	0x000000b0
        /*054c*/ 	.short	0x010a
        /*054e*/ 	.byte	0xff
	.zero		1


	//   ....[61]....
        /*0550*/ 	.word	0x00003cb0
        /*0554*/ 	.word	0x00000003
        /*0558*/ 	.word	0x00000000
        /*055c*/ 	.short	0x0101
        /*055e*/ 	.byte	0xff
	.zero		1


	//   ....[62]....
        /*0560*/ 	.word	0x00003cc0
        /*0564*/ 	.word	0x000000ff
        /*0568*/ 	.word	0x00000000
        /*056c*/ 	.short	0x010a
        /*056e*/ 	.byte	0x0e
	.zero		1


	//   ....[63]....
        /*0570*/ 	.word	0x00003ce0
        /*0574*/ 	.word	0x000000ff
        /*0578*/ 	.word	0x000000e0
        /*057c*/ 	.short	0x010a
        /*057e*/ 	.byte	0x0f
	.zero		1


	//   ....[64]....
        /*0580*/ 	.word	0x00003db0
        /*0584*/ 	.word	0x000000ff
        /*0588*/ 	.word	0x00000000
        /*058c*/ 	.short	0x010a
        /*058e*/ 	.byte	0x0e
	.zero		1


	//   ....[65]....
        /*0590*/ 	.word	0x00003ee0
        /*0594*/ 	.word	0x000000ff
        /*0598*/ 	.word	0x00000000
        /*059c*/ 	.short	0x010a
        /*059e*/ 	.byte	0x26
	.zero		1


	//   ....[66]....
        /*05a0*/ 	.word	0x000041f0
        /*05a4*/ 	.word	0x000000ff
        /*05a8*/ 	.word	0x00000000
        /*05ac*/ 	.short	0x010a
        /*05ae*/ 	.byte	0x05
	.zero		1


	//   ....[67]....
        /*05b0*/ 	.word	0x00004280
        /*05b4*/ 	.word	0x000000ff
        /*05b8*/ 	.word	0x00000000
        /*05bc*/ 	.short	0x010a
        /*05be*/ 	.byte	0x06
	.zero		1


	//   ....[68]....
        /*05c0*/ 	.word	0x00004690
        /*05c4*/ 	.word	0x00000000
        /*05c8*/ 	.word	0x000000b0
        /*05cc*/ 	.short	0x010a
        /*05ce*/ 	.byte	0xff
	.zero		1


	//   ....[69]....
        /*05d0*/ 	.word	0x000047d0
        /*05d4*/ 	.word	0x00000000
        /*05d8*/ 	.word	0x00000000
        /*05dc*/ 	.short	0x0101
        /*05de*/ 	.byte	0xff
	.zero		1


	//   ....[70]....
        /*05e0*/ 	.word	0x00004af0
        /*05e4*/ 	.word	0x000000ff
        /*05e8*/ 	.word	0x000000a8
        /*05ec*/ 	.short	0x010a
        /*05ee*/ 	.byte	0x05
	.zero		1


	//   ....[71]....
        /*05f0*/ 	.word	0x00004c60
        /*05f4*/ 	.word	0x000000ff
        /*05f8*/ 	.word	0x00000080
        /*05fc*/ 	.short	0x010a
        /*05fe*/ 	.byte	0x05
	.zero		1


	//   ....[72]....
        /*0600*/ 	.word	0x00004e50
        /*0604*/ 	.word	0x000000ff
        /*0608*/ 	.word	0x00000060
        /*060c*/ 	.short	0x010b
        /*060e*/ 	.byte	0x05
	.zero		1


	//   ....[73]....
        /*0610*/ 	.word	0x00004e60
        /*0614*/ 	.word	0x000000ff
        /*0618*/ 	.word	0x00000000
        /*061c*/ 	.short	0x0101
        /*061e*/ 	.byte	0x0e
	.zero		1


	//   ....[74]....
        /*0620*/ 	.word	0x00004e70
        /*0624*/ 	.word	0x000000ff
        /*0628*/ 	.word	0x00000088
        /*062c*/ 	.short	0x010a
        /*062e*/ 	.byte	0x05
	.zero		1


	//   ....[75]....
        /*0630*/ 	.word	0x00005030
        /*0634*/ 	.word	0x000000ff
        /*0638*/ 	.word	0x00000068
        /*063c*/ 	.short	0x010b
        /*063e*/ 	.byte	0x05
	.zero		1


	//   ....[76]....
        /*0640*/ 	.word	0x00005040
        /*0644*/ 	.word	0x000000ff
        /*0648*/ 	.word	0x00000000
        /*064c*/ 	.short	0x0101
        /*064e*/ 	.byte	0x0d
	.zero		1


	//   ....[77]....
        /*0650*/ 	.word	0x00005050
        /*0654*/ 	.word	0x000000ff
        /*0658*/ 	.word	0x00000090
        /*065c*/ 	.short	0x010a
        /*065e*/ 	.byte	0x05
	.zero		1


	//   ....[78]....
        /*0660*/ 	.word	0x00005200
        /*0664*/ 	.word	0x000000ff
        /*0668*/ 	.word	0x00000070
        /*066c*/ 	.short	0x010b
        /*066e*/ 	.byte	0x05
	.zero		1


	//   ....[79]....
        /*0670*/ 	.word	0x00005210
        /*0674*/ 	.word	0x000000ff
        /*0678*/ 	.word	0x00000000
        /*067c*/ 	.short	0x0101
        /*067e*/ 	.byte	0x07
	.zero		1


	//   ....[80]....
        /*0680*/ 	.word	0x00005220
        /*0684*/ 	.word	0x000000ff
        /*0688*/ 	.word	0x00000098
        /*068c*/ 	.short	0x010a
        /*068e*/ 	.byte	0x05
	.zero		1


	//   ....[81]....
        /*0690*/ 	.word	0x000053f0
        /*0694*/ 	.word	0x000000ff
        /*0698*/ 	.word	0x00000078
        /*069c*/ 	.short	0x010b
        /*069e*/ 	.byte	0x05
	.zero		1


	//   ....[82]....
        /*06a0*/ 	.word	0x00005400
        /*06a4*/ 	.word	0x000000ff
        /*06a8*/ 	.word	0x00000000
        /*06ac*/ 	.short	0x0101
        /*06ae*/ 	.byte	0x06
	.zero		1


	//   ....[83]....
        /*06b0*/ 	.word	0x00005410
        /*06b4*/ 	.word	0x000000ff
        /*06b8*/ 	.word	0x00000080
        /*06bc*/ 	.short	0x010a
        /*06be*/ 	.byte	0x05
	.zero		1


	//   ....[84]....
        /*06c0*/ 	.word	0x000055d0
        /*06c4*/ 	.word	0x000000ff
        /*06c8*/ 	.word	0x00000060
        /*06cc*/ 	.short	0x010b
        /*06ce*/ 	.byte	0x05
	.zero		1


	//   ....[85]....
        /*06d0*/ 	.word	0x000055e0
        /*06d4*/ 	.word	0x000000ff
        /*06d8*/ 	.word	0x00000000
        /*06dc*/ 	.short	0x0101
        /*06de*/ 	.byte	0x0e
	.zero		1


	//   ....[86]....
        /*06e0*/ 	.word	0x000055f0
        /*06e4*/ 	.word	0x000000ff
        /*06e8*/ 	.word	0x00000088
        /*06ec*/ 	.short	0x010a
        /*06ee*/ 	.byte	0x05
	.zero		1


	//   ....[87]....
        /*06f0*/ 	.word	0x000057a0
        /*06f4*/ 	.word	0x000000ff
        /*06f8*/ 	.word	0x00000068
        /*06fc*/ 	.short	0x010b
        /*06fe*/ 	.byte	0x05
	.zero		1


	//   ....[88]....
        /*0700*/ 	.word	0x000057b0
        /*0704*/ 	.word	0x000000ff
        /*0708*/ 	.word	0x00000000
        /*070c*/ 	.short	0x0101
        /*070e*/ 	.byte	0x0d
	.zero		1


	//   ....[89]....
        /*0710*/ 	.word	0x000057c0
        /*0714*/ 	.word	0x000000ff
        /*0718*/ 	.word	0x00000090
        /*071c*/ 	.short	0x010a
        /*071e*/ 	.byte	0x05
	.zero		1


	//   ....[90]....
        /*0720*/ 	.word	0x000059b0
        /*0724*/ 	.word	0x000000ff
        /*0728*/ 	.word	0x00000070
        /*072c*/ 	.short	0x010b
        /*072e*/ 	.byte	0x05
	.zero		1


	//   ....[91]....
        /*0730*/ 	.word	0x00005a20
        /*0734*/ 	.word	0x000000ff
        /*0738*/ 	.word	0x00000000
        /*073c*/ 	.short	0x0101
        /*073e*/ 	.byte	0x07
	.zero		1


	//   ....[92]....
        /*0740*/ 	.word	0x00005a30
        /*0744*/ 	.word	0x000000ff
        /*0748*/ 	.word	0x00000098
        /*074c*/ 	.short	0x010a
        /*074e*/ 	.byte	0x05
	.zero		1


	//   ....[93]....
        /*0750*/ 	.word	0x00005cd0
        /*0754*/ 	.word	0x000000ff
        /*0758*/ 	.word	0x00000078
        /*075c*/ 	.short	0x010b
        /*075e*/ 	.byte	0x05
	.zero		1


	//   ....[94]....
        /*0760*/ 	.word	0x00005cf0
        /*0764*/ 	.word	0x000000ff
        /*0768*/ 	.word	0x00000000
        /*076c*/ 	.short	0x0101
        /*076e*/ 	.byte	0x06
	.zero		1


	//   ....[95]....
        /*0770*/ 	.word	0x00005d10
        /*0774*/ 	.word	0x000000ff
        /*0778*/ 	.word	0x00000080
        /*077c*/ 	.short	0x010a
        /*077e*/ 	.byte	0x05
	.zero		1


	//   ....[96]....
        /*0780*/ 	.word	0x00005d30
        /*0784*/ 	.word	0x000000ff
        /*0788*/ 	.word	0x00000088
        /*078c*/ 	.short	0x010a
        /*078e*/ 	.byte	0x05
	.zero		1


	//   ....[97]....
        /*0790*/ 	.word	0x00005d50
        /*0794*/ 	.word	0x000000ff
        /*0798*/ 	.word	0x00000090
        /*079c*/ 	.short	0x010a
        /*079e*/ 	.byte	0x05
	.zero		1


	//   ....[98]....
        /*07a0*/ 	.word	0x00005da0
        /*07a4*/ 	.word	0x00000002
        /*07a8*/ 	.word	0x00000098
        /*07ac*/ 	.short	0x010a
        /*07ae*/ 	.byte	0xff
	.zero		1


	//   ....[99]....
        /*07b0*/ 	.word	0x000060b0
        /*07b4*/ 	.word	0x00000000
        /*07b8*/ 	.word	0x000000b0
        /*07bc*/ 	.short	0x010a
        /*07be*/ 	.byte	0xff
	.zero		1


	//   ....[100]....
        /*07c0*/ 	.word	0x000061c0
        /*07c4*/ 	.word	0x00000000
        /*07c8*/ 	.word	0x00000000
        /*07cc*/ 	.short	0x0101
        /*07ce*/ 	.byte	0xff
	.zero		1


	//   ....[101]....
        /*07d0*/ 	.word	0x00006c00
        /*07d4*/ 	.word	0x000000ff
        /*07d8*/ 	.word	0x00000060
        /*07dc*/ 	.short	0x010a
        /*07de*/ 	.byte	0x2d
	.zero		1


	//   ....[102]....
        /*07e0*/ 	.word	0x00006c10
        /*07e4*/ 	.word	0x0000003a
        /*07e8*/ 	.word	0x000000d0
        /*07ec*/ 	.short	0x010a
        /*07ee*/ 	.byte	0xff
	.zero		1


	//   ....[103]....
        /*07f0*/ 	.word	0x00006d80
        /*07f4*/ 	.word	0x000000ff
        /*07f8*/ 	.word	0x00000060
        /*07fc*/ 	.short	0x010a
        /*07fe*/ 	.byte	0x2d
	.zero		1


	//   ....[104]....
        /*0800*/ 	.word	0x00006e60
        /*0804*/ 	.word	0x0000003a
        /*0808*/ 	.word	0x000000d0
        /*080c*/ 	.short	0x010a
        /*080e*/ 	.byte	0xff
	.zero		1


	//   ....[105]....
        /*0810*/ 	.word	0x00007c50
        /*0814*/ 	.word	0x00000000
        /*0818*/ 	.word	0x00000000
        /*081c*/ 	.short	0x0101
        /*081e*/ 	.byte	0xff
	.zero		1


	//   ....[106]....
        /*0820*/ 	.word	0x00007c60
        /*0824*/ 	.word	0x00000002
        /*0828*/ 	.word	0x00000060
        /*082c*/ 	.short	0x010a
        /*082e*/ 	.byte	0xff
	.zero		1


	//   ....[107]....
        /*0830*/ 	.word	0x00007d20
        /*0834*/ 	.word	0x00000002
        /*0838*/ 	.word	0x00000060
        /*083c*/ 	.short	0x010a
        /*083e*/ 	.byte	0xff
	.zero		1


	//   ....[108]....
        /*0840*/ 	.word	0x00008b00
        /*0844*/ 	.word	0x0000006a
        /*0848*/ 	.word	0x00000000
        /*084c*/ 	.short	0x0101
        /*084e*/ 	.byte	0xff
	.zero		1


	//   ....[109]....
        /*0850*/ 	.word	0x00008b20
        /*0854*/ 	.word	0x00000000
        /*0858*/ 	.word	0x00000060
        /*085c*/ 	.short	0x010a
        /*085e*/ 	.byte	0xff
	.zero		1


	//   ....[110]....
        /*0860*/ 	.word	0x00008bd0
        /*0864*/ 	.word	0x00000000
        /*0868*/ 	.word	0x00000060
        /*086c*/ 	.short	0x010a
        /*086e*/ 	.byte	0xff
	.zero		1


	//   ....[111]....
        /*0870*/ 	.word	0x00009930
        /*0874*/ 	.word	0x0000006a
        /*0878*/ 	.word	0x00000000
        /*087c*/ 	.short	0x0101
        /*087e*/ 	.byte	0xff
	.zero		1


	//   ....[112]....
        /*0880*/ 	.word	0x00009950
        /*0884*/ 	.word	0x00000000
        /*0888*/ 	.word	0x00000060
        /*088c*/ 	.short	0x010a
        /*088e*/ 	.byte	0xff
	.zero		1


	//   ....[113]....
        /*0890*/ 	.word	0x00009a10
        /*0894*/ 	.word	0x00000000
        /*0898*/ 	.word	0x00000060
        /*089c*/ 	.short	0x010a
        /*089e*/ 	.byte	0xff
	.zero		1


	//   ....[114]....
        /*08a0*/ 	.word	0x0000a820
        /*08a4*/ 	.word	0x0000006b
        /*08a8*/ 	.word	0x00000000
        /*08ac*/ 	.short	0x0101
        /*08ae*/ 	.byte	0xff
	.zero		1


	//   ....[115]....
        /*08b0*/ 	.word	0x0000a840
        /*08b4*/ 	.word	0x00000000
        /*08b8*/ 	.word	0x00000060
        /*08bc*/ 	.short	0x010a
        /*08be*/ 	.byte	0xff
	.zero		1


	//   ....[116]....
        /*08c0*/ 	.word	0x0000a8f0
        /*08c4*/ 	.word	0x00000000
        /*08c8*/ 	.word	0x00000060
        /*08cc*/ 	.short	0x010a
        /*08ce*/ 	.byte	0xff
	.zero		1


	//   ....[117]....
        /*08d0*/ 	.word	0x0000b6c0
        /*08d4*/ 	.word	0x0000006b
        /*08d8*/ 	.word	0x00000000
        /*08dc*/ 	.short	0x0101
        /*08de*/ 	.byte	0xff
	.zero		1


	//   ....[118]....
        /*08e0*/ 	.word	0x0000b6e0
        /*08e4*/ 	.word	0x00000000
        /*08e8*/ 	.word	0x00000060
        /*08ec*/ 	.short	0x010a
        /*08ee*/ 	.byte	0xff
	.zero		1


	//   ....[119]....
        /*08f0*/ 	.word	0x0000b790
        /*08f4*/ 	.word	0x00000000
        /*08f8*/ 	.word	0x00000060
        /*08fc*/ 	.short	0x010a
        /*08fe*/ 	.byte	0xff
	.zero		1


	//   ....[120]....
        /*0900*/ 	.word	0x0000c5b0
        /*0904*/ 	.word	0x0000006b
        /*0908*/ 	.word	0x00000000
        /*090c*/ 	.short	0x0101
        /*090e*/ 	.byte	0xff
	.zero		1


	//   ....[121]....
        /*0910*/ 	.word	0x0000c5d0
        /*0914*/ 	.word	0x00000000
        /*0918*/ 	.word	0x00000060
        /*091c*/ 	.short	0x010a
        /*091e*/ 	.byte	0xff
	.zero		1


	//   ....[122]....
        /*0920*/ 	.word	0x0000c680
        /*0924*/ 	.word	0x00000000
        /*0928*/ 	.word	0x00000060
        /*092c*/ 	.short	0x010a
        /*092e*/ 	.byte	0xff
	.zero		1


	//   ....[123]....
        /*0930*/ 	.word	0x0000d430
        /*0934*/ 	.word	0x0000006b
        /*0938*/ 	.word	0x00000000
        /*093c*/ 	.short	0x0101
        /*093e*/ 	.byte	0xff
	.zero		1


	//   ....[124]....
        /*0940*/ 	.word	0x0000d450
        /*0944*/ 	.word	0x00000000
        /*0948*/ 	.word	0x00000060
        /*094c*/ 	.short	0x010a
        /*094e*/ 	.byte	0xff
	.zero		1


	//   ....[125]....
        /*0950*/ 	.word	0x0000d500
        /*0954*/ 	.word	0x00000000
        /*0958*/ 	.word	0x00000060
        /*095c*/ 	.short	0x010a
        /*095e*/ 	.byte	0xff
	.zero		1


	//   ....[126]....
        /*0960*/ 	.word	0x0000dd70
        /*0964*/ 	.word	0x000000ff
        /*0968*/ 	.word	0x00000000
        /*096c*/ 	.short	0x0101
        /*096e*/ 	.byte	0x04
	.zero		1


	//   ....[127]....
        /*0970*/ 	.word	0x0000e2f0
        /*0974*/ 	.word	0x00000000
        /*0978*/ 	.word	0x00000000
        /*097c*/ 	.short	0x0101
        /*097e*/ 	.byte	0xff
	.zero		1


	//   ....[128]....
        /*0980*/ 	.word	0x0000e580
        /*0984*/ 	.word	0x000000ff
        /*0988*/ 	.word	0x00000000
        /*098c*/ 	.short	0x0101
        /*098e*/ 	.byte	0x04
	.zero		1


	//   ....[129]....
        /*0990*/ 	.word	0x0000e5a0
        /*0994*/ 	.word	0x00000002
        /*0998*/ 	.word	0x00000100
        /*099c*/ 	.short	0x010a
        /*099e*/ 	.byte	0xff
	.zero		1


	//   ....[130]....
        /*09a0*/ 	.word	0x0000e600
        /*09a4*/ 	.word	0x00000002
        /*09a8*/ 	.word	0x00000030
        /*09ac*/ 	.short	0x010a
        /*09ae*/ 	.byte	0xff
	.zero		1


	//   ....[131]....
        /*09b0*/ 	.word	0x0000e660
        /*09b4*/ 	.word	0x00000002
        /*09b8*/ 	.word	0x00000030
        /*09bc*/ 	.short	0x010a
        /*09be*/ 	.byte	0xff
	.zero		1


	//   ....[132]....
        /*09c0*/ 	.word	0x0000e6b0
        /*09c4*/ 	.word	0x00000002
        /*09c8*/ 	.word	0x000000b0
        /*09cc*/ 	.short	0x010a
        /*09ce*/ 	.byte	0xff
	.zero		1


	//   ....[133]....
        /*09d0*/ 	.word	0x0000e710
        /*09d4*/ 	.word	0x00000000
        /*09d8*/ 	.word	0x00000000
        /*09dc*/ 	.short	0x010a
        /*09de*/ 	.byte	0xff
	.zero		1


	//   ....[134]....
        /*09e0*/ 	.word	0x0000e770
        /*09e4*/ 	.word	0x00000000
        /*09e8*/ 	.word	0x00000000
        /*09ec*/ 	.short	0x010a
        /*09ee*/ 	.byte	0xff
	.zero		1


	//   ....[135]....
        /*09f0*/ 	.word	0x0000e7d0
        /*09f4*/ 	.word	0x00000000
        /*09f8*/ 	.word	0x00000000
        /*09fc*/ 	.short	0x010a
        /*09fe*/ 	.byte	0xff
	.zero		1


	//   ....[136]....
        /*0a00*/ 	.word	0x0000e830
        /*0a04*/ 	.word	0x00000000
        /*0a08*/ 	.word	0x00000000
        /*0a0c*/ 	.short	0x010a
        /*0a0e*/ 	.byte	0xff
	.zero		1


	//   ....[137]....
        /*0a10*/ 	.word	0x0000e890
        /*0a14*/ 	.word	0x00000000
        /*0a18*/ 	.word	0x00000000
        /*0a1c*/ 	.short	0x010a
        /*0a1e*/ 	.byte	0xff
	.zero		1


	//   ....[138]....
        /*0a20*/ 	.word	0x0000e8e0
        /*0a24*/ 	.word	0x00000000
        /*0a28*/ 	.word	0x000000f0
        /*0a2c*/ 	.short	0x010a
        /*0a2e*/ 	.byte	0xff
	.zero		1


	//   ....[139]....
        /*0a30*/ 	.word	0x0000e940
        /*0a34*/ 	.word	0x00000000
        /*0a38*/ 	.word	0x000000c0
        /*0a3c*/ 	.short	0x010a
        /*0a3e*/ 	.byte	0xff
	.zero		1


	//   ....[140]....
        /*0a40*/ 	.word	0x0000e990
        /*0a44*/ 	.word	0x00000000
        /*0a48*/ 	.word	0x000000b0
        /*0a4c*/ 	.short	0x010a
        /*0a4e*/ 	.byte	0xff
	.zero		1


	//   ....[141]....
        /*0a50*/ 	.word	0x0000e9f0
        /*0a54*/ 	.word	0x00000000
        /*0a58*/ 	.word	0x000000c0
        /*0a5c*/ 	.short	0x010a
        /*0a5e*/ 	.byte	0xff
	.zero		1


	//   ....[142]....
        /*0a60*/ 	.word	0x0000ea40
        /*0a64*/ 	.word	0x00000000
        /*0a68*/ 	.word	0x000000b0
        /*0a6c*/ 	.short	0x010a
        /*0a6e*/ 	.byte	0xff
	.zero		1


	//   ....[143]....
        /*0a70*/ 	.word	0x0000eaa0
        /*0a74*/ 	.word	0x00000002
        /*0a78*/ 	.word	0x000000e0
        /*0a7c*/ 	.short	0x010a
        /*0a7e*/ 	.byte	0xff
	.zero		1


	//   ....[144]....
        /*0a80*/ 	.word	0x0000eb00
        /*0a84*/ 	.word	0x00000000
        /*0a88*/ 	.word	0x00000000
        /*0a8c*/ 	.short	0x010a
        /*0a8e*/ 	.byte	0xff
	.zero		1


	//   ....[145]....
        /*0a90*/ 	.word	0x0000eb60
        /*0a94*/ 	.word	0x00000000
        /*0a98*/ 	.word	0x00000000
        /*0a9c*/ 	.short	0x010a
        /*0a9e*/ 	.byte	0xff
	.zero		1


	//   ....[146]....
        /*0aa0*/ 	.word	0x0000ebc0
        /*0aa4*/ 	.word	0x00000000
        /*0aa8*/ 	.word	0x00000000
        /*0aac*/ 	.short	0x010a
        /*0aae*/ 	.byte	0xff
	.zero		1


	//   ....[147]....
        /*0ab0*/ 	.word	0x0000ec10
        /*0ab4*/ 	.word	0x00000000
        /*0ab8*/ 	.word	0x000000b0
        /*0abc*/ 	.short	0x010a
        /*0abe*/ 	.byte	0xff
	.zero		1


	//   ....[148]....
        /*0ac0*/ 	.word	0x0000ec70
        /*0ac4*/ 	.word	0x00000000
        /*0ac8*/ 	.word	0x000000a8
        /*0acc*/ 	.short	0x010a
        /*0ace*/ 	.byte	0xff
	.zero		1


	//   ....[149]....
        /*0ad0*/ 	.word	0x0000ecd0
        /*0ad4*/ 	.word	0x00000000
        /*0ad8*/ 	.word	0x00000080
        /*0adc*/ 	.short	0x010a
        /*0ade*/ 	.byte	0xff
	.zero		1


	//   ....[150]....
        /*0ae0*/ 	.word	0x0000ed30
        /*0ae4*/ 	.word	0x00000000
        /*0ae8*/ 	.word	0x00000088
        /*0aec*/ 	.short	0x010a
        /*0aee*/ 	.byte	0xff
	.zero		1


	//   ....[151]....
        /*0af0*/ 	.word	0x0000ed90
        /*0af4*/ 	.word	0x00000000
        /*0af8*/ 	.word	0x00000090
        /*0afc*/ 	.short	0x010a
        /*0afe*/ 	.byte	0xff
	.zero		1


	//   ....[152]....
        /*0b00*/ 	.word	0x0000edf0
        /*0b04*/ 	.word	0x00000000
        /*0b08*/ 	.word	0x00000098
        /*0b0c*/ 	.short	0x010a
        /*0b0e*/ 	.byte	0xff
	.zero		1


	//   ....[153]....
        /*0b10*/ 	.word	0x0000ee50
        /*0b14*/ 	.word	0x00000000
        /*0b18*/ 	.word	0x00000080
        /*0b1c*/ 	.short	0x010a
        /*0b1e*/ 	.byte	0xff
	.zero		1


	//   ....[154]....
        /*0b20*/ 	.word	0x0000eeb0
        /*0b24*/ 	.word	0x00000000
        /*0b28*/ 	.word	0x00000088
        /*0b2c*/ 	.short	0x010a
        /*0b2e*/ 	.byte	0xff
	.zero		1


	//   ....[155]....
        /*0b30*/ 	.word	0x0000ef10
        /*0b34*/ 	.word	0x00000000
        /*0b38*/ 	.word	0x00000090
        /*0b3c*/ 	.short	0x010a
        /*0b3e*/ 	.byte	0xff
	.zero		1


	//   ....[156]....
        /*0b40*/ 	.word	0x0000ef70
        /*0b44*/ 	.word	0x00000000
        /*0b48*/ 	.word	0x00000098
        /*0b4c*/ 	.short	0x010a
        /*0b4e*/ 	.byte	0xff
	.zero		1


	//   ....[157]....
        /*0b50*/ 	.word	0x0000efd0
        /*0b54*/ 	.word	0x00000000
        /*0b58*/ 	.word	0x00000080
        /*0b5c*/ 	.short	0x010a
        /*0b5e*/ 	.byte	0xff
	.zero		1


	//   ....[158]....
        /*0b60*/ 	.word	0x0000f030
        /*0b64*/ 	.word	0x00000000
        /*0b68*/ 	.word	0x00000088
        /*0b6c*/ 	.short	0x010a
        /*0b6e*/ 	.byte	0xff
	.zero		1


	//   ....[159]....
        /*0b70*/ 	.word	0x0000f090
        /*0b74*/ 	.word	0x00000002
        /*0b78*/ 	.word	0x00000090
        /*0b7c*/ 	.short	0x010a
        /*0b7e*/ 	.byte	0xff
	.zero		1


	//   ....[160]....
        /*0b80*/ 	.word	0x0000f0e0
        /*0b84*/ 	.word	0x00000000
        /*0b88*/ 	.word	0x000000b0
        /*0b8c*/ 	.short	0x010a
        /*0b8e*/ 	.byte	0xff
	.zero		1


	//   ....[161]....
        /*0b90*/ 	.word	0x0000f140
        /*0b94*/ 	.word	0x00000004
        /*0b98*/ 	.word	0x00000060
        /*0b9c*/ 	.short	0x010a
        /*0b9e*/ 	.byte	0xff
	.zero		1


	//   ....[162]....
        /*0ba0*/ 	.word	0x0000f190
        /*0ba4*/ 	.word	0x0000003a
        /*0ba8*/ 	.word	0x000000d0
        /*0bac*/ 	.short	0x010a
        /*0bae*/ 	.byte	0xff
	.zero		1


	//   ....[163]....
        /*0bb0*/ 	.word	0x0000f1e0
        /*0bb4*/ 	.word	0x00000002
        /*0bb8*/ 	.word	0x00000060
        /*0bbc*/ 	.short	0x010a
        /*0bbe*/ 	.byte	0xff
	.zero		1


	//   ....[164]....
        /*0bc0*/ 	.word	0x0000f230
        /*0bc4*/ 	.word	0x00000000
        /*0bc8*/ 	.word	0x00000060
        /*0bcc*/ 	.short	0x010a
        /*0bce*/ 	.byte	0xff
	.zero		1


	//   ....[165]....
        /*0bd0*/ 	.word	0x0000f280
        /*0bd4*/ 	.word	0x00000000
        /*0bd8*/ 	.word	0x00000060
        /*0bdc*/ 	.short	0x010a
        /*0bde*/ 	.byte	0xff
	.zero		1


	//   ....[166]....
        /*0be0*/ 	.word	0x0000f2d0
        /*0be4*/ 	.word	0x00000000
        /*0be8*/ 	.word	0x00000060
        /*0bec*/ 	.short	0x010a
        /*0bee*/ 	.byte	0xff
	.zero		1


	//   ....[167]....
        /*0bf0*/ 	.word	0x0000f320
        /*0bf4*/ 	.word	0x00000000
        /*0bf8*/ 	.word	0x00000060
        /*0bfc*/ 	.short	0x010a
        /*0bfe*/ 	.byte	0xff
	.zero		1


	//   ....[168]....
        /*0c00*/ 	.word	0x0000f370
        /*0c04*/ 	.word	0x00000000
        /*0c08*/ 	.word	0x00000060
        /*0c0c*/ 	.short	0x010a
        /*0c0e*/ 	.byte	0xff
	.zero		1


	//   ....[169]....
        /*0c10*/ 	.word	0x0000f3c0
        /*0c14*/ 	.word	0x00000000
        /*0c18*/ 	.word	0x00000060
        /*0c1c*/ 	.short	0x010a
        /*0c1e*/ 	.byte	0xff
	.zero		1


	//----- nvinfo : EIATTR_NUM_MBARRIERS
	.align		4
.L_47:
        /*0c20*/ 	.byte	0x03, 0x38
        /*0c22*/ 	.short	0x0022


	//----- nvinfo : EIATTR_EXIT_INSTR_OFFSETS
	.align		4
        /*0c24*/ 	.byte	0x04, 0x1c
        /*0c26*/ 	.short	(.L_49 - .L_48)


	//   ....[0]....
.L_48:
        /*0c28*/ 	.word	0x00002eb0


	//   ....[1]....
        /*0c2c*/ 	.word	0x000033a0


	//   ....[2]....
        /*0c30*/ 	.word	0x00003400


	//   ....[3]....
        /*0c34*/ 	.word	0x000044e0


	//   ....[4]....
        /*0c38*/ 	.word	0x00005dd0


	//   ....[5]....
        /*0c3c*/ 	.word	0x00005e10


	//   ....[6]....
        /*0c40*/ 	.word	0x0000e470


	//   ....[7]....
        /*0c44*/ 	.word	0x0000e4f0


	//   ....[8]....
        /*0c48*/ 	.word	0x0000e520


	//   ....[9]....
        /*0c4c*/ 	.word	0x0000e590


	//----- nvinfo : EIATTR_MAX_THREADS
	.align		4
.L_49:
        /*0c50*/ 	.byte	0x04, 0x05
        /*0c52*/ 	.short	(.L_51 - .L_50)
.L_50:
        /*0c54*/ 	.word	0x00000100
        /*0c58*/ 	.word	0x00000001
        /*0c5c*/ 	.word	0x00000001


	//----- nvinfo : EIATTR_CRS_STACK_SIZE
	.align		4
.L_51:
        /*0c60*/ 	.byte	0x04, 0x1e
        /*0c62*/ 	.short	(.L_53 - .L_52)
.L_52:
        /*0c64*/ 	.word	0x00000000


	//----- nvinfo : EIATTR_CBANK_PARAM_SIZE
	.align		4
.L_53:
        /*0c68*/ 	.byte	0x03, 0x19
        /*0c6a*/ 	.short	0x0c00


	//----- nvinfo : EIATTR_PARAM_CBANK
	.align		4
        /*0c6c*/ 	.byte	0x04, 0x0a
        /*0c6e*/ 	.short	(.L_55 - .L_54)
	.align		4
.L_54:
        /*0c70*/ 	.word	index@(.nv.constant0._ZN7cutlass13device_kernelINS_4gemm6kernel13GemmUniversalIN4cute5tupleIJiiiiEEENS1_10collective13CollectiveMmaINS1_46MainloopSm100TmaUmmaWarpSpecializedBlockScaledILi6ELi2ELi2ENS5_IJNS4_1CILi4EEENSA_ILi2EEENSA_ILi1EEEEEEEENS5_IJNSA_ILi128EEESG_SG_EEENS5_IJNS_12float_e5m2_tENS_13float_ue8m0_tEEEENS5_IJNS5_IJlSD_lEEENS4_6LayoutINS5_IJNS5_IJNS5_IJNSA_ILi32EEESB_EEEiEEESP_NS5_IJSD_iEEEEEENS5_IJNS5_IJNS5_IJNSA_ILi16EEESB_EEEiEEENS5_IJNS5_IJNSA_ILi0EEESD_EEENSA_ILi512EEEEEENS5_IJSV_iEEEEEEEEEEESK_S12_NS4_8TiledMMAINS4_8MMA_AtomIJNS4_21SM100_MMA_MXF8F6F4_SSISI_SI_fSJ_Li128ELi128ELNS4_4UMMA5MajorE0ELS17_0ELNS16_7ScaleInE0ELS18_0EEEEEENSM_INS5_IJSD_SD_SD_EEENS5_IJSV_SV_SV_EEEEENS5_IJNS4_10UnderscoreES1E_S1E_EEEEENS5_IJNS4_23SM90_TMA_LOAD_MULTICASTES1H_EEENS5_IJNS4_14ComposedLayoutINS4_7SwizzleILi3ELi4ELi3EEENS4_18smem_ptr_flag_bitsILi8EEENSM_INS5_IJNSA_ILi8EEESG_EEENS5_IJSG_SD_EEEEEEENSM_INS5_IJNS5_IJNS5_IJSO_SD_EEENS5_IJSN_SD_EEEEEESD_NS5_IJSB_SD_EEEEEENS5_IJNS5_IJNS5_IJST_SX_EEESW_EEESV_NS5_IJSD_SX_EEEEEEEEEEEvNS4_8identityES1I_S23_vS24_EENS_8epilogue10collective18CollectiveEpilogueINS26_23Sm100TmaWarpSpecializedILi4ELi2ELi16ELb1ELb0EEEJNS5_IJNSA_ILi64EEESG_SG_EEENS5_IJNSM_IS2B_SD_EENSM_INS5_IJSS_SC_EEENS5_IJSD_S2B_EEEEEEEENS_10bfloat16_tESL_S2I_SL_NS26_6fusion15FusionCallbacksIS2A_NS2J_17LinearCombinationIS2I_fS2I_fLNS_15FloatRoundStyleE2EEES2C_S2H_JEEENS4_5SM1004TMEM4LOAD26SM100_TMEM_LOAD_32dp32b16xENS4_13SM90_TMA_LOADENS1J_INS1K_ILi1ELi4ELi3EEENS1M_ILi16EEENSM_INS5_IJS1O_SS_EEENS5_IJSS_SD_EEEEEEENS4_39AutoVectorizingCopyWithAssumedAlignmentILi128EEENS4_14SM90_TMA_STOREES2Z_S31_S31_EEEvvEEEEvNT_6ParamsE)
        /*0c74*/ 	.short	0x0380
        /*0c76*/ 	.short	0x0c00


	//----- nvinfo : EIATTR_SW_WAR
	.align		4
.L_55:
        /*0c78*/ 	.byte	0x04, 0x36
        /*0c7a*/ 	.short	(.L_57 - .L_56)
.L_56:
        /*0c7c*/ 	.word	0x00000008
.L_57:


//--------------------- .nv.callgraph             --------------------------
	.section	.nv.callgraph,"",@"SHT_CUDA_CALLGRAPH"
	.align	4
	.sectionentsize	8
	.align		4
        /*0000*/ 	.word	0x00000000
	.align		4
        /*0004*/ 	.word	0xffffffff
	.align		4
        /*0008*/ 	.word	index@(_ZN7cutlass13device_kernelINS_4gemm6kernel13GemmUniversalIN4cute5tupleIJiiiiEEENS1_10collective13CollectiveMmaINS1_46MainloopSm100TmaUmmaWarpSpecializedBlockScaledILi6ELi2ELi2ENS5_IJNS4_1CILi4EEENSA_ILi2EEENSA_ILi1EEEEEEEENS5_IJNSA_ILi128EEESG_SG_EEENS5_IJNS_12float_e5m2_tENS_13float_ue8m0_tEEEENS5_IJNS5_IJlSD_lEEENS4_6LayoutINS5_IJNS5_IJNS5_IJNSA_ILi32EEESB_EEEiEEESP_NS5_IJSD_iEEEEEENS5_IJNS5_IJNS5_IJNSA_ILi16EEESB_EEEiEEENS5_IJNS5_IJNSA_ILi0EEESD_EEENSA_ILi512EEEEEENS5_IJSV_iEEEEEEEEEEESK_S12_NS4_8TiledMMAINS4_8MMA_AtomIJNS4_21SM100_MMA_MXF8F6F4_SSISI_SI_fSJ_Li128ELi128ELNS4_4UMMA5MajorE0ELS17_0ELNS16_7ScaleInE0ELS18_0EEEEEENSM_INS5_IJSD_SD_SD_EEENS5_IJSV_SV_SV_EEEEENS5_IJNS4_10UnderscoreES1E_S1E_EEEEENS5_IJNS4_23SM90_TMA_LOAD_MULTICASTES1H_EEENS5_IJNS4_14ComposedLayoutINS4_7SwizzleILi3ELi4ELi3EEENS4_18smem_ptr_flag_bitsILi8EEENSM_INS5_IJNSA_ILi8EEESG_EEENS5_IJSG_SD_EEEEEEENSM_INS5_IJNS5_IJNS5_IJSO_SD_EEENS5_IJSN_SD_EEEEEESD_NS5_IJSB_SD_EEEEEENS5_IJNS5_IJNS5_IJST_SX_EEESW_EEESV_NS5_IJSD_SX_EEEEEEEEEEEvNS4_8identityES1I_S23_vS24_EENS_8epilogue10collective18CollectiveEpilogueINS26_23Sm100TmaWarpSpecializedILi4ELi2ELi16ELb1ELb0EEEJNS5_IJNSA_ILi64EEESG_SG_EEENS5_IJNSM_IS2B_SD_EENSM_INS5_IJSS_SC_EEENS5_IJSD_S2B_EEEEEEEENS_10bfloat16_tESL_S2I_SL_NS26_6fusion15FusionCallbacksIS2A_NS2J_17LinearCombinationIS2I_fS2I_fLNS_15FloatRoundStyleE2EEES2C_S2H_JEEENS4_5SM1004TMEM4LOAD26SM100_TMEM_LOAD_32dp32b16xENS4_13SM90_TMA_LOADENS1J_INS1K_ILi1ELi4ELi3EEENS1M_ILi16EEENSM_INS5_IJS1O_SS_EEENS5_IJSS_SD_EEEEEEENS4_39AutoVectorizingCopyWithAssumedAlignmentILi128EEENS4_14SM90_TMA_STOREES2Z_S31_S31_EEEvvEEEEvNT_6ParamsE)
	.align		4
        /*000c*/ 	.word	index@(__assertfail)
	.align		4
        /*0010*/ 	.word	0x00000000
	.align		4
        /*0014*/ 	.word	0xfffffffe
	.align		4
        /*0018*/ 	.word	0x00000000
	.align		4
        /*001c*/ 	.word	0xfffffffd
	.align		4
        /*0020*/ 	.word	0x00000000
	.align		4
        /*0024*/ 	.word	0xfffffffc


//--------------------- .nv.constant4             --------------------------
	.section	.nv.constant4,"a",@progbits
	.align	8
	.align		8
.nv.constant4:
        /*0000*/ 	.dword	__assertfail
	.align		8
        /*0008*/ 	.dword	__unnamed_1
	.align		8
        /*0010*/ 	.dword	__unnamed_2
	.align		8
        /*0018*/ 	.dword	_ZN40_INTERNAL_8a7c34e2_4_k_cu_c5f145b4_209224cuda3std3__45__cpo5beginE
	.align		8
        /*0020*/ 	.dword	_ZN40_INTERNAL_8a7c34e2_4_k_cu_c5f145b4_209224cuda3std3__45__cpo3endE
	.align		8
        /*0028*/ 	.dword	_ZN40_INTERNAL_8a7c34e2_4_k_cu_c5f145b4_209224cuda3std3__45__cpo6cbeginE
	.align		8
        /*0030*/ 	.dword	_ZN40_INTERNAL_8a7c34e2_4_k_cu_c5f145b4_209224cuda3std3__45__cpo4cendE
	.align		8
        /*0038*/ 	.dword	_ZN40_INTERNAL_8a7c34e2_4_k_cu_c5f145b4_209224cuda3std3__442_GLOBAL__N__8a7c34e2_4_k_cu_c5f145b4_209226ignoreE
	.align		8
        /*0040*/ 	.dword	_ZN40_INTERNAL_8a7c34e2_4_k_cu_c5f145b4_209224cuda3std3__419piecewise_constructE
	.align		8
        /*0048*/ 	.dword	_ZN40_INTERNAL_8a7c34e2_4_k_cu_c5f145b4_209224cuda3std3__48in_placeE
	.align		8
        /*0050*/ 	.dword	_ZN40_INTERNAL_8a7c34e2_4_k_cu_c5f145b4_209224cuda3std6ranges3__45__cpo4swapE
	.align		8
        /*0058*/ 	.dword	_ZN40_INTERNAL_8a7c34e2_4_k_cu_c5f145b4_209224cuda3std6ranges3__45__cpo9iter_moveE
	.align		8
        /*0060*/ 	.dword	_ZN40_INTERNAL_8a7c34e2_4_k_cu_c5f145b4_209224cute7productE
	.align		8
        /*0068*/ 	.dword	_ZN40_INTERNAL_8a7c34e2_4_k_cu_c5f145b4_209224cute1_E
	.align		8
        /*0070*/ 	.dword	$str$25
	.align		8
        /*0078*/ 	.dword	$str$26
	.align		8
        /*0080*/ 	.dword	$str$27
	.align		8
        /*0088*/ 	.dword	$str$28


//--------------------- .text._ZN7cutlass13device_kernelINS_4gemm6kernel13GemmUniversalIN4cute5tupleIJiiiiEEENS1_10collective13CollectiveMmaINS1_46MainloopSm100TmaUmmaWarpSpecializedBlockScaledILi6ELi2ELi2ENS5_IJNS4_1CILi4EEENSA_ILi2EEENSA_ILi1EEEEEEEENS5_IJNSA_ILi128EEESG_SG_EEENS5_IJNS_12float_e5m2_tENS_13float_ue8m0_tEEEENS5_IJNS5_IJlSD_lEEENS4_6LayoutINS5_IJNS5_IJNS5_IJNSA_ILi32EEESB_EEEiEEESP_NS5_IJSD_iEEEEEENS5_IJNS5_IJNS5_IJNSA_ILi16EEESB_EEEiEEENS5_IJNS5_IJNSA_ILi0EEESD_EEENSA_ILi512EEEEEENS5_IJSV_iEEEEEEEEEEESK_S12_NS4_8TiledMMAINS4_8MMA_AtomIJNS4_21SM100_MMA_MXF8F6F4_SSISI_SI_fSJ_Li128ELi128ELNS4_4UMMA5MajorE0ELS17_0ELNS16_7ScaleInE0ELS18_0EEEEEENSM_INS5_IJSD_SD_SD_EEENS5_IJSV_SV_SV_EEEEENS5_IJNS4_10UnderscoreES1E_S1E_EEEEENS5_IJNS4_23SM90_TMA_LOAD_MULTICASTES1H_EEENS5_IJNS4_14ComposedLayoutINS4_7SwizzleILi3ELi4ELi3EEENS4_18smem_ptr_flag_bitsILi8EEENSM_INS5_IJNSA_ILi8EEESG_EEENS5_IJSG_SD_EEEEEEENSM_INS5_IJNS5_IJNS5_IJSO_SD_EEENS5_IJSN_SD_EEEEEESD_NS5_IJSB_SD_EEEEEENS5_IJNS5_IJNS5_IJST_SX_EEESW_EEESV_NS5_IJSD_SX_EEEEEEEEEEEvNS4_8identityES1I_S23_vS24_EENS_8epilogue10collective18CollectiveEpilogueINS26_23Sm100TmaWarpSpecializedILi4ELi2ELi16ELb1ELb0EEEJNS5_IJNSA_ILi64EEESG_SG_EEENS5_IJNSM_IS2B_SD_EENSM_INS5_IJSS_SC_EEENS5_IJSD_S2B_EEEEEEEENS_10bfloat16_tESL_S2I_SL_NS26_6fusion15FusionCallbacksIS2A_NS2J_17LinearCombinationIS2I_fS2I_fLNS_15FloatRoundStyleE2EEES2C_S2H_JEEENS4_5SM1004TMEM4LOAD26SM100_TMEM_LOAD_32dp32b16xENS4_13SM90_TMA_LOADENS1J_INS1K_ILi1ELi4ELi3EEENS1M_ILi16EEENSM_INS5_IJS1O_SS_EEENS5_IJSS_SD_EEEEEEENS4_39AutoVectorizingCopyWithAssumedAlignmentILi128EEENS4_14SM90_TMA_STOREES2Z_S31_S31_EEEvvEEEEvNT_6ParamsE --------------------------
	.section	.text._ZN7cutlass13device_kernelINS_4gemm6kernel13GemmUniversalIN4cute5tupleIJiiiiEEENS1_10collective13CollectiveMmaINS1_46MainloopSm100TmaUmmaWarpSpecializedBlockScaledILi6ELi2ELi2ENS5_IJNS4_1CILi4EEENSA_ILi2EEENSA_ILi1EEEEEEEENS5_IJNSA_ILi128EEESG_SG_EEENS5_IJNS_12float_e5m2_tENS_13float_ue8m0_tEEEENS5_IJNS5_IJlSD_lEEENS4_6LayoutINS5_IJNS5_IJNS5_IJNSA_ILi32EEESB_EEEiEEESP_NS5_IJSD_iEEEEEENS5_IJNS5_IJNS5_IJNSA_ILi16EEESB_EEEiEEENS5_IJNS5_IJNSA_ILi0EEESD_EEENSA_ILi512EEEEEENS5_IJSV_iEEEEEEEEEEESK_S12_NS4_8TiledMMAINS4_8MMA_AtomIJNS4_21SM100_MMA_MXF8F6F4_SSISI_SI_fSJ_Li128ELi128ELNS4_4UMMA5MajorE0ELS17_0ELNS16_7ScaleInE0ELS18_0EEEEEENSM_INS5_IJSD_SD_SD_EEENS5_IJSV_SV_SV_EEEEENS5_IJNS4_10UnderscoreES1E_S1E_EEEEENS5_IJNS4_23SM90_TMA_LOAD_MULTICASTES1H_EEENS5_IJNS4_14ComposedLayoutINS4_7SwizzleILi3ELi4ELi3EEENS4_18smem_ptr_flag_bitsILi8EEENSM_INS5_IJNSA_ILi8EEESG_EEENS5_IJSG_SD_EEEEEEENSM_INS5_IJNS5_IJNS5_IJSO_SD_EEENS5_IJSN_SD_EEEEEESD_NS5_IJSB_SD_EEEEEENS5_IJNS5_IJNS5_IJST_SX_EEESW_EEESV_NS5_IJSD_SX_EEEEEEEEEEEvNS4_8identityES1I_S23_vS24_EENS_8epilogue10collective18CollectiveEpilogueINS26_23Sm100TmaWarpSpecializedILi4ELi2ELi16ELb1ELb0EEEJNS5_IJNSA_ILi64EEESG_SG_EEENS5_IJNSM_IS2B_SD_EENSM_INS5_IJSS_SC_EEENS5_IJSD_S2B_EEEEEEEENS_10bfloat16_tESL_S2I_SL_NS26_6fusion15FusionCallbacksIS2A_NS2J_17LinearCombinationIS2I_fS2I_fLNS_15FloatRoundStyleE2EEES2C_S2H_JEEENS4_5SM1004TMEM4LOAD26SM100_TMEM_LOAD_32dp32b16xENS4_13SM90_TMA_LOADENS1J_INS1K_ILi1ELi4ELi3EEENS1M_ILi16EEENSM_INS5_IJS1O_SS_EEENS5_IJSS_SD_EEEEEEENS4_39AutoVectorizingCopyWithAssumedAlignmentILi128EEENS4_14SM90_TMA_STOREES2Z_S31_S31_EEEvvEEEEvNT_6ParamsE,"ax",@progbits
	.align	128
.text._ZN7cutlass13device_kernelINS_4gemm6kernel13GemmUniversalIN4cute5tupleIJiiiiEEENS1_10collective13CollectiveMmaINS1_46MainloopSm100TmaUmmaWarpSpecializedBlockScaledILi6ELi2ELi2ENS5_IJNS4_1CILi4EEENSA_ILi2EEENSA_ILi1EEEEEEEENS5_IJNSA_ILi128EEESG_SG_EEENS5_IJNS_12float_e5m2_tENS_13float_ue8m0_tEEEENS5_IJNS5_IJlSD_lEEENS4_6LayoutINS5_IJNS5_IJNS5_IJNSA_ILi32EEESB_EEEiEEESP_NS5_IJSD_iEEEEEENS5_IJNS5_IJNS5_IJNSA_ILi16EEESB_EEEiEEENS5_IJNS5_IJNSA_ILi0EEESD_EEENSA_ILi512EEEEEENS5_IJSV_iEEEEEEEEEEESK_S12_NS4_8TiledMMAINS4_8MMA_AtomIJNS4_21SM100_MMA_MXF8F6F4_SSISI_SI_fSJ_Li128ELi128ELNS4_4UMMA5MajorE0ELS17_0ELNS16_7ScaleInE0ELS18_0EEEEEENSM_INS5_IJSD_SD_SD_EEENS5_IJSV_SV_SV_EEEEENS5_IJNS4_10UnderscoreES1E_S1E_EEEEENS5_IJNS4_23SM90_TMA_LOAD_MULTICASTES1H_EEENS5_IJNS4_14ComposedLayoutINS4_7SwizzleILi3ELi4ELi3EEENS4_18smem_ptr_flag_bitsILi8EEENSM_INS5_IJNSA_ILi8EEESG_EEENS5_IJSG_SD_EEEEEEENSM_INS5_IJNS5_IJNS5_IJSO_SD_EEENS5_IJSN_SD_EEEEEESD_NS5_IJSB_SD_EEEEEENS5_IJNS5_IJNS5_IJST_SX_EEESW_EEESV_NS5_IJSD_SX_EEEEEEEEEEEvNS4_8identityES1I_S23_vS24_EENS_8epilogue10collective18CollectiveEpilogueINS26_23Sm100TmaWarpSpecializedILi4ELi2ELi16ELb1ELb0EEEJNS5_IJNSA_ILi64EEESG_SG_EEENS5_IJNSM_IS2B_SD_EENSM_INS5_IJSS_SC_EEENS5_IJSD_S2B_EEEEEEEENS_10bfloat16_tESL_S2I_SL_NS26_6fusion15FusionCallbacksIS2A_NS2J_17LinearCombinationIS2I_fS2I_fLNS_15FloatRoundStyleE2EEES2C_S2H_JEEENS4_5SM1004TMEM4LOAD26SM100_TMEM_LOAD_32dp32b16xENS4_13SM90_TMA_LOADENS1J_INS1K_ILi1ELi4ELi3EEENS1M_ILi16EEENSM_INS5_IJS1O_SS_EEENS5_IJSS_SD_EEEEEEENS4_39AutoVectorizingCopyWithAssumedAlignmentILi128EEENS4_14SM90_TMA_STOREES2Z_S31_S31_EEEvvEEEEvNT_6ParamsE:
        .type           _ZN7cutlass13device_kernelINS_4gemm6kernel13GemmUniversalIN4cute5tupleIJiiiiEEENS1_10collective13CollectiveMmaINS1_46MainloopSm100TmaUmmaWarpSpecializedBlockScaledILi6ELi2ELi2ENS5_IJNS4_1CILi4EEENSA_ILi2EEENSA_ILi1EEEEEEEENS5_IJNSA_ILi128EEESG_SG_EEENS5_IJNS_12float_e5m2_tENS_13float_ue8m0_tEEEENS5_IJNS5_IJlSD_lEEENS4_6LayoutINS5_IJNS5_IJNS5_IJNSA_ILi32EEESB_EEEiEEESP_NS5_IJSD_iEEEEEENS5_IJNS5_IJNS5_IJNSA_ILi16EEESB_EEEiEEENS5_IJNS5_IJNSA_ILi0EEESD_EEENSA_ILi512EEEEEENS5_IJSV_iEEEEEEEEEEESK_S12_NS4_8TiledMMAINS4_8MMA_AtomIJNS4_21SM100_MMA_MXF8F6F4_SSISI_SI_fSJ_Li128ELi128ELNS4_4UMMA5MajorE0ELS17_0ELNS16_7ScaleInE0ELS18_0EEEEEENSM_INS5_IJSD_SD_SD_EEENS5_IJSV_SV_SV_EEEEENS5_IJNS4_10UnderscoreES1E_S1E_EEEEENS5_IJNS4_23SM90_TMA_LOAD_MULTICASTES1H_EEENS5_IJNS4_14ComposedLayoutINS4_7SwizzleILi3ELi4ELi3EEENS4_18smem_ptr_flag_bitsILi8EEENSM_INS5_IJNSA_ILi8EEESG_EEENS5_IJSG_SD_EEEEEEENSM_INS5_IJNS5_IJNS5_IJSO_SD_EEENS5_IJSN_SD_EEEEEESD_NS5_IJSB_SD_EEEEEENS5_IJNS5_IJNS5_IJST_SX_EEESW_EEESV_NS5_IJSD_SX_EEEEEEEEEEEvNS4_8identityES1I_S23_vS24_EENS_8epilogue10collective18CollectiveEpilogueINS26_23Sm100TmaWarpSpecializedILi4ELi2ELi16ELb1ELb0EEEJNS5_IJNSA_ILi64EEESG_SG_EEENS5_IJNSM_IS2B_SD_EENSM_INS5_IJSS_SC_EEENS5_IJSD_S2B_EEEEEEEENS_10bfloat16_tESL_S2I_SL_NS26_6fusion15FusionCallbacksIS2A_NS2J_17LinearCombinationIS2I_fS2I_fLNS_15FloatRoundStyleE2EEES2C_S2H_JEEENS4_5SM1004TMEM4LOAD26SM100_TMEM_LOAD_32dp32b16xENS4_13SM90_TMA_LOADENS1J_INS1K_ILi1ELi4ELi3EEENS1M_ILi16EEENSM_INS5_IJS1O_SS_EEENS5_IJSS_SD_EEEEEEENS4_39AutoVectorizingCopyWithAssumedAlignmentILi128EEENS4_14SM90_TMA_STOREES2Z_S31_S31_EEEvvEEEEvNT_6ParamsE,@function
        .size           _ZN7cutlass13device_kernelINS_4gemm6kernel13GemmUniversalIN4cute5tupleIJiiiiEEENS1_10collective13CollectiveMmaINS1_46MainloopSm100TmaUmmaWarpSpecializedBlockScaledILi6ELi2ELi2ENS5_IJNS4_1CILi4EEENSA_ILi2EEENSA_ILi1EEEEEEEENS5_IJNSA_ILi128EEESG_SG_EEENS5_IJNS_12float_e5m2_tENS_13float_ue8m0_tEEEENS5_IJNS5_IJlSD_lEEENS4_6LayoutINS5_IJNS5_IJNS5_IJNSA_ILi32EEESB_EEEiEEESP_NS5_IJSD_iEEEEEENS5_IJNS5_IJNS5_IJNSA_ILi16EEESB_EEEiEEENS5_IJNS5_IJNSA_ILi0EEESD_EEENSA_ILi512EEEEEENS5_IJSV_iEEEEEEEEEEESK_S12_NS4_8TiledMMAINS4_8MMA_AtomIJNS4_21SM100_MMA_MXF8F6F4_SSISI_SI_fSJ_Li128ELi128ELNS4_4UMMA5MajorE0ELS17_0ELNS16_7ScaleInE0ELS18_0EEEEEENSM_INS5_IJSD_SD_SD_EEENS5_IJSV_SV_SV_EEEEENS5_IJNS4_10UnderscoreES1E_S1E_EEEEENS5_IJNS4_23SM90_TMA_LOAD_MULTICASTES1H_EEENS5_IJNS4_14ComposedLayoutINS4_7SwizzleILi3ELi4ELi3EEENS4_18smem_ptr_flag_bitsILi8EEENSM_INS5_IJNSA_ILi8EEESG_EEENS5_IJSG_SD_EEEEEEENSM_INS5_IJNS5_IJNS5_IJSO_SD_EEENS5_IJSN_SD_EEEEEESD_NS5_IJSB_SD_EEEEEENS5_IJNS5_IJNS5_IJST_SX_EEESW_EEESV_NS5_IJSD_SX_EEEEEEEEEEEvNS4_8identityES1I_S23_vS24_EENS_8epilogue10collective18CollectiveEpilogueINS26_23Sm100TmaWarpSpecializedILi4ELi2ELi16ELb1ELb0EEEJNS5_IJNSA_ILi64EEESG_SG_EEENS5_IJNSM_IS2B_SD_EENSM_INS5_IJSS_SC_EEENS5_IJSD_S2B_EEEEEEEENS_10bfloat16_tESL_S2I_SL_NS26_6fusion15FusionCallbacksIS2A_NS2J_17LinearCombinationIS2I_fS2I_fLNS_15FloatRoundStyleE2EEES2C_S2H_JEEENS4_5SM1004TMEM4LOAD26SM100_TMEM_LOAD_32dp32b16xENS4_13SM90_TMA_LOADENS1J_INS1K_ILi1ELi4ELi3EEENS1M_ILi16EEENSM_INS5_IJS1O_SS_EEENS5_IJSS_SD_EEEEEEENS4_39AutoVectorizingCopyWithAssumedAlignmentILi128EEENS4_14SM90_TMA_STOREES2Z_S31_S31_EEEvvEEEEvNT_6ParamsE,(.L_x_247 - _ZN7cutlass13device_kernelINS_4gemm6kernel13GemmUniversalIN4cute5tupleIJiiiiEEENS1_10collective13CollectiveMmaINS1_46MainloopSm100TmaUmmaWarpSpecializedBlockScaledILi6ELi2ELi2ENS5_IJNS4_1CILi4EEENSA_ILi2EEENSA_ILi1EEEEEEEENS5_IJNSA_ILi128EEESG_SG_EEENS5_IJNS_12float_e5m2_tENS_13float_ue8m0_tEEEENS5_IJNS5_IJlSD_lEEENS4_6LayoutINS5_IJNS5_IJNS5_IJNSA_ILi32EEESB_EEEiEEESP_NS5_IJSD_iEEEEEENS5_IJNS5_IJNS5_IJNSA_ILi16EEESB_EEEiEEENS5_IJNS5_IJNSA_ILi0EEESD_EEENSA_ILi512EEEEEENS5_IJSV_iEEEEEEEEEEESK_S12_NS4_8TiledMMAINS4_8MMA_AtomIJNS4_21SM100_MMA_MXF8F6F4_SSISI_SI_fSJ_Li128ELi128ELNS4_4UMMA5MajorE0ELS17_0ELNS16_7ScaleInE0ELS18_0EEEEEENSM_INS5_IJSD_SD_SD_EEENS5_IJSV_SV_SV_EEEEENS5_IJNS4_10UnderscoreES1E_S1E_EEEEENS5_IJNS4_23SM90_TMA_LOAD_MULTICASTES1H_EEENS5_IJNS4_14ComposedLayoutINS4_7SwizzleILi3ELi4ELi3EEENS4_18smem_ptr_flag_bitsILi8EEENSM_INS5_IJNSA_ILi8EEESG_EEENS5_IJSG_SD_EEEEEEENSM_INS5_IJNS5_IJNS5_IJSO_SD_EEENS5_IJSN_SD_EEEEEESD_NS5_IJSB_SD_EEEEEENS5_IJNS5_IJNS5_IJST_SX_EEESW_EEESV_NS5_IJSD_SX_EEEEEEEEEEEvNS4_8identityES1I_S23_vS24_EENS_8epilogue10collective18CollectiveEpilogueINS26_23Sm100TmaWarpSpecializedILi4ELi2ELi16ELb1ELb0EEEJNS5_IJNSA_ILi64EEESG_SG_EEENS5_IJNSM_IS2B_SD_EENSM_INS5_IJSS_SC_EEENS5_IJSD_S2B_EEEEEEEENS_10bfloat16_tESL_S2I_SL_NS26_6fusion15FusionCallbacksIS2A_NS2J_17LinearCombinationIS2I_fS2I_fLNS_15FloatRoundStyleE2EEES2C_S2H_JEEENS4_5SM1004TMEM4LOAD26SM100_TMEM_LOAD_32dp32b16xENS4_13SM90_TMA_LOADENS1J_INS1K_ILi1ELi4ELi3EEENS1M_ILi16EEENSM_INS5_IJS1O_SS_EEENS5_IJSS_SD_EEEEEEENS4_39AutoVectorizingCopyWithAssumedAlignmentILi128EEENS4_14SM90_TMA_STOREES2Z_S31_S31_EEEvvEEEEvNT_6ParamsE)
        .other          _ZN7cutlass13device_kernelINS_4gemm6kernel13GemmUniversalIN4cute5tupleIJiiiiEEENS1_10collective13CollectiveMmaINS1_46MainloopSm100TmaUmmaWarpSpecializedBlockScaledILi6ELi2ELi2ENS5_IJNS4_1CILi4EEENSA_ILi2EEENSA_ILi1EEEEEEEENS5_IJNSA_ILi128EEESG_SG_EEENS5_IJNS_12float_e5m2_tENS_13float_ue8m0_tEEEENS5_IJNS5_IJlSD_lEEENS4_6LayoutINS5_IJNS5_IJNS5_IJNSA_ILi32EEESB_EEEiEEESP_NS5_IJSD_iEEEEEENS5_IJNS5_IJNS5_IJNSA_ILi16EEESB_EEEiEEENS5_IJNS5_IJNSA_ILi0EEESD_EEENSA_ILi512EEEEEENS5_IJSV_iEEEEEEEEEEESK_S12_NS4_8TiledMMAINS4_8MMA_AtomIJNS4_21SM100_MMA_MXF8F6F4_SSISI_SI_fSJ_Li128ELi128ELNS4_4UMMA5MajorE0ELS17_0ELNS16_7ScaleInE0ELS18_0EEEEEENSM_INS5_IJSD_SD_SD_EEENS5_IJSV_SV_SV_EEEEENS5_IJNS4_10UnderscoreES1E_S1E_EEEEENS5_IJNS4_23SM90_TMA_LOAD_MULTICASTES1H_EEENS5_IJNS4_14ComposedLayoutINS4_7SwizzleILi3ELi4ELi3EEENS4_18smem_ptr_flag_bitsILi8EEENSM_INS5_IJNSA_ILi8EEESG_EEENS5_IJSG_SD_EEEEEEENSM_INS5_IJNS5_IJNS5_IJSO_SD_EEENS5_IJSN_SD_EEEEEESD_NS5_IJSB_SD_EEEEEENS5_IJNS5_IJNS5_IJST_SX_EEESW_EEESV_NS5_IJSD_SX_EEEEEEEEEEEvNS4_8identityES1I_S23_vS24_EENS_8epilogue10collective18CollectiveEpilogueINS26_23Sm100TmaWarpSpecializedILi4ELi2ELi16ELb1ELb0EEEJNS5_IJNSA_ILi64EEESG_SG_EEENS5_IJNSM_IS2B_SD_EENSM_INS5_IJSS_SC_EEENS5_IJSD_S2B_EEEEEEEENS_10bfloat16_tESL_S2I_SL_NS26_6fusion15FusionCallbacksIS2A_NS2J_17LinearCombinationIS2I_fS2I_fLNS_15FloatRoundStyleE2EEES2C_S2H_JEEENS4_5SM1004TMEM4LOAD26SM100_TMEM_LOAD_32dp32b16xENS4_13SM90_TMA_LOADENS1J_INS1K_ILi1ELi4ELi3EEENS1M_ILi16EEENSM_INS5_IJS1O_SS_EEENS5_IJSS_SD_EEEEEEENS4_39AutoVectorizingCopyWithAssumedAlignmentILi128EEENS4_14SM90_TMA_STOREES2Z_S31_S31_EEEvvEEEEvNT_6ParamsE,@"STO_CUDA_ENTRY STV_DEFAULT"
_ZN7cutlass13device_kernelINS_4gemm6kernel13GemmUniversalIN4cute5tupleIJiiiiEEENS1_10collective13CollectiveMmaINS1_46MainloopSm100TmaUmmaWarpSpecializedBlockScaledILi6ELi2ELi2ENS5_IJNS4_1CILi4EEENSA_ILi2EEENSA_ILi1EEEEEEEENS5_IJNSA_ILi128EEESG_SG_EEENS5_IJNS_12float_e5m2_tENS_13float_ue8m0_tEEEENS5_IJNS5_IJlSD_lEEENS4_6LayoutINS5_IJNS5_IJNS5_IJNSA_ILi32EEESB_EEEiEEESP_NS5_IJSD_iEEEEEENS5_IJNS5_IJNS5_IJNSA_ILi16EEESB_EEEiEEENS5_IJNS5_IJNSA_ILi0EEESD_EEENSA_ILi512EEEEEENS5_IJSV_iEEEEEEEEEEESK_S12_NS4_8TiledMMAINS4_8MMA_AtomIJNS4_21SM100_MMA_MXF8F6F4_SSISI_SI_fSJ_Li128ELi128ELNS4_4UMMA5MajorE0ELS17_0ELNS16_7ScaleInE0ELS18_0EEEEEENSM_INS5_IJSD_SD_SD_EEENS5_IJSV_SV_SV_EEEEENS5_IJNS4_10UnderscoreES1E_S1E_EEEEENS5_IJNS4_23SM90_TMA_LOAD_MULTICASTES1H_EEENS5_IJNS4_14ComposedLayoutINS4_7SwizzleILi3ELi4ELi3EEENS4_18smem_ptr_flag_bitsILi8EEENSM_INS5_IJNSA_ILi8EEESG_EEENS5_IJSG_SD_EEEEEEENSM_INS5_IJNS5_IJNS5_IJSO_SD_EEENS5_IJSN_SD_EEEEEESD_NS5_IJSB_SD_EEEEEENS5_IJNS5_IJNS5_IJST_SX_EEESW_EEESV_NS5_IJSD_SX_EEEEEEEEEEEvNS4_8identityES1I_S23_vS24_EENS_8epilogue10collective18CollectiveEpilogueINS26_23Sm100TmaWarpSpecializedILi4ELi2ELi16ELb1ELb0EEEJNS5_IJNSA_ILi64EEESG_SG_EEENS5_IJNSM_IS2B_SD_EENSM_INS5_IJSS_SC_EEENS5_IJSD_S2B_EEEEEEEENS_10bfloat16_tESL_S2I_SL_NS26_6fusion15FusionCallbacksIS2A_NS2J_17LinearCombinationIS2I_fS2I_fLNS_15FloatRoundStyleE2EEES2C_S2H_JEEENS4_5SM1004TMEM4LOAD26SM100_TMEM_LOAD_32dp32b16xENS4_13SM90_TMA_LOADENS1J_INS1K_ILi1ELi4ELi3EEENS1M_ILi16EEENSM_INS5_IJS1O_SS_EEENS5_IJSS_SD_EEEEEEENS4_39AutoVectorizingCopyWithAssumedAlignmentILi128EEENS4_14SM90_TMA_STOREES2Z_S31_S31_EEEvvEEEEvNT_6ParamsE:
[----:B------:R-:W1:Y:S01]  /*0000*/  LDC R1, c[0x0][0x37c] ;  /* 0x0000df00ff017b82 */ /* 0x000e620000000800 */
[----:B------:R-:W2:Y:S01]  /*0010*/  S2R R3, SR_TID.X ;  /* 0x0000000000037919 */ /* 0x000ea20000002100 */
[----:B------:R-:W3:Y:S01]  /*0020*/  LDCU.64 UR4, c[0x0][0xc90] ;  /* 0x00019200ff0477ac */ /* 0x000ee20008000a00 */
[----:B------:R-:W-:Y:S02]  /*0030*/  PRMT R86, RZ, 0x7610, R86 ;  /* 0x00007610ff567816 */ /* 0x000fe40000000056 */
[----:B------:R-:W-:Y:S01]  /*0040*/  ELECT P5, URZ, PT ;  /* 0x0000000000ff782f */ /* 0x000fe200038a0000 */
[----:B------:R-:W4:Y:S01]  /*0050*/  LDCU.64 UR46, c[0x0][0x358] ;  /* 0x00006b00ff2e77ac */ /* 0x000f220008000a00 */
[----:B---3--:R-:W-:-:S04]  /*0060*/  UISETP.NE.U32.AND UP0, UPT, UR4, URZ, UPT ;  /* 0x000000ff0400728c */ /* 0x008fc8000bf05070 */
[----:B------:R-:W-:Y:S01]  /*0070*/  UISETP.NE.AND.EX UP0, UPT, UR5, URZ, UPT, UP0 ;  /* 0x000000ff0500728c */ /* 0x000fe2000bf05300 */
[----:B--2---:R-:W-:-:S05]  /*0080*/  SHF.R.U32.HI R99, RZ, 0x5, R3 ;  /* 0x00000005ff637819 */ /* 0x004fca0000011603 */
[----:B------:R-:W2:Y:S02]  /*0090*/  SHFL.IDX PT, R0, R99, RZ, 0x1f ;  /* 0x00001fff63007589 */ /* 0x000ea400000e0000 */
[----:B--2---:R-:W-:Y:S01]  /*00a0*/  R2UR UR8, R0 ;  /* 0x00000000000872ca */ /* 0x004fe200000e0000 */
[----:B-1--4-:R-:W-:-:S14]  /*00b0*/  BRA.U UP0, `(.L_x_0) ;  /* 0x00000001002c7547 */ /* 0x012fdc000b800000 */
[----:B------:R-:W1:Y:S02]  /*00c0*/  LDCU.64 UR6, c[0x0][0xc88] ;  /* 0x00019100ff0677ac */ /* 0x000e640008000a00 */
[----:B-1----:R-:W-:-:S04]  /*00d0*/  UISETP.NE.U32.AND UP0, UPT, UR6, URZ, UPT ;  /* 0x000000ff0600728c */ /* 0x002fc8000bf05070 */
[----:B------:R-:W-:-:S09]  /*00e0*/  UISETP.NE.AND.EX UP0, UPT, UR7, URZ, UPT, UP0 ;  /* 0x000000ff0700728c */ /* 0x000fd2000bf05300 */
[----:B------:R-:W-:Y:S05]  /*00f0*/  BRA.U !UP0, `(.L_x_1) ;  /* 0x0000000108107547 */ /* 0x000fea000b800000 */
[----:B------:R-:W1:Y:S02]  /*0100*/  LDC.64 R4, c[0x0][0xc88] ;  /* 0x00032200ff047b82 */ /* 0x000e640000000a00 */
[----:B-1----:R1:W5:Y:S01]  /*0110*/  LDG.E R53, desc[UR46][R4.64] ;  /* 0x0000002e04357981 */ /* 0x002362000c1e1900 */
[----:B------:R-:W-:Y:S01]  /*0120*/  HFMA2 R86, -RZ, RZ, 0, 5.9604644775390625e-08 ;  /* 0x00000001ff567431 */ /* 0x000fe200000001ff */
[----:B------:R-:W-:Y:S05]  /*0130*/  BRA `(.L_x_0) ;  /* 0x00000000000c7947 */ /* 0x000fea0003800000 */
.L_x_1:
[----:B------:R-:W1:Y:S01]  /*0140*/  LDCU UR6, c[0x0][0xc80] ;  /* 0x00019000ff0677ac */ /* 0x000e620008000800 */
[----:B------:R-:W-:Y:S01]  /*0150*/  HFMA2 R86, -RZ, RZ, 0, 5.9604644775390625e-08 ;  /* 0x00000001ff567431 */ /* 0x000fe200000001ff */
[----:B-1----:R-:W-:-:S07]  /*0160*/  MOV R53, UR6 ;  /* 0x0000000600357c02 */ /* 0x002fce0008000f00 */
.L_x_0:
[----:B------:R-:W2:Y:S02]  /*0170*/  LDCU.64 UR6, c[0x0][0xcb0] ;  /* 0x00019600ff0677ac */ /* 0x000ea40008000a00 */
[----:B--2---:R-:W-:-:S04]  /*0180*/  UISETP.NE.U32.AND UP0, UPT, UR6, URZ, UPT ;  /* 0x000000ff0600728c */ /* 0x004fc8000bf05070 */
[----:B------:R-:W-:-:S09]  /*0190*/  UISETP.NE.AND.EX UP0, UPT, UR7, URZ, UPT, UP0 ;  /* 0x000000ff0700728c */ /* 0x000fd2000bf05300 */
[----:B------:R-:W-:Y:S05]  /*01a0*/  BRA.U UP0, `(.L_x_2) ;  /* 0x0000000100247547 */ /* 0x000fea000b800000 */
[----:B------:R-:W2:Y:S02]  /*01b0*/  LDCU.64 UR6, c[0x0][0xca8] ;  /* 0x00019500ff0677ac */ /* 0x000ea40008000a00 */
[----:B--2---:R-:W-:-:S04]  /*01c0*/  UISETP.NE.U32.AND UP0, UPT, UR6, URZ, UPT ;  /* 0x000000ff0600728c */ /* 0x004fc8000bf05070 */
[----:B------:R-:W-:-:S09]  /*01d0*/  UISETP.NE.AND.EX UP0, UPT, UR7, URZ, UPT, UP0 ;  /* 0x000000ff0700728c */ /* 0x000fd2000bf05300 */
[----:B------:R-:W-:Y:S05]  /*01e0*/  BRA.U !UP0, `(.L_x_3) ;  /* 0x00000001080c7547 */ /* 0x000fea000b800000 */
[----:B-1----:R-:W1:Y:S02]  /*01f0*/  LDC.64 R4, c[0x0][0xca8] ;  /* 0x00032a00ff047b82 */ /* 0x002e640000000a00 */
[----:B-1----:R2:W5:Y:S01]  /*0200*/  LDG.E R52, desc[UR46][R4.64] ;  /* 0x0000002e04347981 */ /* 0x002562000c1e1900 */
[----:B------:R-:W-:Y:S05]  /*0210*/  BRA `(.L_x_2) ;  /* 0x0000000000087947 */ /* 0x000fea0003800000 */
.L_x_3:
[----:B------:R-:W2:Y:S02]  /*0220*/  LDCU UR6, c[0x0][0xca0] ;  /* 0x00019400ff0677ac */ /* 0x000ea40008000800 */
[----:B--2---:R-:W-:Y:S02]  /*0230*/  MOV R52, UR6 ;  /* 0x0000000600347c02 */ /* 0x004fe40008000f00 */
.L_x_2:
[----:B------:R-:W-:Y:S01]  /*0240*/  IMAD.U32 R0, RZ, RZ, UR8 ;  /* 0x00000008ff007e24 */ /* 0x000fe2000f8e00ff */
[----:B------:R-:W-:Y:S04]  /*0250*/  BSSY.RECONVERGENT B0, `(.L_x_4) ;  /* 0x0000012000007945 */ /* 0x000fe80003800200 */
[C---:B------:R-:W-:Y:S02]  /*0260*/  ISETP.NE.OR P1, PT, R0.reuse, 0x1, !P5 ;  /* 0x000000010000780c */ /* 0x040fe40006f25670 */
[----:B------:R-:W-:-:S11]  /*0270*/  ISETP.NE.OR P0, PT, R0, 0x3, !P5 ;  /* 0x000000030000780c */ /* 0x000fd60006f05670 */
[----:B------:R-:W-:Y:S05]  /*0280*/  @P1 BRA `(.L_x_5) ;  /* 0x0000000000381947 */ /* 0x000fea0003800000 */
[----:B------:R-:W3:Y:S02]  /*0290*/  LDCU.64 UR6, c[0x0][0x348] ;  /* 0x00006900ff0677ac */ /* 0x000ee40008000a00 */
[----:B---3--:R-:W-:Y:S02]  /*02a0*/  UIADD3 UR14, UP3, UPT, UR6, 0x80, URZ ;  /* 0x00000080060e7890 */ /* 0x008fe4000ff7e0ff */
[----:B------:R-:W-:Y:S02]  /*02b0*/  UIADD3 UR12, UP2, UPT, UR6, 0x180, URZ ;  /* 0x00000180060c7890 */ /* 0x000fe4000ff5e0ff */
[----:B------:R-:W-:Y:S02]  /*02c0*/  UIADD3 UR10, UP1, UPT, UR6, 0x280, URZ ;  /* 0x00000280060a7890 */ /* 0x000fe4000ff3e0ff */
[----:B------:R-:W-:Y:S02]  /*02d0*/  UIADD3 UR6, UP0, UPT, UR6, 0x380, URZ ;  /* 0x0000038006067890 */ /* 0x000fe4000ff1e0ff */
[----:B------:R-:W-:-:S02]  /*02e0*/  UIADD3.X UR15, UPT, UPT, URZ, UR7, URZ, UP3, !UPT ;  /* 0x00000007ff0f7290 */ /* 0x000fc40009ffe4ff */
[----:B------:R-:W-:Y:S02]  /*02f0*/  UIADD3.X UR13, UPT, UPT, URZ, UR7, URZ, UP2, !UPT ;  /* 0x00000007ff0d7290 */ /* 0x000fe400097fe4ff */
[----:B------:R-:W-:Y:S02]  /*0300*/  UIADD3.X UR11, UPT, UPT, URZ, UR7, URZ, UP1, !UPT ;  /* 0x00000007ff0b7290 */ /* 0x000fe40008ffe4ff */
[----:B------:R-:W-:-:S03]  /*0310*/  UIADD3.X UR7, UPT, UPT, URZ, UR7, URZ, UP0, !UPT ;  /* 0x00000007ff077290 */ /* 0x000fc600087fe4ff */
[----:B------:R3:W-:Y:S02]  /*0320*/  UTMACCTL.PF [UR14] ;  /* 0x000000000e0079b9 */ /* 0x0007e40008040000 */
[----:B------:R3:W-:Y:S02]  /*0330*/  UTMACCTL.PF [UR12] ;  /* 0x000000000c0079b9 */ /* 0x0007e40008040000 */
[----:B------:R3:W-:Y:S02]  /*0340*/  UTMACCTL.PF [UR10] ;  /* 0x000000000a0079b9 */ /* 0x0007e40008040000 */
[----:B------:R3:W-:Y:S02]  /*0350*/  UTMACCTL.PF [UR6] ;  /* 0x00000000060079b9 */ /* 0x0007e40008040000 */
[----:B---3--:R-:W-:Y:S01]  /*0360*/  NOP ;  /* 0x0000000000007918 */ /* 0x008fe20000000000 */
.L_x_5:
[----:B------:R-:W-:Y:S05]  /*0370*/  BSYNC.RECONVERGENT B0 ;  /* 0x0000000000007941 */ /* 0x000fea0003800200 */
.L_x_4:
[----:B------:R-:W-:Y:S04]  /*0380*/  BSSY.RECONVERGENT B0, `(.L_x_6) ;  /* 0x000000a000007945 */ /* 0x000fe80003800200 */
[----:B------:R-:W-:Y:S05]  /*0390*/  @P0 BRA `(.L_x_7) ;  /* 0x0000000000200947 */ /* 0x000fea0003800000 */
[----:B------:R-:W3:Y:S02]  /*03a0*/  LDCU.64 UR6, c[0x0][0x348] ;  /* 0x00006900ff0677ac */ /* 0x000ee40008000a00 */
[----:B---3--:R-:W-:Y:S02]  /*03b0*/  UIADD3 UR10, UP1, UPT, UR6, 0x980, URZ ;  /* 0x00000980060a7890 */ /* 0x008fe4000ff3e0ff */
[----:B------:R-:W-:Y:S02]  /*03c0*/  UIADD3 UR6, UP0, UPT, UR6, 0xa80, URZ ;  /* 0x00000a8006067890 */ /* 0x000fe4000ff1e0ff */
[----:B------:R-:W-:Y:S02]  /*03d0*/  UIADD3.X UR11, UPT, UPT, URZ, UR7, URZ, UP1, !UPT ;  /* 0x00000007ff0b7290 */ /* 0x000fe40008ffe4ff */
[----:B------:R-:W-:-:S07]  /*03e0*/  UIADD3.X UR7, UPT, UPT, URZ, UR7, URZ, UP0, !UPT ;  /* 0x00000007ff077290 */ /* 0x000fce00087fe4ff */
[----:B------:R3:W-:Y:S02]  /*03f0*/  UTMACCTL.PF [UR10] ;  /* 0x000000000a0079b9 */ /* 0x0007e40008040000 */
[----:B------:R3:W-:Y:S02]  /*0400*/  UTMACCTL.PF [UR6] ;  /* 0x00000000060079b9 */ /* 0x0007e40008040000 */
[----:B---3--:R-:W-:Y:S01]  /*0410*/  NOP ;  /* 0x0000000000007918 */ /* 0x008fe20000000000 */
.L_x_7:
[----:B------:R-:W-:Y:S05]  /*0420*/  BSYNC.RECONVERGENT B0 ;  /* 0x0000000000007941 */ /* 0x000fea0003800200 */
.L_x_6:
[----:B------:R-:W3:Y:S01]  /*0430*/  LDCU.64 UR6, c[0x0][0xc88] ;  /* 0x00019100ff0677ac */ /* 0x000ee20008000a00 */
[----:B------:R-:W-:Y:S02]  /*0440*/  UISETP.EQ.U32.AND UP1, UPT, UR4, URZ, UPT ;  /* 0x000000ff0400728c */ /* 0x000fe4000bf22070 */
[----:B------:R-:W-:Y:S02]  /*0450*/  UPLOP3.LUT UP5, UPT, UPT, UPT, UPT, 0x80, 0x8 ;  /* 0x000000000008789c */ /* 0x000fe40003faf070 */
[----:B---3--:R-:W-:-:S04]  /*0460*/  UISETP.NE.U32.AND UP0, UPT, UR6, URZ, UPT ;  /* 0x000000ff0600728c */ /* 0x008fc8000bf05070 */
[----:B------:R-:W-:-:S04]  /*0470*/  UISETP.NE.AND.EX UP0, UPT, UR7, URZ, UPT, UP0 ;  /* 0x000000ff0700728c */ /* 0x000fc8000bf05300 */
[----:B------:R-:W-:-:S04]  /*0480*/  UISETP.EQ.OR.EX UP2, UPT, UR5, URZ, !UP0, UP1 ;  /* 0x000000ff0500728c */ /* 0x000fc8000c742710 */
[----:B------:R-:W-:-:S05]  /*0490*/  UP2UR UR36, UPR, URZ, 0x4 ;  /* 0x00000004ff247883 */ /* 0x000fca0008000000 */
[----:B------:R-:W-:Y:S07]  /*04a0*/  BRA.U !UP2, `(.L_x_8) ;  /* 0x000000010a207547 */ /* 0x000fee000b800000 */
[----:B------:R-:W-:Y:S01]  /*04b0*/  UISETP.NE.U32.AND UP1, UPT, UR4, URZ, UPT ;  /* 0x000000ff0400728c */ /* 0x000fe2000bf25070 */
[----:B-----5:R-:W-:Y:S01]  /*04c0*/  FSETP.NEU.AND P0, PT, R53, RZ, PT ;  /* 0x000000ff3500720b */ /* 0x020fe20003f0d000 */
[----:B------:R-:W-:Y:S02]  /*04d0*/  USEL UR4, URZ, 0xffffffff, UP0 ;  /* 0xffffffffff047887 */ /* 0x000fe40008000000 */
[----:B------:R-:W-:-:S10]  /*04e0*/  UISETP.NE.AND.EX UP1, UPT, UR5, URZ, UPT, UP1 ;  /* 0x000000ff0500728c */ /* 0x000fd4000bf25310 */
[----:B------:R-:W-:Y:S01]  /*04f0*/  VOTEU.ANY UP0, P0 ;  /* 0x0000000000ff7886 */ /* 0x000fe20000000100 */
[----:B------:R-:W-:-:S04]  /*0500*/  @!UP1 USEL UR4, URZ, 0xffffffff, UP0 ;  /* 0xffffffffff049887 */ /* 0x000fc80008000000 */
[----:B------:R-:W-:-:S04]  /*0510*/  ULOP3.LUT UR4, UR4, 0x1, URZ, 0xc0, !UPT ;  /* 0x0000000104047892 */ /* 0x000fc8000f8ec0ff */
[----:B------:R-:W-:-:S11]  /*0520*/  UISETP.NE.U32.AND UP5, UPT, UR4, 0x1, UPT ;  /* 0x000000010400788c */ /* 0x000fd6000bfa5070 */
.L_x_8:
[----:B------:R-:W3:Y:S01]  /*0530*/  SHFL.IDX PT, R2, R99, RZ, 0x1f ;  /* 0x00001fff63027589 */ /* 0x000ee200000e0000 */
[----:B------:R-:W-:-:S04]  /*0540*/  UISETP.NE.AND UP0, UPT, UR8, 0x2, UPT ;  /* 0x000000020800788c */ /* 0x000fc8000bf05270 */
[----:B------:R-:W-:Y:S01]  /*0550*/  USEL UR4, URZ, 0x1, UP0 ;  /* 0x00000001ff047887 */ /* 0x000fe20008000000 */
[----:B---3--:R-:W-:-:S13]  /*0560*/  ISETP.NE.AND P0, PT, R2, RZ, PT ;  /* 0x000000ff0200720c */ /* 0x008fda0003f05270 */
[----:B------:R-:W-:Y:S05]  /*0570*/  @P0 BRA `(.L_x_9) ;  /* 0x0000000000680947 */ /* 0x000fea0003800000 */
[----:B------:R-:W3:Y:S01]  /*0580*/  S2UR UR7, SR_CgaCtaId ;  /* 0x00000000000779c3 */ /* 0x000ee20000008800 */
[----:B------:R-:W-:Y:S01]  /*0590*/  UMOV UR9, 0x400 ;  /* 0x0000040000097882 */ /* 0x000fe20000000000 */
[----:B------:R-:W-:Y:S01]  /*05a0*/  UMOV UR6, 0x1 ;  /* 0x0000000100067882 */ /* 0x000fe20000000000 */
[----:B------:R-:W-:Y:S01]  /*05b0*/  UMOV UR5, 0x5 ;  /* 0x0000000500057882 */ /* 0x000fe20000000000 */
[----:B------:R-:W-:-:S04]  /*05c0*/  UIADD3 UR10, UPT, UPT, -UR6, 0x100000, URZ ;  /* 0x00100000060a7890 */ /* 0x000fc8000fffe1ff */
[----:B------:R-:W-:Y:S02]  /*05d0*/  USHF.L.U32 UR11, UR10, 0xb, URZ ;  /* 0x0000000b0a0b7899 */ /* 0x000fe400080006ff */
[----:B------:R-:W-:Y:S02]  /*05e0*/  USHF.L.U32 UR10, UR10, 0x1, URZ ;  /* 0x000000010a0a7899 */ /* 0x000fe400080006ff */
[----:B------:R-:W-:-:S04]  /*05f0*/  UIADD3 UR12, UPT, UPT, -UR5, 0x100000, URZ ;  /* 0x00100000050c7890 */ /* 0x000fc8000fffe1ff */
[----:B------:R-:W-:Y:S02]  /*0600*/  USHF.L.U32 UR13, UR12, 0xb, URZ ;  /* 0x0000000b0c0d7899 */ /* 0x000fe400080006ff */
[----:B------:R-:W-:Y:S01]  /*0610*/  USHF.L.U32 UR12, UR12, 0x1, URZ ;  /* 0x000000010c0c7899 */ /* 0x000fe200080006ff */
[----:B------:R-:W-:Y:S01]  /*0620*/  ELECT P0, URZ, PT ;  /* 0x0000000000ff782f */ /* 0x000fe20003800000 */
[----:B---3--:R-:W-:Y:S01]  /*0630*/  ULEA UR7, UR7, UR9, 0x18 ;  /* 0x0000000907077291 */ /* 0x008fe2000f8ec0ff */
[----:B------:R-:W3:Y:S11]  /*0640*/  FENCE.VIEW.ASYNC.S ;  /* 0x00000000000073c6 */ /* 0x000ef60000000000 */
[----:B---3--:R3:W4:Y:S01]  /*0650*/  SYNCS.EXCH.64 URZ, [UR7], UR10 ;  /* 0x0000000a07ff75b2 */ /* 0x0087220008000100 */
[----:B------:R3:W1:Y:S01]  /*0660*/  SYNCS.EXCH.64 URZ, [UR7+0x30], UR12 ;  /* 0x0000300c07ff75b2 */ /* 0x0006620008000100 */
        /* <DEDUP_REMOVED lines=10> */
[----:B------:R-:W-:Y:S01]  /*0710*/  NOP ;  /* 0x0000000000007918 */ /* 0x000fe20000000000 */
.L_x_9:
[----:B------:R-:W2:Y:S01]  /*0720*/  SHFL.IDX PT, R2, R99, RZ, 0x1f ;  /* 0x00001fff63027589 */ /* 0x000ea200000e0000 */
[----:B------:R-:W-:Y:S01]  /*0730*/  NOP ;  /* 0x0000000000007918 */ /* 0x000fe20000000000 */
[----:B--2---:R-:W-:-:S13]  /*0740*/  ISETP.NE.AND P0, PT, R2, 0x1, PT ;  /* 0x000000010200780c */ /* 0x004fda0003f05270 */
[----:B------:R-:W-:Y:S05]  /*0750*/  @P0 BRA `(.L_x_10) ;  /* 0x0000000000580947 */ /* 0x000fea0003800000 */
[----:B---3--:R-:W2:Y:S01]  /*0760*/  S2UR UR7, SR_CgaCtaId ;  /* 0x00000000000779c3 */ /* 0x008ea20000008800 */
        /* <DEDUP_REMOVED lines=10> */
[----:B--2---:R-:W-:Y:S01]  /*0810*/  ULEA UR7, UR7, UR9, 0x18 ;  /* 0x0000000907077291 */ /* 0x004fe2000f8ec0ff */
[----:B------:R-:W2:Y:S11]  /*0820*/  FENCE.VIEW.ASYNC.S ;  /* 0x00000000000073c6 */ /* 0x000eb60000000000 */
[----:B--2---:R2:W3:Y:S01]  /*0830*/  SYNCS.EXCH.64 URZ, [UR7+0x60], UR10 ;  /* 0x0000600a07ff75b2 */ /* 0x0044e20008000100 */
        /* <DEDUP_REMOVED lines=8> */
.L_x_10:
[----:B------:R-:W4:Y:S01]  /*08c0*/  SHFL.IDX PT, R2, R99, RZ, 0x1f ;  /* 0x00001fff63027589 */ /* 0x000f2200000e0000 */
[----:B------:R-:W-:Y:S01]  /*08d0*/  NOP ;  /* 0x0000000000007918 */ /* 0x000fe20000000000 */
[----:B----4-:R-:W-:-:S13]  /*08e0*/  ISETP.NE.AND P0, PT, R2, 0x3, PT ;  /* 0x000000030200780c */ /* 0x010fda0003f05270 */
[----:B------:R-:W-:Y:S05]  /*08f0*/  @P0 BRA `(.L_x_11) ;  /* 0x0000000000300947 */ /* 0x000fea0003800000 */
[----:B------:R-:W4:Y:S01]  /*0900*/  S2UR UR6, SR_CgaCtaId ;  /* 0x00000000000679c3 */ /* 0x000f220000008800 */
[----:B--23--:R-:W-:Y:S01]  /*0910*/  UMOV UR7, 0x400 ;  /* 0x0000040000077882 */ /* 0x00cfe20000000000 */
[----:B------:R-:W-:Y:S01]  /*0920*/  UMOV UR5, 0x20 ;  /* 0x0000002000057882 */ /* 0x000fe20000000000 */
[----:B------:R-:W-:Y:S01]  /*0930*/  ELECT P0, URZ, PT ;  /* 0x0000000000ff782f */ /* 0x000fe20003800000 */
[----:B------:R-:W-:-:S04]  /*0940*/  UIADD3 UR10, UPT, UPT, -UR5, 0x100000, URZ ;  /* 0x00100000050a7890 */ /* 0x000fc8000fffe1ff */
[----:B------:R-:W-:Y:S02]  /*0950*/  USHF.L.U32 UR11, UR10, 0xb, URZ ;  /* 0x0000000b0a0b7899 */ /* 0x000fe400080006ff */
[----:B------:R-:W-:Y:S02]  /*0960*/  USHF.L.U32 UR10, UR10, 0x1, URZ ;  /* 0x000000010a0a7899 */ /* 0x000fe400080006ff */
[----:B----4-:R-:W-:Y:S01]  /*0970*/  ULEA UR6, UR6, UR7, 0x18 ;  /* 0x0000000706067291 */ /* 0x010fe2000f8ec0ff */
[----:B------:R-:W2:Y:S11]  /*0980*/  FENCE.VIEW.ASYNC.S ;  /* 0x00000000000073c6 */ /* 0x000eb60000000000 */
[----:B--2---:R4:W2:Y:S01]  /*0990*/  SYNCS.EXCH.64 URZ, [UR6+0xa0], UR10 ;  /* 0x0000a00a06ff75b2 */ /* 0x0048a20008000100 */
[----:B------:R4:W3:Y:S02]  /*09a0*/  SYNCS.EXCH.64 URZ, [UR6+0xa8], UR10 ;  /* 0x0000a80a06ff75b2 */ /* 0x0008e40008000100 */
[----:B----4-:R-:W-:Y:S01]  /*09b0*/  NOP ;  /* 0x0000000000007918 */ /* 0x010fe20000000000 */
.L_x_11:
[----:B------:R-:W4:Y:S01]  /*09c0*/  SHFL.IDX PT, R2, R99, RZ, 0x1f ;  /* 0x00001fff63027589 */ /* 0x000f2200000e0000 */
[----:B------:R-:W-:Y:S01]  /*09d0*/  NOP ;  /* 0x0000000000007918 */ /* 0x000fe20000000000 */
[----:B----4-:R-:W-:-:S13]  /*09e0*/  ISETP.NE.AND P0, PT, R2, 0x4, PT ;  /* 0x000000040200780c */ /* 0x010fda0003f05270 */
[----:B------:R-:W-:Y:S05]  /*09f0*/  @P0 BRA `(.L_x_12) ;  /* 0x00000000004c0947 */ /* 0x000fea0003800000 */
[----:B------:R-:W4:Y:S01]  /*0a00*/  S2UR UR6, SR_CgaCtaId ;  /* 0x00000000000679c3 */ /* 0x000f220000008800 */
[----:B------:R-:W-:Y:S01]  /*0a10*/  UMOV UR9, 0x720 ;  /* 0x0000072000097882 */ /* 0x000fe20000000000 */
[----:B--23--:R-:W-:Y:S01]  /*0a20*/  UMOV UR7, 0x400 ;  /* 0x0000040000077882 */ /* 0x00cfe20000000000 */
[----:B------:R-:W-:Y:S01]  /*0a30*/  USEL UR9, UR9, 0x620, UP5 ;  /* 0x0000062009097887 */ /* 0x000fe2000a800000 */
[----:B------:R-:W-:Y:S01]  /*0a40*/  UMOV UR5, 0x1 ;  /* 0x0000000100057882 */ /* 0x000fe20000000000 */
[----:B------:R-:W-:Y:S01]  /*0a50*/  ELECT P0, URZ, PT ;  /* 0x0000000000ff782f */ /* 0x000fe20003800000 */
[----:B------:R-:W-:-:S04]  /*0a60*/  UIADD3 UR10, UPT, UPT, -UR5, 0x100000, URZ ;  /* 0x00100000050a7890 */ /* 0x000fc8000fffe1ff */
[----:B------:R-:W-:Y:S02]  /*0a70*/  USHF.L.U32 UR11, UR10, 0xb, URZ ;  /* 0x0000000b0a0b7899 */ /* 0x000fe400080006ff */
[----:B------:R-:W-:Y:S02]  /*0a80*/  USHF.L.U32 UR10, UR10, 0x1, URZ ;  /* 0x000000010a0a7899 */ /* 0x000fe400080006ff */
[----:B------:R-:W-:-:S04]  /*0a90*/  UIADD3 UR12, UPT, UPT, -UR9, 0x100000, URZ ;  /* 0x00100000090c7890 */ /* 0x000fc8000fffe1ff */
[----:B------:R-:W-:Y:S02]  /*0aa0*/  USHF.L.U32 UR13, UR12, 0xb, URZ ;  /* 0x0000000b0c0d7899 */ /* 0x000fe400080006ff */
[----:B------:R-:W-:Y:S02]  /*0ab0*/  USHF.L.U32 UR12, UR12, 0x1, URZ ;  /* 0x000000010c0c7899 */ /* 0x000fe400080006ff */
[----:B----4-:R-:W-:Y:S01]  /*0ac0*/  ULEA UR6, UR6, UR7, 0x18 ;  /* 0x0000000706067291 */ /* 0x010fe2000f8ec0ff */
[----:B------:R-:W2:Y:S11]  /*0ad0*/  FENCE.VIEW.ASYNC.S ;  /* 0x00000000000073c6 */ /* 0x000eb60000000000 */
[----:B--2---:R4:W2:Y:S01]  /*0ae0*/  SYNCS.EXCH.64 URZ, [UR6+0xb0], UR10 ;  /* 0x0000b00a06ff75b2 */ /* 0x0048a20008000100 */
[----:B------:R4:W3:Y:S01]  /*0af0*/  SYNCS.EXCH.64 URZ, [UR6+0xc0], UR12 ;  /* 0x0000c00c06ff75b2 */ /* 0x0008e20008000100 */
[----:B------:R4:W1:Y:S01]  /*0b00*/  SYNCS.EXCH.64 URZ, [UR6+0xb8], UR10 ;  /* 0x0000b80a06ff75b2 */ /* 0x0008620008000100 */
[----:B------:R4:W1:Y:S02]  /*0b10*/  SYNCS.EXCH.64 URZ, [UR6+0xc8], UR12 ;  /* 0x0000c80c06ff75b2 */ /* 0x0008640008000100 */
[----:B----4-:R-:W-:Y:S01]  /*0b20*/  NOP ;  /* 0x0000000000007918 */ /* 0x010fe20000000000 */
.L_x_12:
[----:B------:R-:W4:Y:S01]  /*0b30*/  SHFL.IDX PT, R2, R99, RZ, 0x1f ;  /* 0x00001fff63027589 */ /* 0x000f2200000e0000 */
[----:B------:R-:W-:Y:S01]  /*0b40*/  NOP ;  /* 0x0000000000007918 */ /* 0x000fe20000000000 */
[----:B----4-:R-:W-:-:S13]  /*0b50*/  ISETP.NE.AND P0, PT, R2, 0x5, PT ;  /* 0x000000050200780c */ /* 0x010fda0003f05270 */
[----:B------:R-:W-:Y:S05]  /*0b60*/  @P0 BRA `(.L_x_13) ;  /* 0x0000000000480947 */ /* 0x000fea0003800000 */
[----:B--23--:R-:W2:Y:S01]  /*0b70*/  S2UR UR7, SR_CgaCtaId ;  /* 0x00000000000779c3 */ /* 0x00cea20000008800 */
        /* <DEDUP_REMOVED lines=12> */
[----:B--2---:R4:W2:Y:S01]  /*0c40*/  SYNCS.EXCH.64 URZ, [UR7+0xd0], UR10 ;  /* 0x0000d00a07ff75b2 */ /* 0x0048a20008000100 */
[----:B------:R4:W3:Y:S01]  /*0c50*/  SYNCS.EXCH.64 URZ, [UR7+0xe0], UR12 ;  /* 0x0000e00c07ff75b2 */ /* 0x0008e20008000100 */
[----:B------:R4:W1:Y:S01]  /*0c60*/  SYNCS.EXCH.64 URZ, [UR7+0xd8], UR10 ;  /* 0x0000d80a07ff75b2 */ /* 0x0008620008000100 */
[----:B------:R4:W1:Y:S02]  /*0c70*/  SYNCS.EXCH.64 URZ, [UR7+0xe8], UR12 ;  /* 0x0000e80c07ff75b2 */ /* 0x0008640008000100 */
[----:B----4-:R-:W-:Y:S01]  /*0c80*/  NOP ;  /* 0x0000000000007918 */ /* 0x010fe20000000000 */
.L_x_13:
[----:B------:R-:W4:Y:S01]  /*0c90*/  SHFL.IDX PT, R2, R99, RZ, 0x1f ;  /* 0x00001fff63027589 */ /* 0x000f2200000e0000 */
[----:B------:R-:W1:Y:S01]  /*0ca0*/  S2UR UR37, SR_CgaCtaId ;  /* 0x00000000002579c3 */ /* 0x000e620000008800 */
[----:B------:R-:W-:Y:S01]  /*0cb0*/  NOP ;  /* 0x0000000000007918 */ /* 0x000fe20000000000 */
[----:B----4-:R-:W-:-:S13]  /*0cc0*/  ISETP.NE.AND P0, PT, R2, 0x3, PT ;  /* 0x000000030200780c */ /* 0x010fda0003f05270 */
[----:B-1----:R-:W-:Y:S05]  /*0cd0*/  @P0 BRA `(.L_x_14) ;  /* 0x0000000000340947 */ /* 0x002fea0003800000 */
[----:B------:R-:W-:Y:S01]  /*0ce0*/  UMOV UR6, 0x400 ;  /* 0x0000040000067882 */ /* 0x000fe20000000000 */
[----:B------:R-:W-:Y:S01]  /*0cf0*/  UMOV UR5, 0x20 ;  /* 0x0000002000057882 */ /* 0x000fe20000000000 */
[----:B------:R-:W-:Y:S02]  /*0d00*/  ULEA UR6, UR37, UR6, 0x18 ;  /* 0x0000000625067291 */ /* 0x000fe4000f8ec0ff */
[----:B--23--:R-:W-:-:S04]  /*0d10*/  UIADD3 UR10, UPT, UPT, -UR5, 0x100000, URZ ;  /* 0x00100000050a7890 */ /* 0x00cfc8000fffe1ff */
[----:B------:R-:W-:Y:S02]  /*0d20*/  USHF.L.U32 UR11, UR10, 0xb, URZ ;  /* 0x0000000b0a0b7899 */ /* 0x000fe400080006ff */
[----:B------:R-:W-:Y:S01]  /*0d30*/  USHF.L.U32 UR10, UR10, 0x1, URZ ;  /* 0x000000010a0a7899 */ /* 0x000fe200080006ff */
[----:B------:R-:W-:Y:S01]  /*0d40*/  ELECT P0, URZ, PT ;  /* 0x0000000000ff782f */ /* 0x000fe20003800000 */
[----:B------:R-:W1:Y:S10]  /*0d50*/  FENCE.VIEW.ASYNC.S ;  /* 0x00000000000073c6 */ /* 0x000e740000000000 */
[----:B-1----:R1:W4:Y:S01]  /*0d60*/  SYNCS.EXCH.64 URZ, [UR6+0xf0], UR10 ;  /* 0x0000f00a06ff75b2 */ /* 0x0023220008000100 */
[----:B------:R1:W2:Y:S01]  /*0d70*/  SYNCS.EXCH.64 URZ, [UR6+0x100], UR10 ;  /* 0x0001000a06ff75b2 */ /* 0x0002a20008000100 */
[----:B------:R1:W3:Y:S01]  /*0d80*/  SYNCS.EXCH.64 URZ, [UR6+0xf8], UR10 ;  /* 0x0000f80a06ff75b2 */ /* 0x0002e20008000100 */
[----:B------:R1:W1:Y:S01]  /*0d90*/  SYNCS.EXCH.64 URZ, [UR6+0x108], UR10 ;  /* 0x0001080a06ff75b2 */ /* 0x0002620008000100 */
[----:B------:R-:W-:Y:S01]  /*0da0*/  NOP ;  /* 0x0000000000007918 */ /* 0x000fe20000000000 */
.L_x_14:
[----:B------:R-:W4:Y:S01]  /*0db0*/  LDCU UR5, c[0x0][0x36c] ;  /* 0x00006d80ff0577ac */ /* 0x000f220008000800 */
[----:B------:R-:W-:Y:S01]  /*0dc0*/  ISETP.NE.OR P5, PT, R0, 0x2, !P5 ;  /* 0x000000020000780c */ /* 0x000fe20006fa5670 */
[----:B------:R-:W-:Y:S01]  /*0dd0*/  NOP ;  /* 0x0000000000007918 */ /* 0x000fe20000000000 */
[----:B------:R-:W-:Y:S01]  /*0de0*/  LOP3.LUT R2, R3, 0x1f, RZ, 0xc0, !PT ;  /* 0x0000001f03027812 */ /* 0x000fe200078ec0ff */
[----:B------:R-:W-:Y:S02]  /*0df0*/  UISETP.NE.AND UP4, UPT, UR8, URZ, UPT ;  /* 0x000000ff0800728c */ /* 0x000fe4000bf85270 */
[----:B----4-:R-:W-:-:S09]  /*0e00*/  UISETP.EQ.U32.AND UP2, UPT, UR5, 0x1, UPT ;  /* 0x000000010500788c */ /* 0x010fd2000bf42070 */
[----:B------:R-:W-:Y:S05]  /*0e10*/  BRA.U !UP2, `(.L_x_15) ;  /* 0x000000010a087547 */ /* 0x000fea000b800000 */
[----:B-123--:R-:W-:Y:S01]  /*0e20*/  UCGABAR_ARV ;  /* 0x00000000000079c7 */ /* 0x00efe20008000000 */
[----:B------:R-:W-:Y:S05]  /*0e30*/  BRA `(.L_x_16) ;  /* 0x0000000000047947 */ /* 0x000fea0003800000 */
.L_x_15:
[----:B-123--:R-:W-:Y:S01]  /*0e40*/  NOP ;  /* 0x0000000000007918 */ /* 0x00efe20000000000 */
.L_x_16:
[----:B------:R-:W1:Y:S01]  /*0e50*/  S2UR UR27, SR_CTAID.X ;  /* 0x00000000001b79c3 */ /* 0x000e620000002500 */
[----:B------:R-:W-:-:S05]  /*0e60*/  CS2R.32 R4, SR_CgaSize ;  /* 0x0000000000047805 */ /* 0x000fca0000008a00 */
[----:B------:R-:W-:-:S05]  /*0e70*/  IMAD R4, R4, -0xa0, RZ ;  /* 0xffffff6004047824 */ /* 0x000fca00078e02ff */
[----:B------:R-:W-:-:S14]  /*0e80*/  R2UR UR6, R4 ;  /* 0x00000000040672ca */ /* 0x000fdc00000e0000 */
[----:B------:R-:W2:Y:S01]  /*0e90*/  LDCU UR6, c[0x0][UR6+0x2b0] ;  /* 0x00005600060677ac */ /* 0x000ea20008000800 */
[----:B------:R-:W-:-:S05]  /*0ea0*/  CS2R.32 R4, SR_CgaSize ;  /* 0x0000000000047805 */ /* 0x000fca0000008a00 */
[----:B------:R-:W-:-:S05]  /*0eb0*/  IMAD R4, R4, -0xa0, RZ ;  /* 0xffffff6004047824 */ /* 0x000fca00078e02ff */
[----:B------:R-:W-:-:S14]  /*0ec0*/  R2UR UR5, R4 ;  /* 0x00000000040572ca */ /* 0x000fdc00000e0000 */
[----:B------:R-:W3:Y:S01]  /*0ed0*/  LDCU UR5, c[0x0][UR5+0x2b4] ;  /* 0x00005680050577ac */ /* 0x000ee20008000800 */
[----:B------:R-:W4:Y:S01]  /*0ee0*/  S2UR UR11, SR_CTAID.Y ;  /* 0x00000000000b79c3 */ /* 0x000f220000002600 */
[----:B------:R-:W-:Y:S02]  /*0ef0*/  ULOP3.LUT UR31, UR37, 0x3, URZ, 0xc0, !UPT ;  /* 0x00000003251f7892 */ /* 0x000fe4000f8ec0ff */
[----:B------:R-:W-:Y:S02]  /*0f00*/  ULOP3.LUT UR10, UR37, 0x4, URZ, 0xc0, !UPT ;  /* 0x00000004250a7892 */ /* 0x000fe4000f8ec0ff */
[----:B------:R-:W-:Y:S02]  /*0f10*/  UISETP.GT.U32.AND UP1, UPT, UR31, 0xffff, UPT ;  /* 0x0000ffff1f00788c */ /* 0x000fe4000bf24070 */
[----:B------:R-:W-:Y:S02]  /*0f20*/  UISETP.GT.U32.AND UP0, UPT, UR10, 0xffff, UPT ;  /* 0x0000ffff0a00788c */ /* 0x000fe4000bf04070 */
[----:B------:R-:W-:-:S02]  /*0f30*/  USHF.R.U32.HI UR9, URZ, 0x2, UR37 ;  /* 0x00000002ff097899 */ /* 0x000fc40008011625 */
[----:B------:R-:W-:Y:S02]  /*0f40*/  USHF.L.U32 UR30, UR37, 0xb, URZ ;  /* 0x0000000b251e7899 */ /* 0x000fe400080006ff */
[----:B------:R-:W-:Y:S02]  /*0f50*/  USHF.L.U32 UR23, UR37, 0xc, URZ ;  /* 0x0000000c25177899 */ /* 0x000fe400080006ff */
[----:B------:R-:W-:Y:S01]  /*0f60*/  USHF.L.U32 UR22, UR37, 0x6, URZ ;  /* 0x0000000625167899 */ /* 0x000fe200080006ff */
[----:B-1----:R-:W-:Y:S01]  /*0f70*/  I2FP.F32.U32 R4, UR27 ;  /* 0x0000001b00047c45 */ /* 0x002fe20008201000 */
[----:B------:R-:W-:Y:S01]  /*0f80*/  USHF.L.U32 UR26, UR37, 0x5, URZ ;  /* 0x00000005251a7899 */ /* 0x000fe200080006ff */
[----:B------:R-:W1:Y:S03]  /*0f90*/  LDCU UR24, c[0x0][0xf24] ;  /* 0x0001e480ff1877ac */ /* 0x000e660008000800 */
[----:B--2---:R-:W-:Y:S01]  /*0fa0*/  FMUL R4, R4, UR6 ;  /* 0x0000000604047c20 */ /* 0x004fe20008400000 */
[----:B------:R-:W-:-:S05]  /*0fb0*/  CS2R.32 R0, SR_CgaSize ;  /* 0x0000000000007805 */ /* 0x000fca0000008a00 */
[----:B------:R-:W-:-:S05]  /*0fc0*/  IMAD R0, R0, -0xa0, RZ ;  /* 0xffffff6000007824 */ /* 0x000fca00078e02ff */
[----:B------:R-:W-:-:S14]  /*0fd0*/  R2UR UR6, R0 ;  /* 0x00000000000672ca */ /* 0x000fdc00000e0000 */
[----:B------:R-:W2:Y:S01]  /*0fe0*/  LDCU UR6, c[0x0][UR6+0x2a0] ;  /* 0x00005400060677ac */ /* 0x000ea20008000800 */
[----:B----4-:R-:W-:Y:S01]  /*0ff0*/  I2FP.F32.U32 R0, UR11 ;  /* 0x0000000b00007c45 */ /* 0x010fe20008201000 */
[----:B------:R-:W4:Y:S01]  /*1000*/  F2I.U32.TRUNC.NTZ R4, R4 ;  /* 0x0000000400047305 */ /* 0x000f22000020f000 */
[----:B------:R-:W1:Y:S03]  /*1010*/  LDCU UR16, c[0x0][0xf30] ;  /* 0x0001e600ff1077ac */ /* 0x000e660008000800 */
[----:B---3--:R-:W-:Y:S01]  /*1020*/  FMUL R0, R0, UR5 ;  /* 0x0000000500007c20 */ /* 0x008fe20008400000 */
[----:B------:R-:W-:-:S06]  /*1030*/  RPCMOV.32 Rpc.LO, R2 ;  /* 0x0000000200007352 */ /* 0x000fcc0000000000 */
[----:B------:R-:W-:-:S05]  /*1040*/  CS2R.32 R2, SR_CgaSize ;  /* 0x0000000000027805 */ /* 0x000fca0000008a00 */
[----:B------:R-:W-:-:S05]  /*1050*/  IMAD R2, R2, -0xa0, RZ ;  /* 0xffffff6002027824 */ /* 0x000fca00078e02ff */
[----:B------:R-:W-:Y:S02]  /*1060*/  R2UR UR5, R2 ;  /* 0x00000000020572ca */ /* 0x000fe400000e0000 */
[----:B------:R-:W-:-:S12]  /*1070*/  RPCMOV.32 R2, Rpc.LO ;  /* 0x0000000000027353 */ /* 0x000fd80000000000 */
[----:B------:R-:W3:Y:S01]  /*1080*/  LDCU UR5, c[0x0][UR5+0x2a4] ;  /* 0x00005480050577ac */ /* 0x000ee20008000800 */
[----:B------:R-:W2:Y:S01]  /*1090*/  F2I.U32.TRUNC.NTZ R0, R0 ;  /* 0x0000000000007305 */ /* 0x000ea2000020f000 */
[----:B------:R-:W-:Y:S01]  /*10a0*/  USHF.L.U32 UR19, UR37, 0x7, URZ ;  /* 0x0000000725137899 */ /* 0x000fe200080006ff */
[----:B------:R-:W-:Y:S01]  /*10b0*/  UMOV UR17, 0x11 ;  /* 0x0000001100117882 */ /* 0x000fe20000000000 */
[----:B------:R-:W-:Y:S02]  /*10c0*/  USEL UR18, UR31, 0xffff, !UP1 ;  /* 0x0000ffff1f127887 */ /* 0x000fe4000c800000 */
[----:B------:R-:W-:Y:S01]  /*10d0*/  USEL UR10, UR10, 0xffff, !UP0 ;  /* 0x0000ffff0a0a7887 */ /* 0x000fe2000c000000 */
[----:B----4-:R-:W-:Y:S02]  /*10e0*/  R2UR UR39, R4 ;  /* 0x00000000042772ca */ /* 0x010fe400000e0000 */
[----:B--2---:R-:W-:Y:S02]  /*10f0*/  R2UR UR38, R0 ;  /* 0x00000000002672ca */ /* 0x004fe400000e0000 */
[----:B------:R-:W-:-:S09]  /*1100*/  PRMT R0, RZ, 0x7610, R0 ;  /* 0x00007610ff007816 */ /* 0x000fd20000000000 */
[----:B------:R-:W-:-:S04]  /*1110*/  UIADD3 UR39, UPT, UPT, -UR39, URZ, URZ ;  /* 0x000000ff27277290 */ /* 0x000fc8000fffe1ff */
[----:B------:R-:W-:Y:S02]  /*1120*/  UIMAD UR39, UR6, UR39, UR27 ;  /* 0x00000027062772a4 */ /* 0x000fe4000f8e021b */
[----:B------:R-:W-:-:S04]  /*1130*/  UIADD3 UR38, UPT, UPT, -UR38, URZ, URZ ;  /* 0x000000ff26267290 */ /* 0x000fc8000fffe1ff */
[----:B---3--:R-:W-:Y:S01]  /*1140*/  UIMAD UR38, UR5, UR38, UR11 ;  /* 0x00000026052672a4 */ /* 0x008fe2000f8e020b */
[----:B-1----:R-:W-:Y:S11]  /*1150*/  BRA.U UP4, `(.L_x_17) ;  /* 0x00000001046c7547 */ /* 0x002ff6000b800000 */
[----:B------:R-:W-:Y:S02]  /*1160*/  UISETP.NE.AND UP0, UPT, UR38, URZ, UPT ;  /* 0x000000ff2600728c */ /* 0x000fe4000bf05270 */
[----:B------:R-:W-:Y:S02]  /*1170*/  UISETP.NE.AND UP3, UPT, UR38, 0x1, UPT ;  /* 0x000000012600788c */ /* 0x000fe4000bf65270 */
[----:B------:R-:W-:Y:S02]  /*1180*/  UISETP.NE.AND UP1, UPT, UR39, URZ, UP0 ;  /* 0x000000ff2700728c */ /* 0x000fe40008725270 */
[----:B------:R-:W-:Y:S02]  /*1190*/  USEL UR15, URZ, 0x10, UP3 ;  /* 0x00000010ff0f7887 */ /* 0x000fe40009800000 */
[----:B------:R-:W-:Y:S02]  /*11a0*/  USEL UR20, URZ, 0x1, UP1 ;  /* 0x00000001ff147887 */ /* 0x000fe40008800000 */
[----:B------:R-:W-:-:S02]  /*11b0*/  UISETP.NE.AND UP1, UPT, UR39, URZ, UPT ;  /* 0x000000ff2700728c */ /* 0x000fc4000bf25270 */
[----:B------:R-:W-:Y:S02]  /*11c0*/  USEL UR14, URZ, 0x2, UP0 ;  /* 0x00000002ff0e7887 */ /* 0x000fe40008000000 */
[----:B------:R-:W-:Y:S02]  /*11d0*/  USEL UR15, UR15, 0x10, UP1 ;  /* 0x000000100f0f7887 */ /* 0x000fe40008800000 */
[----:B------:R-:W-:Y:S02]  /*11e0*/  UISETP.NE.AND UP1, UPT, UR39, 0x1, UPT ;  /* 0x000000012700788c */ /* 0x000fe4000bf25270 */
[----:B------:R-:W-:Y:S02]  /*11f0*/  USEL UR13, URZ, 0x20, UP3 ;  /* 0x00000020ff0d7887 */ /* 0x000fe40009800000 */
[----:B------:R-:W-:Y:S02]  /*1200*/  USEL UR14, UR14, 0x2, UP1 ;  /* 0x000000020e0e7887 */ /* 0x000fe40008800000 */
[----:B------:R-:W-:-:S02]  /*1210*/  USEL UR13, UR13, 0x20, UP1 ;  /* 0x000000200d0d7887 */ /* 0x000fc40008800000 */
[----:B------:R-:W-:Y:S02]  /*1220*/  UISETP.NE.AND UP1, UPT, UR39, 0x2, UPT ;  /* 0x000000022700788c */ /* 0x000fe4000bf25270 */
[----:B------:R-:W-:Y:S02]  /*1230*/  USEL UR12, URZ, 0x4, UP0 ;  /* 0x00000004ff0c7887 */ /* 0x000fe40008000000 */
[----:B------:R-:W-:Y:S02]  /*1240*/  USEL UR6, URZ, 0x8, UP0 ;  /* 0x00000008ff067887 */ /* 0x000fe40008000000 */
[----:B------:R-:W-:Y:S02]  /*1250*/  UISETP.NE.AND UP0, UPT, UR39, 0x3, UPT ;  /* 0x000000032700788c */ /* 0x000fe4000bf05270 */
[----:B------:R-:W-:Y:S02]  /*1260*/  USEL UR7, URZ, 0x40, UP3 ;  /* 0x00000040ff077887 */ /* 0x000fe40009800000 */
[----:B------:R-:W-:-:S02]  /*1270*/  USEL UR12, UR12, 0x4, UP1 ;  /* 0x000000040c0c7887 */ /* 0x000fc40008800000 */
[----:B------:R-:W-:Y:S02]  /*1280*/  UIADD3 UR14, UPT, UPT, UR14, UR15, UR20 ;  /* 0x0000000f0e0e7290 */ /* 0x000fe4000fffe014 */
[----:B------:R-:W-:Y:S02]  /*1290*/  USEL UR5, URZ, 0x80, UP3 ;  /* 0x00000080ff057887 */ /* 0x000fe40009800000 */
[----:B------:R-:W-:Y:S02]  /*12a0*/  USEL UR7, UR7, 0x40, UP1 ;  /* 0x0000004007077887 */ /* 0x000fe40008800000 */
[----:B------:R-:W-:Y:S02]  /*12b0*/  USEL UR6, UR6, 0x8, UP0 ;  /* 0x0000000806067887 */ /* 0x000fe40008000000 */
[----:B------:R-:W-:Y:S02]  /*12c0*/  UIADD3 UR12, UPT, UPT, UR12, UR13, UR14 ;  /* 0x0000000d0c0c7290 */ /* 0x000fe4000fffe00e */
[----:B------:R-:W-:-:S02]  /*12d0*/  USEL UR5, UR5, 0x80, UP0 ;  /* 0x0000008005057887 */ /* 0x000fc40008000000 */
[----:B------:R-:W-:-:S04]  /*12e0*/  UIADD3 UR6, UPT, UPT, UR6, UR7, UR12 ;  /* 0x0000000706067290 */ /* 0x000fc8000fffe00c */
[----:B------:R-:W-:-:S06]  /*12f0*/  UIADD3 UR5, UPT, UPT, UR6, UR5, URZ ;  /* 0x0000000506057290 */ /* 0x000fcc000fffe0ff */
[----:B------:R-:W-:-:S07]  /*1300*/  MOV R0, UR5 ;  /* 0x0000000500007c02 */ /* 0x000fce0008000f00 */
.L_x_17:
[----:B------:R-:W1:Y:S01]  /*1310*/  S2UR UR44, SR_CTAID.Z ;  /* 0x00000000002c79c3 */ /* 0x000e620000002700 */
[----:B------:R-:W-:Y:S01]  /*1320*/  UISETP.GE.AND UP0, UPT, UR24, 0x1, UPT ;  /* 0x000000011800788c */ /* 0x000fe2000bf06270 */
[----:B------:R-:W-:-:S08]  /*1330*/  UMOV UR5, 0xf ;  /* 0x0000000f00057882 */ /* 0x000fd00000000000 */
[----:B------:R-:W-:Y:S05]  /*1340*/  BRA.U !UP0, `(.L_x_18) ;  /* 0x0000000108b87547 */ /* 0x000fea000b800000 */
[----:B------:R-:W2:Y:S01]  /*1350*/  LDCU.128 UR12, c[0x0][0xf10] ;  /* 0x0001e200ff0c77ac */ /* 0x000ea20008000c00 */
[----:B------:R-:W3:Y:S01]  /*1360*/  LDCU UR28, c[0x0][0x370] ;  /* 0x00006e00ff1c77ac */ /* 0x000ee20008000800 */
[----:B------:R-:W4:Y:S01]  /*1370*/  LDCU UR25, c[0x0][0x374] ;  /* 0x00006e80ff1977ac */ /* 0x000f220008000800 */
[----:B------:R-:W1:Y:S01]  /*1380*/  LDCU UR21, c[0x0][0xf0c] ;  /* 0x0001e180ff1577ac */ /* 0x000e620008000800 */
[----:B------:R-:W3:Y:S01]  /*1390*/  LDCU UR20, c[0x0][0xf20] ;  /* 0x0001e400ff1477ac */ /* 0x000ee20008000800 */
[----:B------:R-:W3:Y:S01]  /*13a0*/  LDCU.64 UR6, c[0x0][0xf28] ;  /* 0x0001e500ff0677ac */ /* 0x000ee20008000a00 */
[----:B--2---:R-:W-:Y:S02]  /*13b0*/  UISETP.NE.AND UP1, UPT, UR14, 0x1, UPT ;  /* 0x000000010e00788c */ /* 0x004fe4000bf25270 */
[----:B----4-:R-:W-:Y:S02]  /*13c0*/  UIMAD.WIDE.U32 UR34, UR25, UR15, URZ ;  /* 0x0000000f192272a5 */ /* 0x010fe4000f8e00ff */
[----:B------:R-:W-:-:S02]  /*13d0*/  UISETP.NE.AND UP0, UPT, UR24, 0x1, UPT ;  /* 0x000000011800788c */ /* 0x000fc4000bf05270 */
[----:B-1----:R-:W-:Y:S02]  /*13e0*/  UISETP.NE.AND UP3, UPT, UR21, 0x1, UPT ;  /* 0x000000011500788c */ /* 0x002fe4000bf65270 */
[----:B------:R-:W-:Y:S02]  /*13f0*/  UIMAD.WIDE.U32 UR40, UR11, UR15, URZ ;  /* 0x0000000f0b2872a5 */ /* 0x000fe4000f8e00ff */
[----:B---3--:R-:W-:Y:S01]  /*1400*/  UIMAD.WIDE.U32 UR32, UR28, UR12, URZ ;  /* 0x0000000c1c2072a5 */ /* 0x008fe2000f8e00ff */
[----:B------:R-:W-:Y:S01]  /*1410*/  UMOV UR15, UR35 ;  /* 0x00000023000f7c82 */ /* 0x000fe20008000000 */
[----:B------:R-:W-:Y:S02]  /*1420*/  UIMAD.WIDE.U32 UR34, UR27, UR12, URZ ;  /* 0x0000000c1b2272a5 */ /* 0x000fe4000f8e00ff */
[----:B------:R-:W-:-:S03]  /*1430*/  @UP1 USHF.R.U32.HI UR25, URZ, UR20, UR15 ;  /* 0x00000014ff191299 */ /* 0x000fc6000801160f */
[----:B------:R-:W-:Y:S02]  /*1440*/  @UP3 USHF.R.U32.HI UR28, URZ, UR13, UR33 ;  /* 0x0000000dff1c3299 */ /* 0x000fe40008011621 */
[----:B------:R-:W-:Y:S02]  /*1450*/  UIMAD.WIDE.U32 UR32, UR25, UR6, URZ ;  /* 0x00000006192072a5 */ /* 0x000fe4000f8e00ff */
[----:B------:R-:W-:Y:S02]  /*1460*/  USHF.R.U32.HI UR41, URZ, UR20, UR41 ;  /* 0x00000014ff297299 */ /* 0x000fe40008011629 */
[----:B------:R-:W-:Y:S02]  /*1470*/  UIMAD.WIDE.U32 UR42, UR28, UR6, URZ ;  /* 0x000000061c2a72a5 */ /* 0x000fe4000f8e00ff */
[----:B------:R-:W-:Y:S02]  /*1480*/  @UP0 USHF.R.U32.HI UR25, URZ, UR7, UR33 ;  /* 0x00000007ff190299 */ /* 0x000fe40008011621 */
[----:B------:R-:W-:-:S02]  /*1490*/  USHF.R.U32.HI UR35, URZ, UR13, UR35 ;  /* 0x0000000dff237299 */ /* 0x000fc40008011623 */
[----:B------:R-:W-:Y:S02]  /*14a0*/  USEL UR41, UR11, UR41, !UP1 ;  /* 0x000000290b297287 */ /* 0x000fe4000c800000 */
[----:B------:R-:W-:Y:S02]  /*14b0*/  @UP0 USHF.R.U32.HI UR28, URZ, UR7, UR43 ;  /* 0x00000007ff1c0299 */ /* 0x000fe4000801162b */
[----:B------:R-:W-:Y:S02]  /*14c0*/  UIMAD UR25, UR25, UR24, URZ ;  /* 0x00000018191972a4 */ /* 0x000fe4000f8e02ff */
[----:B------:R-:W-:Y:S02]  /*14d0*/  USEL UR35, UR27, UR35, !UP3 ;  /* 0x000000231b237287 */ /* 0x000fe4000d800000 */
[----:B------:R-:W-:Y:S02]  /*14e0*/  UIMAD UR12, UR28, UR24, URZ ;  /* 0x000000181c0c72a4 */ /* 0x000fe4000f8e02ff */
[----:B------:R-:W-:-:S02]  /*14f0*/  UISETP.GE.AND UP1, UPT, UR41, UR25, UPT ;  /* 0x000000192900728c */ /* 0x000fc4000bf26270 */
[----:B------:R-:W-:Y:S02]  /*1500*/  UIMAD.WIDE.U32 UR32, UR41, UR6, URZ ;  /* 0x00000006292072a5 */ /* 0x000fe4000f8e00ff */
[----:B------:R-:W-:Y:S02]  /*1510*/  UISETP.GE.OR UP1, UPT, UR35, UR12, UP1 ;  /* 0x0000000c2300728c */ /* 0x000fe40008f26670 */
[----:B------:R-:W-:Y:S02]  /*1520*/  UIMAD.WIDE.U32 UR42, UR35, UR6, URZ ;  /* 0x00000006232a72a5 */ /* 0x000fe4000f8e00ff */
[----:B------:R-:W-:Y:S02]  /*1530*/  USHF.R.U32.HI UR6, URZ, UR7, UR33 ;  /* 0x00000007ff067299 */ /* 0x000fe40008011621 */
[----:B------:R-:W-:Y:S02]  /*1540*/  UIADD3 UR12, UPT, UPT, -UR41, URZ, URZ ;  /* 0x000000ff290c7290 */ /* 0x000fe4000fffe1ff */
[----:B------:R-:W-:-:S02]  /*1550*/  USEL UR6, UR41, UR6, !UP0 ;  /* 0x0000000629067287 */ /* 0x000fc4000c000000 */
[----:B------:R-:W-:Y:S02]  /*1560*/  UIMAD UR11, UR14, UR12, UR11 ;  /* 0x0000000c0e0b72a4 */ /* 0x000fe4000f8e020b */
[----:B------:R-:W-:Y:S02]  /*1570*/  @!UP1 USHF.R.U32.HI UR13, URZ, UR7, UR43 ;  /* 0x00000007ff0d9299 */ /* 0x000fe4000801162b */
[----:B------:R-:W-:Y:S02]  /*1580*/  UIADD3 UR7, UPT, UPT, -UR6, URZ, URZ ;  /* 0x000000ff06077290 */ /* 0x000fe4000fffe1ff */
[----:B------:R-:W-:Y:S02]  /*1590*/  @!UP1 USEL UR13, UR35, UR13, !UP0 ;  /* 0x0000000d230d9287 */ /* 0x000fe4000c000000 */
[----:B------:R-:W-:Y:S02]  /*15a0*/  UIMAD UR7, UR24, UR7, UR41 ;  /* 0x00000007180772a4 */ /* 0x000fe4000f8e0229 */
[----:B------:R-:W-:-:S02]  /*15b0*/  UIADD3 UR12, UPT, UPT, -UR35, URZ, URZ ;  /* 0x000000ff230c7290 */ /* 0x000fc4000fffe1ff */
[----:B------:R-:W-:Y:S02]  /*15c0*/  @!UP1 UIMAD UR7, UR7, UR28, UR13 ;  /* 0x0000001c070792a4 */ /* 0x000fe4000f8e020d */
[----:B------:R-:W-:Y:S02]  /*15d0*/  @!UP1 UIADD3 UR6, UPT, UPT, UR6, -UR13, URZ ;  /* 0x8000000d06069290 */ /* 0x000fe4000fffe0ff */
[----:B------:R-:W-:Y:S02]  /*15e0*/  UIMAD UR12, UR21, UR12, UR27 ;  /* 0x0000000c150c72a4 */ /* 0x000fe4000f8e021b */
[----:B------:R-:W-:-:S03]  /*15f0*/  @!UP1 UIMAD UR41, UR6, UR24, UR35 ;  /* 0x00000018062992a4 */ /* 0x000fc6000f8e0223 */
[----:B------:R-:W-:Y:S01]  /*1600*/  @!UP1 UMOV UR35, UR7 ;  /* 0x0000000700239c82 */ /* 0x000fe20008000000 */
[----:B------:R-:W-:Y:S02]  /*1610*/  UIMAD UR11, UR41, UR14, UR11 ;  /* 0x0000000e290b72a4 */ /* 0x000fe4000f8e020b */
[----:B------:R-:W-:-:S12]  /*1620*/  UIMAD UR27, UR35, UR21, UR12 ;  /* 0x00000015231b72a4 */ /* 0x000fd8000f8e020c */
.L_x_18:
[----:B------:R-:W2:Y:S01]  /*1630*/  LDC R43, c[0x0][0xf24] ;  /* 0x0003c900ff2b7b82 */ /* 0x000ea20000000800 */
[----:B------:R-:W-:Y:S02]  /*1640*/  UISETP.NE.AND UP0, UPT, UR16, 0x1, UPT ;  /* 0x000000011000788c */ /* 0x000fe4000bf05270 */
[----:B------:R-:W-:Y:S02]  /*1650*/  ULOP3.LUT UR7, UR19, 0x180, URZ, 0xc0, !UPT ;  /* 0x0000018013077892 */ /* 0x000fe4000f8ec0ff */
[----:B------:R-:W-:Y:S02]  /*1660*/  ULOP3.LUT UR6, UR18, 0xffff, URZ, 0xc0, !UPT ;  /* 0x0000ffff12067892 */ /* 0x000fe4000f8ec0ff */
[----:B------:R-:W-:Y:S02]  /*1670*/  ULOP3.LUT UR12, UR10, 0xffff, URZ, 0xc0, !UPT ;  /* 0x0000ffff0a0c7892 */ /* 0x000fe4000f8ec0ff */
[----:B------:R-:W-:Y:S02]  /*1680*/  UISETP.NE.AND UP3, UPT, UR8, 0x2, UPT ;  /* 0x000000020800788c */ /* 0x000fe4000bf65270 */
[----:B------:R-:W-:-:S02]  /*1690*/  ULOP3.LUT UR30, UR30, 0x2000, URZ, 0xc0, !UPT ;  /* 0x000020001e1e7892 */ /* 0x000fc4000f8ec0ff */
[----:B------:R-:W-:Y:S02]  /*16a0*/  ULOP3.LUT UR23, UR23, 0x3000, URZ, 0xc0, !UPT ;  /* 0x0000300017177892 */ /* 0x000fe4000f8ec0ff */
[----:B------:R-:W-:Y:S02]  /*16b0*/  ULOP3.LUT UR22, UR22, 0x100, URZ, 0xc0, !UPT ;  /* 0x0000010016167892 */ /* 0x000fe4000f8ec0ff */
[----:B------:R-:W-:Y:S02]  /*16c0*/  ULOP3.LUT UR26, UR26, 0x80, URZ, 0xc0, !UPT ;  /* 0x000000801a1a7892 */ /* 0x000fe4000f8ec0ff */
[----:B------:R-:W-:Y:S02]  /*16d0*/  USHF.R.U32.HI UR10, URZ, 0x1, UR7 ;  /* 0x00000001ff0a7899 */ /* 0x000fe40008011607 */
[----:B------:R-:W-:Y:S02]  /*16e0*/  USHF.L.U32 UR6, UR17, UR6, URZ ;  /* 0x0000000611067299 */ /* 0x000fe400080006ff */
[----:B------:R-:W-:Y:S01]  /*16f0*/  USHF.L.U32 UR5, UR5, UR12, URZ ;  /* 0x0000000c05057299 */ /* 0x000fe200080006ff */
[----:B------:R-:W-:Y:S11]  /*1700*/  BRA.U UP0, `(.L_x_19) ;  /* 0x0000000100407547 */ /* 0x000ff6000b800000 */
[----:B------:R-:W3:Y:S01]  /*1710*/  LDCU.128 UR12, c[0x0][0xf10] ;  /* 0x0001e200ff0c77ac */ /* 0x000ee20008000c00 */
[----:B------:R-:W4:Y:S01]  /*1720*/  LDCU UR17, c[0x0][0xf0c] ;  /* 0x0001e180ff1177ac */ /* 0x000f220008000800 */
[----:B------:R-:W1:Y:S01]  /*1730*/  LDCU UR16, c[0x0][0xf20] ;  /* 0x0001e400ff1077ac */ /* 0x000e620008000800 */
[----:B---3--:R-:W-:Y:S02]  /*1740*/  UIMAD.WIDE.U32 UR20, UR27, UR12, URZ ;  /* 0x0000000c1b1472a5 */ /* 0x008fe4000f8e00ff */
[----:B------:R-:W-:Y:S02]  /*1750*/  UIMAD.WIDE.U32 UR18, UR11, UR15, URZ ;  /* 0x0000000f0b1272a5 */ /* 0x000fe4000f8e00ff */
[----:B----4-:R-:W-:Y:S02]  /*1760*/  UISETP.NE.AND UP1, UPT, UR17, 0x1, UPT ;  /* 0x000000011100788c */ /* 0x010fe4000bf25270 */
[----:B------:R-:W-:Y:S01]  /*1770*/  UISETP.NE.AND UP0, UPT, UR14, 0x1, UPT ;  /* 0x000000010e00788c */ /* 0x000fe2000bf05270 */
[----:B------:R-:W-:Y:S01]  /*1780*/  UMOV UR15, UR21 ;  /* 0x00000015000f7c82 */ /* 0x000fe20008000000 */
[----:B-1----:R-:W-:-:S02]  /*1790*/  USHF.R.U32.HI UR16, URZ, UR16, UR19 ;  /* 0x00000010ff107299 */ /* 0x002fc40008011613 */
[----:B------:R-:W-:Y:S02]  /*17a0*/  USHF.R.U32.HI UR13, URZ, UR13, UR15 ;  /* 0x0000000dff0d7299 */ /* 0x000fe4000801160f */
[----:B------:R-:W-:Y:S02]  /*17b0*/  USEL UR16, UR11, UR16, !UP0 ;  /* 0x000000100b107287 */ /* 0x000fe4000c000000 */
[----:B------:R-:W-:-:S04]  /*17c0*/  USEL UR13, UR27, UR13, !UP1 ;  /* 0x0000000d1b0d7287 */ /* 0x000fc8000c800000 */
[----:B------:R-:W-:Y:S02]  /*17d0*/  UIADD3 UR12, UPT, UPT, UR13, -UR16, URZ ;  /* 0x800000100d0c7290 */ /* 0x000fe4000fffe0ff */
[----:B------:R-:W-:Y:S02]  /*17e0*/  UIADD3 UR13, UPT, UPT, -UR13, UR16, URZ ;  /* 0x000000100d0d7290 */ /* 0x000fe4000fffe1ff */
[----:B------:R-:W-:Y:S02]  /*17f0*/  UIMAD UR11, UR12, UR14, UR11 ;  /* 0x0000000e0c0b72a4 */ /* 0x000fe4000f8e020b */
[----:B------:R-:W-:-:S12]  /*1800*/  UIMAD UR27, UR13, UR17, UR27 ;  /* 0x000000110d1b72a4 */ /* 0x000fd8000f8e021b */
.L_x_19:
[----:B------:R-:W-:Y:S05]  /*1810*/  BRA.U !UP2, `(.L_x_20) ;  /* 0x000000010a0c7547 */ /* 0x000fea000b800000 */
[----:B------:R-:W-:Y:S01]  /*1820*/  UCGABAR_WAIT ;  /* 0x0000000000007dc7 */ /* 0x000fe20008000000 */
[----:B------:R-:W-:Y:S01]  /*1830*/  CCTL.IVALL ;  /* 0x00000000ff00798f */ /* 0x000fe20002000000 */
[----:B------:R-:W-:Y:S05]  /*1840*/  BRA `(.L_x_21) ;  /* 0x0000000000047947 */ /* 0x000fea0003800000 */
.L_x_20:
[----:B------:R-:W-:Y:S06]  /*1850*/  BAR.SYNC.DEFER_BLOCKING 0x0 ;  /* 0x0000000000007b1d */ /* 0x000fec0000010000 */
.L_x_21:
[----:B------:R-:W-:Y:S05]  /*1860*/  BRA.U UP3, `(.L_x_22) ;  /* 0x0000001503987547 */ /* 0x000fea000b800000 */
[----:B------:R-:W3:Y:S01]  /*1870*/  LDCU UR15, c[0x0][0x38c] ;  /* 0x00007180ff0f77ac */ /* 0x000ee20008000800 */
[----:B------:R-:W4:Y:S01]  /*1880*/  LDC R8, c[0x0][0x370] ;  /* 0x0000dc00ff087b82 */ /* 0x000f220000000800 */
[----:B------:R-:W-:Y:S01]  /*1890*/  PLOP3.LUT P1, PT, PT, PT, UP5, 0x80, 0x8 ;  /* 0x000000000008781c */ /* 0x000fe20003f2f058 */
[----:B------:R-:W-:Y:S01]  /*18a0*/  IMAD.MOV.U32 R15, RZ, RZ, 0x1 ;  /* 0x00000001ff0f7424 */ /* 0x000fe200078e00ff */
[----:B------:R-:W-:Y:S01]  /*18b0*/  USHF.L.U32 UR9, UR9, 0x6, URZ ;  /* 0x0000000609097899 */ /* 0x000fe200080006ff */
[----:B------:R-:W-:Y:S01]  /*18c0*/  ISETP.EQ.OR P4, PT, R2, RZ, P5 ;  /* 0x000000ff0200720c */ /* 0x000fe20002f82670 */
[----:B------:R-:W-:Y:S01]  /*18d0*/  UISETP.NE.AND UP1, UPT, UR8, URZ, UPT ;  /* 0x000000ff0800728c */ /* 0x000fe2000bf25270 */
[----:B------:R-:W-:Y:S01]  /*18e0*/  PLOP3.LUT P1, PT, P1, PT, PT, 0x8, 0x80 ;  /* 0x000000000080781c */ /* 0x000fe20000f2e170 */
[----:B------:R-:W-:Y:S01]  /*18f0*/  IMAD.MOV.U32 R14, RZ, RZ, RZ ;  /* 0x000000ffff0e7224 */ /* 0x000fe200078e00ff */
[----:B------:R-:W1:Y:S01]  /*1900*/  LDC R0, c[0x0][0x374] ;  /* 0x0000dd00ff007b82 */ /* 0x000e620000000800 */
[----:B------:R-:W-:Y:S01]  /*1910*/  CS2R R12, SRZ ;  /* 0x00000000000c7805 */ /* 0x000fe2000001ff00 */
[----:B------:R-:W-:Y:S01]  /*1920*/  IMAD.MOV.U32 R11, RZ, RZ, 0x1 ;  /* 0x00000001ff0b7424 */ /* 0x000fe200078e00ff */
[----:B------:R-:W1:Y:S01]  /*1930*/  LDCU.64 UR48, c[0x0][0x348] ;  /* 0x00006900ff3077ac */ /* 0x000e620008000a00 */
[----:B------:R-:W-:-:S02]  /*1940*/  ULOP3.LUT UR14, UR9, 0x40, URZ, 0xe2, !UPT ;  /* 0x00000040090e7892 */ /* 0x000fc4000f8ee2ff */
[----:B---3--:R-:W-:Y:S02]  /*1950*/  UIADD3 UR12, UPT, UPT, UR15, 0x7f, URZ ;  /* 0x0000007f0f0c7890 */ /* 0x008fe4000fffe0ff */
[----:B------:R-:W-:Y:S02]  /*1960*/  USEL UR50, UR4, 0x2, UP1 ;  /* 0x0000000204327887 */ /* 0x000fe40008800000 */
[----:B------:R-:W-:Y:S01]  /*1970*/  USHF.R.S32.HI UR46, URZ, 0x1f, UR12 ;  /* 0x0000001fff2e7899 */ /* 0x000fe2000801140c */
[----:B------:R-:W-:-:S03]  /*1980*/  UMOV UR51, URZ ;  /* 0x000000ff00337c82 */ /* 0x000fc60008000000 */
[----:B------:R-:W-:Y:S02]  /*1990*/  ULEA.HI UR46, UR46, UR12, URZ, 0x7 ;  /* 0x0000000c2e2e7291 */ /* 0x000fe4000f8f38ff */
[----:B------:R-:W-:Y:S02]  /*19a0*/  UIADD3 UR12, UPT, UPT, UR15, -0x1, URZ ;  /* 0xffffffff0f0c7890 */ /* 0x000fe4000fffe0ff */
[----:B------:R-:W-:Y:S02]  /*19b0*/  USHF.R.S32.HI UR46, URZ, 0x7, UR46 ;  /* 0x00000007ff2e7899 */ /* 0x000fe4000801142e */
[----:B------:R-:W-:Y:S02]  /*19c0*/  UISETP.GE.U32.AND UP2, UPT, UR12, -0xff, UPT ;  /* 0xffffff010c00788c */ /* 0x000fe4000bf46070 */
[----:B------:R-:W-:Y:S02]  /*19d0*/  UISETP.LT.U32.AND UP0, UPT, UR46, 0x6, UPT ;  /* 0x000000062e00788c */ /* 0x000fe4000bf01070 */
[----:B------:R-:W-:-:S02]  /*19e0*/  UIADD3 UR15, UPT, UPT, UR15, 0xfe, URZ ;  /* 0x000000fe0f0f7890 */ /* 0x000fc4000fffe0ff */
[----:B------:R-:W-:-:S04]  /*19f0*/  USEL UR45, UR46, 0x6, UP0 ;  /* 0x000000062e2d7887 */ /* 0x000fc80008000000 */
[----:B------:R-:W-:Y:S02]  /*1a00*/  UIADD3 UR47, UPT, UPT, UR45, -0x1, URZ ;  /* 0xffffffff2d2f7890 */ /* 0x000fe4000fffe0ff */
[----:B------:R-:W-:Y:S02]  /*1a10*/  @UP2 UIADD3 UR47, UPT, UPT, UR45, URZ, URZ ;  /* 0x000000ff2d2f2290 */ /* 0x000fe4000fffe0ff */
[----:B------:R-:W-:Y:S02]  /*1a20*/  UIADD3 UR52, UPT, UPT, UR46, -UR45, URZ ;  /* 0x8000002d2e347290 */ /* 0x000fe4000fffe0ff */
[----:B------:R-:W-:-:S12]  /*1a30*/  UIADD3 UR47, UPT, UPT, UR47, 0x1, URZ ;  /* 0x000000012f2f7890 */ /* 0x000fd8000fffe0ff */
.L_x_46:
[----:B------:R-:W-:Y:S01]  /*1a40*/  UISETP.NE.AND UP0, UPT, UR37, URZ, UPT ;  /* 0x000000ff2500728c */ /* 0x000fe2000bf05270 */
[----:B------:R-:W3:Y:S08]  /*1a50*/  S2UR UR37, SR_CgaCtaId ;  /* 0x00000000002579c3 */ /* 0x000ef00000008800 */
[----:B------:R-:W-:Y:S05]  /*1a60*/  BRA.U UP0, `(.L_x_23) ;  /* 0x0000000100347547 */ /* 0x000fea000b800000 */
[----:B------:R-:W1:Y:S01]  /*1a70*/  S2R R2, SR_CgaCtaId ;  /* 0x0000000000027919 */ /* 0x000e620000008800 */
[----:B------:R-:W-:-:S04]  /*1a80*/  MOV R3, 0x400 ;  /* 0x0000040000037802 */ /* 0x000fc80000000f00 */
[----:B-1----:R-:W-:Y:S02]  /*1a90*/  LEA R2, R2, R3, 0x18 ;  /* 0x0000000302027211 */ /* 0x002fe400078ec0ff */
[----:B------:R-:W-:-:S03]  /*1aa0*/  SHF.L.U32 R3, R11, 0x1f, RZ ;  /* 0x0000001f0b037819 */ /* 0x000fc600000006ff */
[----:B------:R-:W-:-:S04]  /*1ab0*/  IMAD R2, R12, 0x8, R2 ;  /* 0x000000080c027824 */ /* 0x000fc800078e0202 */
[----:B------:R-:W1:Y:S02]  /*1ac0*/  SYNCS.PHASECHK.TRANS64.TRYWAIT P0, [R2+URZ+0x100], R3 ;  /* 0x00010003020075a7 */ /* 0x000e6400080011ff */
[----:B-1----:R-:W-:Y:S05]  /*1ad0*/  @!P0 BRA `(.L_x_24) ;  /* 0x000000c800b08947 */ /* 0x002fea0003800000 */
.L_x_194:
[----:B------:R-:W-:Y:S01]  /*1ae0*/  VIADD R12, R12, 0x1 ;  /* 0x000000010c0c7836 */ /* 0x000fe20000000000 */
[----:B------:R1:W-:Y:S04]  /*1af0*/  SYNCS.ARRIVE.TRANS64.A1T0 RZ, [R2+URZ+0xf0], RZ ;  /* 0x0000f0ff02ff79a7 */ /* 0x0003e800081000ff */
[----:B------:R-:W-:-:S04]  /*1b00*/  ISETP.NE.AND P0, PT, R12, 0x2, PT ;  /* 0x000000020c00780c */ /* 0x000fc80003f05270 */
[----:B------:R-:W-:Y:S02]  /*1b10*/  SEL R12, R12, RZ, P0 ;  /* 0x000000ff0c0c7207 */ /* 0x000fe40000000000 */
[----:B-1----:R-:W-:-:S04]  /*1b20*/  SEL R2, RZ, 0x1, P0 ;  /* 0x00000001ff027807 */ /* 0x002fc80000000000 */
[----:B------:R-:W-:-:S07]  /*1b30*/  LOP3.LUT R11, R11, R2, RZ, 0x3c, !PT ;  /* 0x000000020b0b7212 */ /* 0x000fce00078e3cff */
.L_x_23:
[----:B------:R-:W-:Y:S01]  /*1b40*/  UMOV UR4, 0x400 ;  /* 0x0000040000047882 */ /* 0x000fe20000000000 */
[----:B------:R-:W-:Y:S01]  /*1b50*/  SHF.L.U32 R2, R15, 0x1f, RZ ;  /* 0x0000001f0f027819 */ /* 0x000fe200000006ff */
[----:B---3--:R-:W-:Y:S02]  /*1b60*/  ULEA UR4, UR37, UR4, 0x18 ;  /* 0x0000000425047291 */ /* 0x008fe4000f8ec0ff */
[----:B------:R-:W-:Y:S02]  /*1b70*/  UISETP.GE.U32.AND UP0, UPT, UR15, 0xff, UPT ;  /* 0x000000ff0f00788c */ /* 0x000fe4000bf06070 */
[----:B------:R-:W-:Y:S02]  /*1b80*/  ULEA UR8, UR51, UR4, 0x3 ;  /* 0x0000000433087291 */ /* 0x000fe4000f8e18ff */
[----:B------:R-:W-:Y:S02]  /*1b90*/  ULEA UR35, UR11, UR31, 0x2 ;  /* 0x0000001f0b237291 */ /* 0x000fe4000f8e10ff */
[----:B------:R-:W-:-:S02]  /*1ba0*/  ULEA UR43, UR27, UR14, 0x7 ;  /* 0x0000000e1b2b7291 */ /* 0x000fc4000f8e38ff */
[----:B------:R-:W-:Y:S01]  /*1bb0*/  USHF.L.U32 UR35, UR35, 0x5, URZ ;  /* 0x0000000523237899 */ /* 0x000fe200080006ff */
[----:B------:R-:W-:Y:S02]  /*1bc0*/  UMOV UR20, URZ ;  /* 0x000000ff00147c82 */ /* 0x000fe40008000000 */
[----:B------:R3:W1:Y:S01]  /*1bd0*/  SYNCS.PHASECHK.TRANS64.TRYWAIT P2, [UR8+0x30], R2 ;  /* 0x00003002ff0075a7 */ /* 0x0006620008041108 */
[----:B------:R-:W-:Y:S08]  /*1be0*/  BRA.U !UP0, `(.L_x_25) ;  /* 0x0000000508187547 */ /* 0x000ff0000b800000 */
[----:B------:R-:W-:Y:S01]  /*1bf0*/  UMOV UR16, UR51 ;  /* 0x0000003300107c82 */ /* 0x000fe20008000000 */
[----:B------:R-:W-:-:S05]  /*1c00*/  UMOV UR28, URZ ;  /* 0x000000ff001c7c82 */ /* 0x000fca0008000000 */
.L_x_33:
[----:B------:R-:W-:Y:S01]  /*1c10*/  ULEA UR41, UR16, UR4, 0x3 ;  /* 0x0000000410297291 */ /* 0x000fe2000f8e18ff */
[----:B------:R-:W-:Y:S01]  /*1c20*/  @!P5 MOV R3, 0x8400 ;  /* 0x000084000003d802 */ /* 0x000fe20000000f00 */
[----:B-1-3--:R-:W-:Y:S10]  /*1c30*/  @P2 BRA `(.L_x_26) ;  /* 0x00000000000c2947 */ /* 0x00aff40003800000 */
[----:B------:R-:W-:-:S04]  /*1c40*/  SHF.L.U32 R4, R15, 0x1f, RZ ;  /* 0x0000001f0f047819 */ /* 0x000fc800000006ff */
[----:B------:R-:W1:Y:S02]  /*1c50*/  SYNCS.PHASECHK.TRANS64.TRYWAIT P0, [UR41+0x30], R4 ;  /* 0x00003004ff0075a7 */ /* 0x000e640008001129 */
[----:B-1----:R-:W-:Y:S05]  /*1c60*/  @!P0 BRA `(.L_x_27) ;  /* 0x000000c800608947 */ /* 0x002fea0003800000 */
.L_x_26:
[----:B------:R1:W-:Y:S01]  /*1c70*/  @!P5 SYNCS.ARRIVE.TRANS64 RZ, [UR41], R3 ;  /* 0x00000003ffffd9a7 */ /* 0x0003e20008000029 */
[----:B------:R-:W-:-:S04]  /*1c80*/  ULOP3.LUT UR8, UR50, 0x2, URZ, 0xfc, !UPT ;  /* 0x0000000232087892 */ /* 0x000fc8000f8efcff */
[----:B------:R-:W-:-:S09]  /*1c90*/  UISETP.NE.AND UP0, UPT, UR8, 0x2, UPT ;  /* 0x000000020800788c */ /* 0x000fd2000bf05270 */
[----:B------:R-:W-:Y:S05]  /*1ca0*/  BRA.U UP0, `(.L_x_28) ;  /* 0x0000000100047547 */ /* 0x000fea000b800000 */
[----:B------:R-:W-:Y:S05]  /*1cb0*/  BPT.TRAP 0x1 ;  /* 0x000000040000795c */ /* 0x000fea0000300000 */
.L_x_28:
[----:B------:R-:W-:Y:S04]  /*1cc0*/  BSSY.RECONVERGENT B0, `(.L_x_29) ;  /* 0x0000003000007945 */ /* 0x000fe80003800200 */
[----:B------:R-:W-:Y:S05]  /*1cd0*/  @P4 BRA `(.L_x_30) ;  /* 0x0000000000044947 */ /* 0x000fea0003800000 */
[----:B------:R-:W-:Y:S05]  /*1ce0*/  BPT.TRAP 0x1 ;  /* 0x000000040000795c */ /* 0x000fea0000300000 */
.L_x_30:
[----:B------:R-:W-:Y:S05]  /*1cf0*/  BSYNC.RECONVERGENT B0 ;  /* 0x0000000000007941 */ /* 0x000fea0003800200 */
.L_x_29:
[----:B------:R-:W-:Y:S01]  /*1d00*/  UIADD3 UR51, UPT, UPT, UR16, 0x1, URZ ;  /* 0x0000000110337890 */ /* 0x000fe2000fffe0ff */
[----:B------:R-:W-:Y:S01]  /*1d10*/  BSSY.RECONVERGENT B0, `(.L_x_31) ;  /* 0x000002e000007945 */ /* 0x000fe20003800200 */
[----:B------:R-:W-:Y:S02]  /*1d20*/  ELECT P0, URZ, PT ;  /* 0x0000000000ff782f */ /* 0x000fe40003800000 */
[----:B------:R-:W-:-:S04]  /*1d30*/  UISETP.NE.AND UP0, UPT, UR51, 0x6, UPT ;  /* 0x000000063300788c */ /* 0x000fc8000bf05270 */
[----:B------:R-:W-:Y:S02]  /*1d40*/  USEL UR9, URZ, 0x1, UP0 ;  /* 0x00000001ff097887 */ /* 0x000fe40008000000 */
[----:B------:R-:W-:-:S04]  /*1d50*/  USEL UR51, UR51, URZ, UP0 ;  /* 0x000000ff33337287 */ /* 0x000fc80008000000 */
[----:B------:R-:W-:Y:S01]  /*1d60*/  ULEA UR8, UR51, UR4, 0x3 ;  /* 0x0000000433087291 */ /* 0x000fe2000f8e18ff */
[----:B------:R-:W-:-:S04]  /*1d70*/  LOP3.LUT R15, R15, UR9, RZ, 0x3c, !PT ;  /* 0x000000090f0f7c12 */ /* 0x000fc8000f8e3cff */
[----:B-1-3--:R-:W-:-:S04]  /*1d80*/  SHF.L.U32 R2, R15, 0x1f, RZ ;  /* 0x0000001f0f027819 */ /* 0x00afc800000006ff */
[----:B------:R1:W3:Y:S01]  /*1d90*/  SYNCS.PHASECHK.TRANS64.TRYWAIT P2, [UR8+0x30], R2 ;  /* 0x00003002ff0075a7 */ /* 0x0002e20008041108 */
[----:B------:R-:W-:Y:S05]  /*1da0*/  @!P0 BRA `(.L_x_32) ;  /* 0x0000000000908947 */ /* 0x000fea0003800000 */
[----:B------:R-:W-:Y:S02]  /*1db0*/  USHF.L.U32 UR32, UR16, 0xe, URZ ;  /* 0x0000000e10207899 */ /* 0x000fe400080006ff */
[----:B------:R-:W-:Y:S02]  /*1dc0*/  USHF.L.U32 UR8, UR16, 0x9, URZ ;  /* 0x0000000910087899 */ /* 0x000fe400080006ff */
[----:B------:R-:W-:Y:S02]  /*1dd0*/  UIADD3 UR60, UP3, UPT, UR48, 0x80, URZ ;  /* 0x00000080303c7890 */ /* 0x000fe4000ff7e0ff */
[----:B------:R-:W-:Y:S02]  /*1de0*/  ULOP3.LUT UR40, UR30, UR32, URZ, 0xfc, !UPT ;  /* 0x000000201e287292 */ /* 0x000fe4000f8efcff */
[----:B------:R-:W-:Y:S02]  /*1df0*/  UIADD3 UR58, UP2, UPT, UR48, 0x180, URZ ;  /* 0x00000180303a7890 */ /* 0x000fe4000ff5e0ff */
[----:B------:R-:W-:-:S02]  /*1e00*/  ULOP3.LUT UR32, UR23, UR32, URZ, 0xfc, !UPT ;  /* 0x0000002017207292 */ /* 0x000fc4000f8efcff */
[----:B------:R-:W-:Y:S02]  /*1e10*/  UIADD3 UR56, UP1, UPT, UR48, 0x280, URZ ;  /* 0x0000028030387890 */ /* 0x000fe4000ff3e0ff */
[----:B------:R-:W-:Y:S02]  /*1e20*/  ULOP3.LUT UR24, UR22, UR8, URZ, 0xfc, !UPT ;  /* 0x0000000816187292 */ /* 0x000fe4000f8efcff */
[----:B------:R-:W-:Y:S02]  /*1e30*/  UIADD3 UR54, UP0, UPT, UR48, 0x380, URZ ;  /* 0x0000038030367890 */ /* 0x000fe4000ff1e0ff */
[----:B------:R-:W-:Y:S02]  /*1e40*/  ULOP3.LUT UR8, UR8, UR7, URZ, 0xfc, !UPT ;  /* 0x0000000708087292 */ /* 0x000fe4000f8efcff */
[----:B------:R-:W-:Y:S02]  /*1e50*/  USHF.L.U32 UR42, UR28, 0x7, URZ ;  /* 0x000000071c2a7899 */ /* 0x000fe400080006ff */
[----:B------:R-:W-:-:S02]  /*1e60*/  UIADD3.X UR61, UPT, UPT, URZ, UR49, URZ, UP3, !UPT ;  /* 0x00000031ff3d7290 */ /* 0x000fc40009ffe4ff */
[----:B------:R-:W-:Y:S02]  /*1e70*/  UIADD3 UR40, UPT, UPT, UR4, 0x4300, UR40 ;  /* 0x0000430004287890 */ /* 0x000fe4000fffe028 */
[----:B------:R-:W-:Y:S02]  /*1e80*/  UPRMT UR18, URZ, 0x5410, UR6 ;  /* 0x00005410ff127896 */ /* 0x000fe40008000006 */
[----:B------:R-:W-:Y:S02]  /*1e90*/  UIADD3.X UR59, UPT, UPT, URZ, UR49, URZ, UP2, !UPT ;  /* 0x00000031ff3b7290 */ /* 0x000fe400097fe4ff */
[----:B------:R-:W-:Y:S02]  /*1ea0*/  UIADD3 UR32, UPT, UPT, UR4, 0x1c300, UR32 ;  /* 0x0001c30004207890 */ /* 0x000fe4000fffe020 */
[----:B------:R-:W-:Y:S02]  /*1eb0*/  UPRMT UR17, URZ, 0x5410, UR5 ;  /* 0x00005410ff117896 */ /* 0x000fe40008000005 */
[----:B------:R-:W-:-:S02]  /*1ec0*/  UIADD3.X UR57, UPT, UPT, URZ, UR49, URZ, UP1, !UPT ;  /* 0x00000031ff397290 */ /* 0x000fc40008ffe4ff */
[----:B------:R-:W-:Y:S02]  /*1ed0*/  UIADD3 UR24, UPT, UPT, UR4, 0x34300, UR24 ;  /* 0x0003430004187890 */ /* 0x000fe4000fffe018 */
[----:B------:R-:W-:Y:S02]  /*1ee0*/  UIADD3.X UR55, UPT, UPT, URZ, UR49, URZ, UP0, !UPT ;  /* 0x00000031ff377290 */ /* 0x000fe400087fe4ff */
[----:B------:R-:W-:Y:S01]  /*1ef0*/  UIADD3 UR8, UPT, UPT, UR4, 0x34f00, UR8 ;  /* 0x00034f0004087890 */ /* 0x000fe2000fffe008 */
[----:B------:R-:W-:Y:S01]  /*1f00*/  UMOV UR20, 0x0 ;  /* 0x0000000000147882 */ /* 0x000fe20000000000 */
[----:B------:R-:W-:Y:S01]  /*1f10*/  UMOV UR21, 0x10000000 ;  /* 0x1000000000157882 */ /* 0x000fe20000000000 */
[----:B------:R-:W-:Y:S01]  /*1f20*/  UMOV UR33, UR41 ;  /* 0x0000002900217c82 */ /* 0x000fe20008000000 */
[----:B------:R-:W-:Y:S01]  /*1f30*/  UMOV UR36, UR44 ;  /* 0x0000002c00247c82 */ /* 0x000fe20008000000 */
[----:B------:R-:W-:Y:S01]  /*1f40*/  UMOV UR34, UR42 ;  /* 0x0000002a00227c82 */ /* 0x000fe20008000000 */
[----:B------:R-:W-:Y:S01]  /*1f50*/  UMOV UR25, UR41 ;  /* 0x0000002900197c82 */ /* 0x000fe20008000000 */
[----:B------:R-:W-:Y:S01]  /*1f60*/  UMOV UR29, UR44 ;  /* 0x0000002c001d7c82 */ /* 0x000fe20008000000 */
[----:B------:R1:W-:Y:S01]  /*1f70*/  UTMALDG.3D.MULTICAST [UR40], [UR60], UR18, desc[UR20] ;  /* 0x000014283c0073b4 */ /* 0x0003e20008011812 */
[----:B------:R-:W-:Y:S01]  /*1f80*/  UMOV UR9, UR41 ;  /* 0x0000002900097c82 */ /* 0x000fe20008000000 */
[----:B------:R-:W-:Y:S01]  /*1f90*/  UMOV UR12, UR28 ;  /* 0x0000001c000c7c82 */ /* 0x000fe20008000000 */
[----:B------:R-:W-:Y:S01]  /*1fa0*/  UMOV UR13, UR44 ;  /* 0x0000002c000d7c82 */ /* 0x000fe20008000000 */
[----:B------:R1:W-:Y:S01]  /*1fb0*/  UTMALDG.3D.MULTICAST [UR32], [UR58], UR17, desc[UR20] ;  /* 0x000014203a0073b4 */ /* 0x0003e20008011811 */
[----:B------:R1:W-:Y:S01]  /*1fc0*/  UTMALDG.4D.MULTICAST [UR24], [UR56], UR18, desc[UR20] ;  /* 0x00001418380073b4 */ /* 0x0003e20008019812 */
[----:B------:R1:W-:Y:S02]  /*1fd0*/  UTMALDG.4D.MULTICAST [UR8], [UR54], UR17, desc[UR20] ;  /* 0x00001408360073b4 */ /* 0x0003e40008019811 */
[----:B-1----:R-:W-:Y:S01]  /*1fe0*/  NOP ;  /* 0x0000000000007918 */ /* 0x002fe20000000000 */
.L_x_32:
[----:B------:R-:W-:Y:S05]  /*1ff0*/  BSYNC.RECONVERGENT B0 ;  /* 0x0000000000007941 */ /* 0x000fea0003800200 */
.L_x_31:
[----:B------:R-:W-:Y:S01]  /*2000*/  UIADD3 UR28, UPT, UPT, UR28, 0x1, URZ ;  /* 0x000000011c1c7890 */ /* 0x000fe2000fffe0ff */
[----:B------:R-:W-:Y:S01]  /*2010*/  UMOV UR16, UR51 ;  /* 0x0000003300107c82 */ /* 0x000fe20008000000 */
[----:B------:R-:W-:Y:S02]  /*2020*/  UMOV UR20, UR47 ;  /* 0x0000002f00147c82 */ /* 0x000fe40008000000 */
[----:B------:R-:W-:-:S09]  /*2030*/  UISETP.NE.AND UP0, UPT, UR28, UR47, UPT ;  /* 0x0000002f1c00728c */ /* 0x000fd2000bf05270 */
[----:B------:R-:W-:Y:S05]  /*2040*/  BRA.U UP0, `(.L_x_33) ;  /* 0xfffffff900f07547 */ /* 0x000fea000b83ffff */
.L_x_25:
[----:B------:R-:W-:Y:S01]  /*2050*/  ULEA UR8, UR51, UR4, 0x3 ;  /* 0x0000000433087291 */ /* 0x000fe2000f8e18ff */
[----:B-1-3--:R-:W-:Y:S01]  /*2060*/  SHF.L.U32 R2, R15, 0x1f, RZ ;  /* 0x0000001f0f027819 */ /* 0x00afe200000006ff */
[----:B------:R-:W-:Y:S01]  /*2070*/  @!P1 SYNCS.ARRIVE.TRANS64.A1T0 RZ, [UR4+0xa8], RZ ;  /* 0x0000a8ffffff99a7 */ /* 0x000fe20008100004 */
[----:B------:R-:W-:-:S06]  /*2080*/  UISETP.GT.AND UP0, UPT, UR46, UR45, UPT ;  /* 0x0000002d2e00728c */ /* 0x000fcc000bf04270 */
[----:B------:R1:W3:Y:S03]  /*2090*/  SYNCS.PHASECHK.TRANS64.TRYWAIT P1, [UR8+0x30], R2 ;  /* 0x00003002ff0075a7 */ /* 0x0002e60008021108 */
[----:B------:R-:W-:Y:S05]  /*20a0*/  BRA.U !UP0, `(.L_x_34) ;  /* 0x00000005081c7547 */ /* 0x000fea000b800000 */
[----:B------:R-:W-:Y:S01]  /*20b0*/  UIADD3 UR28, UPT, UPT, UR52, UR20, URZ ;  /* 0x00000014341c7290 */ /* 0x000fe2000fffe0ff */
[----:B------:R-:W-:-:S11]  /*20c0*/  UMOV UR29, UR51 ;  /* 0x00000033001d7c82 */ /* 0x000fd60008000000 */
.L_x_42:
[----:B------:R-:W-:Y:S01]  /*20d0*/  ULEA UR41, UR29, UR4, 0x3 ;  /* 0x000000041d297291 */ /* 0x000fe2000f8e18ff */
[----:B---3--:R-:W-:Y:S01]  /*20e0*/  @!P5 MOV R3, 0x8400 ;  /* 0x000084000003d802 */ /* 0x008fe20000000f00 */
[----:B---3--:R-:W-:Y:S10]  /*20f0*/  @P1 BRA `(.L_x_35) ;  /* 0x00000000000c1947 */ /* 0x008ff40003800000 */
[----:B------:R-:W-:-:S04]  /*2100*/  SHF.L.U32 R4, R15, 0x1f, RZ ;  /* 0x0000001f0f047819 */ /* 0x000fc800000006ff */
[----:B------:R-:W3:Y:S02]  /*2110*/  SYNCS.PHASECHK.TRANS64.TRYWAIT P0, [UR41+0x30], R4 ;  /* 0x00003004ff0075a7 */ /* 0x000ee40008001129 */
[----:B---3--:R-:W-:Y:S05]  /*2120*/  @!P0 BRA `(.L_x_36) ;  /* 0x000000c400488947 */ /* 0x008fea0003800000 */
.L_x_35:
[----:B------:R3:W-:Y:S01]  /*2130*/  @!P5 SYNCS.ARRIVE.TRANS64 RZ, [UR41], R3 ;  /* 0x00000003ffffd9a7 */ /* 0x0007e20008000029 */
[----:B------:R-:W-:-:S04]  /*2140*/  ULOP3.LUT UR8, UR50, 0x2, URZ, 0xfc, !UPT ;  /* 0x0000000232087892 */ /* 0x000fc8000f8efcff */
[----:B------:R-:W-:-:S09]  /*2150*/  UISETP.NE.AND UP0, UPT, UR8, 0x2, UPT ;  /* 0x000000020800788c */ /* 0x000fd2000bf05270 */
[----:B------:R-:W-:Y:S05]  /*2160*/  BRA.U UP0, `(.L_x_37) ;  /* 0x0000000100047547 */ /* 0x000fea000b800000 */
[----:B------:R-:W-:Y:S05]  /*2170*/  BPT.TRAP 0x1 ;  /* 0x000000040000795c */ /* 0x000fea0000300000 */
.L_x_37:
[----:B------:R-:W-:Y:S04]  /*2180*/  BSSY.RECONVERGENT B0, `(.L_x_38) ;  /* 0x0000003000007945 */ /* 0x000fe80003800200 */
[----:B------:R-:W-:Y:S05]  /*2190*/  @P4 BRA `(.L_x_39) ;  /* 0x0000000000044947 */ /* 0x000fea0003800000 */
[----:B------:R-:W-:Y:S05]  /*21a0*/  BPT.TRAP 0x1 ;  /* 0x000000040000795c */ /* 0x000fea0000300000 */
.L_x_39:
[----:B------:R-:W-:Y:S05]  /*21b0*/  BSYNC.RECONVERGENT B0 ;  /* 0x0000000000007941 */ /* 0x000fea0003800200 */
.L_x_38:
        /* <DEDUP_REMOVED lines=8> */
[----:B-1----:R-:W-:-:S04]  /*2240*/  SHF.L.U32 R2, R15, 0x1f, RZ ;  /* 0x0000001f0f027819 */ /* 0x002fc800000006ff */
[----:B------:R1:W1:Y:S01]  /*2250*/  SYNCS.PHASECHK.TRANS64.TRYWAIT P1, [UR8+0x30], R2 ;  /* 0x00003002ff0075a7 */ /* 0x0002620008021108 */
        /* <DEDUP_REMOVED lines=20> */
[----:B------:R-:W-:Y:S02]  /*23a0*/  UIADD3 UR8, UPT, UPT, UR4, 0x34f00, UR8 ;  /* 0x00034f0004087890 */ /* 0x000fe4000fffe008 */
[----:B------:R-:W-:Y:S01]  /*23b0*/  UIADD3.X UR57, UPT, UPT, URZ, UR49, URZ, UP0, !UPT ;  /* 0x00000031ff397290 */ /* 0x000fe200087fe4ff */
[----:B------:R-:W-:Y:S01]  /*23c0*/  UMOV UR54, 0x0 ;  /* 0x0000000000367882 */ /* 0x000fe20000000000 */
[----:B------:R-:W-:Y:S01]  /*23d0*/  UMOV UR55, 0x10000000 ;  /* 0x1000000000377882 */ /* 0x000fe20000000000 */
[----:B------:R-:W-:Y:S01]  /*23e0*/  UMOV UR33, UR41 ;  /* 0x0000002900217c82 */ /* 0x000fe20008000000 */
[----:B------:R-:W-:Y:S01]  /*23f0*/  UMOV UR36, UR44 ;  /* 0x0000002c00247c82 */ /* 0x000fe20008000000 */
        /* <DEDUP_REMOVED lines=11> */
[----:B------:R1:W-:Y:S01]  /*24b0*/  UTMALDG.4D.MULTICAST [UR8], [UR56], UR24, desc[UR54] ;  /* 0x00003608380073b4 */ /* 0x0003e20008019818 */
[----:B------:R-:W-:Y:S01]  /*24c0*/  NOP ;  /* 0x0000000000007918 */ /* 0x000fe20000000000 */
.L_x_41:
[----:B-1----:R-:W-:Y:S05]  /*24d0*/  BSYNC.RECONVERGENT B0 ;  /* 0x0000000000007941 */ /* 0x002fea0003800200 */
.L_x_40:
[----:B------:R-:W-:Y:S01]  /*24e0*/  UIADD3 UR20, UPT, UPT, UR20, 0x1, URZ ;  /* 0x0000000114147890 */ /* 0x000fe2000fffe0ff */
[----:B------:R-:W-:-:S03]  /*24f0*/  UMOV UR29, UR51 ;  /* 0x00000033001d7c82 */ /* 0x000fc60008000000 */
[----:B------:R-:W-:-:S09]  /*2500*/  UISETP.NE.AND UP0, UPT, UR20, UR28, UPT ;  /* 0x0000001c1400728c */ /* 0x000fd2000bf05270 */
[----:B------:R-:W-:Y:S05]  /*2510*/  BRA.U UP0, `(.L_x_42) ;  /* 0xfffffff900ec7547 */ /* 0x000fea000b83ffff */
.L_x_34:
[C---:B-1----:R-:W-:Y:S01]  /*2520*/  LEA R2, R14.reuse, UR4, 0x3 ;  /* 0x000000040e027c11 */ /* 0x042fe2000f8e18ff */
[----:B------:R-:W-:Y:S01]  /*2530*/  NOP ;  /* 0x0000000000007918 */ /* 0x000fe20000000000 */
[----:B---3--:R-:W-:Y:S02]  /*2540*/  SHF.L.U32 R3, R13, 0x1f, RZ ;  /* 0x0000001f0d037819 */ /* 0x008fe400000006ff */
[----:B------:R-:W-:Y:S02]  /*2550*/  LEA R4, R14, UR4, 0x4 ;  /* 0x000000040e047c11 */ /* 0x000fe4000f8e20ff */
[----:B------:R-:W1:Y:S02]  /*2560*/  SYNCS.PHASECHK.TRANS64.TRYWAIT P0, [R2+URZ+0xb0], R3 ;  /* 0x0000b003020075a7 */ /* 0x000e6400080011ff */
[----:B-1----:R-:W-:Y:S05]  /*2570*/  @!P0 BRA `(.L_x_43) ;  /* 0x000000c0004c8947 */ /* 0x002fea0003800000 */
.L_x_197:
[----:B------:R-:W3:Y:S01]  /*2580*/  LDS.128 R4, [R4+0x120] ;  /* 0x0001200004047984 */ /* 0x000ee20000000c00 */
[----:B--2---:R-:W-:Y:S01]  /*2590*/  ISETP.GE.AND P0, PT, R43, 0x1, PT ;  /* 0x000000012b00780c */ /* 0x004fe20003f06270 */
[----:B-1----:R-:W-:Y:S01]  /*25a0*/  VIADD R2, R2, 0xc0 ;  /* 0x000000c002027836 */ /* 0x002fe20000000000 */
[----:B------:R-:W-:Y:S01]  /*25b0*/  @!PT LDS RZ, [RZ] ;  /* 0x00000000fffff984 */ /* 0x000fe20000000800 */
[----:B------:R-:W-:Y:S01]  /*25c0*/  @!PT LDS RZ, [RZ] ;  /* 0x00000000fffff984 */ /* 0x000fe20000000800 */
[----:B------:R-:W-:Y:S01]  /*25d0*/  @!PT LDS RZ, [RZ] ;  /* 0x00000000fffff984 */ /* 0x000fe20000000800 */
[----:B------:R-:W-:Y:S01]  /*25e0*/  @!PT LDS RZ, [RZ] ;  /* 0x00000000fffff984 */ /* 0x000fe20000000800 */
[----:B------:R1:W-:Y:S06]  /*25f0*/  MEMBAR.ALL.CTA ;  /* 0x0000000000007992 */ /* 0x0003ec0000008000 */
[----:B-1----:R-:W1:Y:S01]  /*2600*/  FENCE.VIEW.ASYNC.S ;  /* 0x00000000000073c6 */ /* 0x002e620000000000 */
[----:B------:R-:W-:-:S04]  /*2610*/  PRMT R2, RZ, 0x654, R2 ;  /* 0x00000654ff027816 */ /* 0x000fc80000000002 */
[----:B-1----:R1:W-:Y:S01]  /*2620*/  SYNCS.ARRIVE.TRANS64.RED.A1T0 RZ, [R2+URZ], RZ ;  /* 0x000000ff02ff79a7 */ /* 0x0023e200081004ff */
[----:B---3--:R-:W-:-:S13]  /*2630*/  LOP3.LUT P2, RZ, R6, 0x1, RZ, 0xc0, !PT ;  /* 0x0000000106ff7812 */ /* 0x008fda000784c0ff */
[----:B------:R-:W-:Y:S01]  /*2640*/  @P2 SHF.R.U32.HI R3, RZ, 0x10, R5 ;  /* 0x00000010ff032819 */ /* 0x000fe20000011605 */
[----:B------:R-:W-:Y:S01]  /*2650*/  VOTEU.ANY UP0, P2 ;  /* 0x0000000000ff7886 */ /* 0x000fe20001000100 */
[----:B------:R-:W-:Y:S02]  /*2660*/  @P2 MOV R10, R4 ;  /* 0x00000004000a2202 */ /* 0x000fe40000000f00 */
[----:B------:R-:W-:Y:S02]  /*2670*/  @P2 R2UR.BROADCAST UR8, R3 ;  /* 0x00000000030822ca */ /* 0x000fe400008e0000 */
[----:B------:R-:W-:-:S11]  /*2680*/  @P2 LOP3.LUT R9, R5, 0xffff, RZ, 0xc0, !PT ;  /* 0x0000ffff05092812 */ /* 0x000fd600078ec0ff */
[----:B------:R-:W-:Y:S01]  /*2690*/  @UP0 UMOV UR44, UR8 ;  /* 0x00000008002c0c82 */ /* 0x000fe20008000000 */
[----:B-1----:R-:W-:Y:S05]  /*26a0*/  @!P0 BRA `(.L_x_44) ;  /* 0x0000000000b88947 */ /* 0x002fea0003800000 */
[----:B------:R-:W1:Y:S01]  /*26b0*/  LDC.64 R4, c[0x0][0xf18] ;  /* 0x0003c600ff047b82 */ /* 0x000e620000000a00 */
[----:B------:R-:W-:-:S07]  /*26c0*/  ISETP.NE.AND P3, PT, R43, 0x1, PT ;  /* 0x000000012b00780c */ /* 0x000fce0003f65270 */
[----:B------:R-:W4:Y:S08]  /*26d0*/  LDC.64 R6, c[0x0][0xf10] ;  /* 0x0003c400ff067b82 */ /* 0x000f300000000a00 */
[----:B------:R-:W2:Y:S08]  /*26e0*/  LDC R16, c[0x0][0xf20] ;  /* 0x0003c800ff107b82 */ /* 0x000eb00000000800 */
[----:B------:R-:W3:Y:S01]  /*26f0*/  LDC R17, c[0x0][0xf0c] ;  /* 0x0003c300ff117b82 */ /* 0x000ee20000000800 */
[----:B-1----:R-:W-:Y:S01]  /*2700*/  IMAD.HI.U32 R19, R0, R5, RZ ;  /* 0x0000000500137227 */ /* 0x002fe200078e00ff */
[----:B------:R-:W-:-:S03]  /*2710*/  ISETP.NE.AND P0, PT, R4, 0x1, PT ;  /* 0x000000010400780c */ /* 0x000fc60003f05270 */
[----:B------:R-:W-:-:S03]  /*2720*/  IMAD.HI.U32 R5, R9, R5, RZ ;  /* 0x0000000509057227 */ /* 0x000fc600078e00ff */
[----:B------:R-:W1:Y:S01]  /*2730*/  LDC.64 R2, c[0x0][0xf28] ;  /* 0x0003ca00ff027b82 */ /* 0x000e620000000a00 */
[----:B----4-:R-:W-:-:S04]  /*2740*/  IMAD.HI.U32 R20, R8, R6, RZ ;  /* 0x0000000608147227 */ /* 0x010fc800078e00ff */
[----:B------:R-:W-:Y:S01]  /*2750*/  IMAD.HI.U32 R21, R10, R6, RZ ;  /* 0x000000060a157227 */ /* 0x000fe200078e00ff */
[----:B------:R-:W-:Y:S02]  /*2760*/  SHF.R.U32.HI R20, RZ, R7, R20 ;  /* 0x00000007ff147219 */ /* 0x000fe40000011614 */
[-C--:B--2---:R-:W-:Y:S02]  /*2770*/  SHF.R.U32.HI R19, RZ, R16.reuse, R19 ;  /* 0x00000010ff137219 */ /* 0x084fe40000011613 */
[----:B------:R-:W-:Y:S02]  /*2780*/  SHF.R.U32.HI R5, RZ, R16, R5 ;  /* 0x00000010ff057219 */ /* 0x000fe40000011605 */
[----:B------:R-:W-:Y:S02]  /*2790*/  SEL R19, R0, R19, !P0 ;  /* 0x0000001300137207 */ /* 0x000fe40004000000 */
[----:B------:R-:W-:Y:S02]  /*27a0*/  SHF.R.U32.HI R21, RZ, R7, R21 ;  /* 0x00000007ff157219 */ /* 0x000fe40000011615 */
[----:B---3--:R-:W-:-:S02]  /*27b0*/  ISETP.NE.AND P1, PT, R17, 0x1, PT ;  /* 0x000000011100780c */ /* 0x008fc40003f25270 */
[----:B------:R-:W-:Y:S02]  /*27c0*/  SEL R5, R9, R5, !P0 ;  /* 0x0000000509057207 */ /* 0x000fe40004000000 */
[----:B------:R-:W-:Y:S02]  /*27d0*/  SEL R20, R8, R20, !P1 ;  /* 0x0000001408147207 */ /* 0x000fe40004800000 */
[----:B------:R-:W-:Y:S01]  /*27e0*/  SEL R21, R10, R21, !P1 ;  /* 0x000000150a157207 */ /* 0x000fe20004800000 */
[----:B-1----:R-:W-:-:S04]  /*27f0*/  IMAD.HI.U32 R18, R19, R2, RZ ;  /* 0x0000000213127227 */ /* 0x002fc800078e00ff */
[----:B------:R-:W-:Y:S01]  /*2800*/  IMAD.HI.U32 R6, R20, R2, RZ ;  /* 0x0000000214067227 */ /* 0x000fe200078e00ff */
[----:B------:R-:W-:-:S04]  /*2810*/  @P3 SHF.R.U32.HI R19, RZ, R3, R18 ;  /* 0x00000003ff133219 */ /* 0x000fc80000011612 */
[----:B------:R-:W-:Y:S01]  /*2820*/  @P3 SHF.R.U32.HI R20, RZ, R3, R6 ;  /* 0x00000003ff143219 */ /* 0x000fe20000011606 */
[----:B------:R-:W-:-:S04]  /*2830*/  IMAD R19, R43, R19, RZ ;  /* 0x000000132b137224 */ /* 0x000fc800078e02ff */
[----:B------:R-:W-:Y:S01]  /*2840*/  IMAD R6, R43, R20, RZ ;  /* 0x000000142b067224 */ /* 0x000fe200078e02ff */
[----:B------:R-:W-:-:S04]  /*2850*/  ISETP.GE.AND P0, PT, R5, R19, PT ;  /* 0x000000130500720c */ /* 0x000fc80003f06270 */
[----:B------:R-:W-:Y:S01]  /*2860*/  ISETP.GE.OR P0, PT, R21, R6, P0 ;  /* 0x000000061500720c */ /* 0x000fe20000706670 */
[----:B------:R-:W-:-:S05]  /*2870*/  IMAD.HI.U32 R6, R5, R2, RZ ;  /* 0x0000000205067227 */ /* 0x000fca00078e00ff */
[----:B------:R-:W-:-:S04]  /*2880*/  SHF.R.U32.HI R6, RZ, R3, R6 ;  /* 0x00000003ff067219 */ /* 0x000fc80000011606 */
[----:B------:R-:W-:-:S03]  /*2890*/  SEL R6, R5, R6, !P3 ;  /* 0x0000000605067207 */ /* 0x000fc60005800000 */
[----:B------:R-:W-:-:S04]  /*28a0*/  @!P0 IMAD.HI.U32 R7, R21, R2, RZ ;  /* 0x0000000215078227 */ /* 0x000fc800078e00ff */
[----:B------:R-:W-:Y:S01]  /*28b0*/  IMAD.MOV R2, RZ, RZ, -R6 ;  /* 0x000000ffff027224 */ /* 0x000fe200078e0a06 */
[----:B------:R-:W-:Y:S02]  /*28c0*/  @!P0 SHF.R.U32.HI R3, RZ, R3, R7 ;  /* 0x00000003ff038219 */ /* 0x000fe40000011607 */
[----:B------:R-:W-:Y:S01]  /*28d0*/  IADD3 R7, PT, PT, -R5, RZ, RZ ;  /* 0x000000ff05077210 */ /* 0x000fe20007ffe1ff */
[----:B------:R-:W-:Y:S01]  /*28e0*/  IMAD R2, R43, R2, R5 ;  /* 0x000000022b027224 */ /* 0x000fe200078e0205 */
[----:B------:R-:W-:-:S03]  /*28f0*/  @!P0 SEL R3, R21, R3, !P3 ;  /* 0x0000000315038207 */ /* 0x000fc60005800000 */
[----:B------:R-:W-:Y:S02]  /*2900*/  IMAD R7, R4, R7, R9 ;  /* 0x0000000704077224 */ /* 0x000fe400078e0209 */
[--C-:B------:R-:W-:Y:S02]  /*2910*/  @!P0 IMAD.IADD R6, R6, 0x1, -R3.reuse ;  /* 0x0000000106068824 */ /* 0x100fe400078e0a03 */
[----:B------:R-:W-:Y:S01]  /*2920*/  @!P0 IMAD R3, R2, R20, R3 ;  /* 0x0000001402038224 */ /* 0x000fe200078e0203 */
[----:B------:R-:W-:Y:S01]  /*2930*/  IADD3 R2, PT, PT, -R21, RZ, RZ ;  /* 0x000000ff15027210 */ /* 0x000fe20007ffe1ff */
[----:B------:R-:W-:Y:S02]  /*2940*/  @!P0 IMAD R5, R43, R6, R21 ;  /* 0x000000062b058224 */ /* 0x000fe400078e0215 */
[----:B------:R-:W-:Y:S02]  /*2950*/  @!P0 IMAD.MOV.U32 R21, RZ, RZ, R3 ;  /* 0x000000ffff158224 */ /* 0x000fe400078e0003 */
[----:B------:R-:W-:-:S02]  /*2960*/  IMAD R2, R17, R2, R10 ;  /* 0x0000000211027224 */ /* 0x000fc400078e020a */
[----:B------:R-:W-:Y:S02]  /*2970*/  IMAD R9, R5, R4, R7 ;  /* 0x0000000405097224 */ /* 0x000fe400078e0207 */
[----:B------:R-:W-:Y:S02]  /*2980*/  IMAD R10, R21, R17, R2 ;  /* 0x00000011150a7224 */ /* 0x000fe400078e0202 */
.L_x_44:
[----:B------:R-:W1:Y:S02]  /*2990*/  LDCU UR8, c[0x0][0xf30] ;  /* 0x0001e600ff0877ac */ /* 0x000e640008000800 */
[----:B-1----:R-:W-:-:S09]  /*29a0*/  UISETP.NE.AND UP0, UPT, UR8, 0x1, UPT ;  /* 0x000000010800788c */ /* 0x002fd2000bf05270 */
[----:B------:R-:W-:Y:S05]  /*29b0*/  BRA.U UP0, `(.L_x_45) ;  /* 0x0000000100407547 */ /* 0x000fea000b800000 */
[----:B------:R-:W1:Y:S08]  /*29c0*/  LDC.64 R4, c[0x0][0xf10] ;  /* 0x0003c400ff047b82 */ /* 0x000e700000000a00 */
[----:B------:R-:W2:Y:S08]  /*29d0*/  LDC.64 R2, c[0x0][0xf18] ;  /* 0x0003c600ff027b82 */ /* 0x000eb00000000a00 */
[----:B------:R-:W3:Y:S08]  /*29e0*/  LDC R6, c[0x0][0xf20] ;  /* 0x0003c800ff067b82 */ /* 0x000ef00000000800 */
[----:B------:R-:W4:Y:S01]  /*29f0*/  LDC R7, c[0x0][0xf0c] ;  /* 0x0003c300ff077b82 */ /* 0x000f220000000800 */
[----:B-1----:R-:W-:-:S05]  /*2a00*/  IMAD.HI.U32 R4, R10, R4, RZ ;  /* 0x000000040a047227 */ /* 0x002fca00078e00ff */
[----:B------:R-:W-:Y:S01]  /*2a10*/  SHF.R.U32.HI R4, RZ, R5, R4 ;  /* 0x00000005ff047219 */ /* 0x000fe20000011604 */
[----:B--2---:R-:W-:Y:S01]  /*2a20*/  IMAD.HI.U32 R3, R9, R3, RZ ;  /* 0x0000000309037227 */ /* 0x004fe200078e00ff */
[----:B------:R-:W-:-:S04]  /*2a30*/  ISETP.NE.AND P0, PT, R2, 0x1, PT ;  /* 0x000000010200780c */ /* 0x000fc80003f05270 */
[----:B---3--:R-:W-:-:S04]  /*2a40*/  SHF.R.U32.HI R3, RZ, R6, R3 ;  /* 0x00000006ff037219 */ /* 0x008fc80000011603 */
[----:B------:R-:W-:Y:S02]  /*2a50*/  SEL R3, R9, R3, !P0 ;  /* 0x0000000309037207 */ /* 0x000fe40004000000 */
[----:B----4-:R-:W-:-:S04]  /*2a60*/  ISETP.NE.AND P1, PT, R7, 0x1, PT ;  /* 0x000000010700780c */ /* 0x010fc80003f25270 */
[----:B------:R-:W-:-:S05]  /*2a70*/  SEL R4, R10, R4, !P1 ;  /* 0x000000040a047207 */ /* 0x000fca0004800000 */
[----:B------:R-:W-:Y:S02]  /*2a80*/  IMAD.IADD R5, R3, 0x1, -R4 ;  /* 0x0000000103057824 */ /* 0x000fe400078e0a04 */
[----:B------:R-:W-:Y:S02]  /*2a90*/  IMAD.IADD R3, R4, 0x1, -R3 ;  /* 0x0000000104037824 */ /* 0x000fe400078e0a03 */
[----:B------:R-:W-:Y:S02]  /*2aa0*/  IMAD R10, R5, R7, R10 ;  /* 0x00000007050a7224 */ /* 0x000fe400078e020a */
[----:B------:R-:W-:-:S07]  /*2ab0*/  IMAD R9, R3, R2, R9 ;  /* 0x0000000203097224 */ /* 0x000fce00078e0209 */
.L_x_45:
[----:B------:R-:W-:Y:S01]  /*2ac0*/  VIADD R14, R14, 0x1 ;  /* 0x000000010e0e7836 */ /* 0x000fe20000000000 */
[----:B------:R-:W-:Y:S01]  /*2ad0*/  PLOP3.LUT P1, PT, PT, PT, PT, 0x80, 0x8 ;  /* 0x000000000008781c */ /* 0x000fe20003f2f070 */
[----:B------:R-:W-:Y:S02]  /*2ae0*/  VIADD R2, R10, UR39 ;  /* 0x000000270a027c36 */ /* 0x000fe40008000000 */
[----:B------:R-:W-:Y:S01]  /*2af0*/  VIADD R3, R9, UR38 ;  /* 0x0000002609037c36 */ /* 0x000fe20008000000 */
[----:B------:R-:W-:Y:S02]  /*2b00*/  ISETP.NE.AND P0, PT, R14, 0x2, PT ;  /* 0x000000020e00780c */ /* 0x000fe40003f05270 */
[----:B------:R-:W-:Y:S02]  /*2b10*/  R2UR UR27, R2 ;  /* 0x00000000021b72ca */ /* 0x000fe400000e0000 */
[----:B------:R-:W-:Y:S02]  /*2b20*/  SEL R2, RZ, 0x1, P0 ;  /* 0x00000001ff027807 */ /* 0x000fe40000000000 */
[----:B------:R-:W-:-:S02]  /*2b30*/  R2UR UR11, R3 ;  /* 0x00000000030b72ca */ /* 0x000fc400000e0000 */
[----:B------:R-:W-:Y:S02]  /*2b40*/  LOP3.LUT R13, R13, R2, RZ, 0x3c, !PT ;  /* 0x000000020d0d7212 */ /* 0x000fe400078e3cff */
[----:B------:R-:W-:Y:S01]  /*2b50*/  SEL R14, R14, RZ, P0 ;  /* 0x000000ff0e0e7207 */ /* 0x000fe20000000000 */
[----:B------:R-:W-:Y:S10]  /*2b60*/  @P2 BRA `(.L_x_46) ;  /* 0xffffffec00b42947 */ /* 0x000ff4000383ffff */
[----:B------:R-:W-:Y:S01]  /*2b70*/  UIADD3 UR4, UPT, UPT, UR4, 0x30, URZ ;  /* 0x0000003004047890 */ /* 0x000fe2000fffe0ff */
[----:B------:R-:W-:-:S03]  /*2b80*/  SHF.L.U32 R2, R15, 0x1f, RZ ;  /* 0x0000001f0f027819 */ /* 0x000fc600000006ff */
[----:B------:R-:W-:-:S09]  /*2b90*/  ULEA UR5, UR51, UR4, 0x3 ;  /* 0x0000000433057291 */ /* 0x000fd2000f8e18ff */
[----:B------:R-:W1:Y:S02]  /*2ba0*/  SYNCS.PHASECHK.TRANS64.TRYWAIT P0, [UR5], R2 ;  /* 0x00000002ff0075a7 */ /* 0x000e640008001105 */
[----:B-1----:R-:W-:Y:S05]  /*2bb0*/  @!P0 BRA `(.L_x_47) ;  /* 0x000000b800d08947 */ /* 0x002fea0003800000 */
.L_x_199:
[----:B------:R-:W-:-:S04]  /*2bc0*/  UIADD3 UR6, UPT, UPT, UR51, 0x1, URZ ;  /* 0x0000000133067890 */ /* 0x000fc8000fffe0ff */
[----:B------:R-:W-:-:S04]  /*2bd0*/  UISETP.NE.AND UP0, UPT, UR6, 0x6, UPT ;  /* 0x000000060600788c */ /* 0x000fc8000bf05270 */
[----:B------:R-:W-:Y:S02]  /*2be0*/  USEL UR7, URZ, 0x1, UP0 ;  /* 0x00000001ff077887 */ /* 0x000fe40008000000 */
[----:B------:R-:W-:-:S04]  /*2bf0*/  USEL UR6, UR6, URZ, UP0 ;  /* 0x000000ff06067287 */ /* 0x000fc80008000000 */
[----:B------:R-:W-:Y:S01]  /*2c00*/  ULEA UR5, UR6, UR4, 0x3 ;  /* 0x0000000406057291 */ /* 0x000fe2000f8e18ff */
[----:B-1----:R-:W-:-:S04]  /*2c10*/  LOP3.LUT R2, R15, UR7, RZ, 0x3c, !PT ;  /* 0x000000070f027c12 */ /* 0x002fc8000f8e3cff */
[----:B------:R-:W-:-:S04]  /*2c20*/  SHF.L.U32 R3, R2, 0x1f, RZ ;  /* 0x0000001f02037819 */ /* 0x000fc800000006ff */
[----:B------:R-:W1:Y:S02]  /*2c30*/  SYNCS.PHASECHK.TRANS64.TRYWAIT P0, [UR5], R3 ;  /* 0x00000003ff0075a7 */ /* 0x000e640008001105 */
[----:B-1----:R-:W-:Y:S05]  /*2c40*/  @!P0 BRA `(.L_x_48) ;  /* 0x000000b800c48947 */ /* 0x002fea0003800000 */
.L_x_201:
[----:B------:R-:W-:-:S04]  /*2c50*/  UIADD3 UR6, UPT, UPT, UR6, 0x1, URZ ;  /* 0x0000000106067890 */ /* 0x000fc8000fffe0ff */
[----:B------:R-:W-:-:S04]  /*2c60*/  UISETP.NE.AND UP0, UPT, UR6, 0x6, UPT ;  /* 0x000000060600788c */ /* 0x000fc8000bf05270 */
[----:B------:R-:W-:Y:S02]  /*2c70*/  USEL UR7, URZ, 0x1, UP0 ;  /* 0x00000001ff077887 */ /* 0x000fe40008000000 */
[----:B------:R-:W-:-:S04]  /*2c80*/  USEL UR6, UR6, URZ, UP0 ;  /* 0x000000ff06067287 */ /* 0x000fc80008000000 */
[----:B------:R-:W-:Y:S01]  /*2c90*/  ULEA UR5, UR6, UR4, 0x3 ;  /* 0x0000000406057291 */ /* 0x000fe2000f8e18ff */
[----:B------:R-:W-:-:S04]  /*2ca0*/  LOP3.LUT R2, R2, UR7, RZ, 0x3c, !PT ;  /* 0x0000000702027c12 */ /* 0x000fc8000f8e3cff */
[----:B-1----:R-:W-:-:S04]  /*2cb0*/  SHF.L.U32 R3, R2, 0x1f, RZ ;  /* 0x0000001f02037819 */ /* 0x002fc800000006ff */
[----:B------:R-:W1:Y:S02]  /*2cc0*/  SYNCS.PHASECHK.TRANS64.TRYWAIT P0, [UR5], R3 ;  /* 0x00000003ff0075a7 */ /* 0x000e640008001105 */
[----:B-1----:R-:W-:Y:S05]  /*2cd0*/  @!P0 BRA `(.L_x_49) ;  /* 0x000000b800b88947 */ /* 0x002fea0003800000 */
.L_x_203:
        /* <DEDUP_REMOVED lines=9> */
.L_x_205:
        /* <DEDUP_REMOVED lines=9> */
.L_x_207:
[----:B------:R-:W-:-:S04]  /*2e00*/  UIADD3 UR6, UPT, UPT, UR6, 0x1, URZ ;  /* 0x0000000106067890 */ /* 0x000fc8000fffe0ff */
[----:B------:R-:W-:-:S04]  /*2e10*/  UISETP.NE.AND UP0, UPT, UR6, 0x6, UPT ;  /* 0x000000060600788c */ /* 0x000fc8000bf05270 */
[----:B------:R-:W-:Y:S02]  /*2e20*/  USEL UR5, URZ, 0x1, UP0 ;  /* 0x00000001ff057887 */ /* 0x000fe40008000000 */
[----:B------:R-:W-:-:S04]  /*2e30*/  USEL UR6, UR6, URZ, UP0 ;  /* 0x000000ff06067287 */ /* 0x000fc80008000000 */
[----:B------:R-:W-:Y:S01]  /*2e40*/  ULEA UR6, UR6, UR4, 0x3 ;  /* 0x0000000406067291 */ /* 0x000fe2000f8e18ff */
[----:B------:R-:W-:-:S04]  /*2e50*/  LOP3.LUT R2, R2, UR5, RZ, 0x3c, !PT ;  /* 0x0000000502027c12 */ /* 0x000fc8000f8e3cff */
[----:B------:R-:W-:Y:S01]  /*2e60*/  SHF.L.U32 R2, R2, 0x1f, RZ ;  /* 0x0000001f02027819 */ /* 0x000fe200000006ff */
[----:B-1----:R-:W-:-:S07]  /*2e70*/  IMAD.U32 R0, RZ, RZ, UR6 ;  /* 0x00000006ff007e24 */ /* 0x002fce000f8e00ff */
.L_x_52:
[----:B-1----:R1:W2:Y:S02]  /*2e80*/  SYNCS.PHASECHK.TRANS64.TRYWAIT P0, [R0+URZ], R2 ;  /* 0x00000002000075a7 */ /* 0x0022a400080011ff */
[----:B--2---:R-:W-:Y:S05]  /*2e90*/  @!P0 NANOSLEEP.SYNCS 0x989680 ;  /* 0x009896800000895d */ /* 0x004fea0003900000 */
[----:B------:R-:W2:Y:S02]  /*2ea0*/  @!P0 SYNCS.PHASECHK.TRANS64 P0, [R0+URZ], R2 ;  /* 0x00000002000085a7 */ /* 0x000ea400080010ff */
[----:B--2---:R-:W-:Y:S05]  /*2eb0*/  @P0 EXIT ;  /* 0x000000000000094d */ /* 0x004fea0003800000 */
[----:B------:R-:W-:Y:S05]  /*2ec0*/  BRA `(.L_x_52) ;  /* 0xfffffffc00ec7947 */ /* 0x000fea000383ffff */
.L_x_22:
[----:B------:R-:W-:-:S04]  /*2ed0*/  UISETP.NE.AND UP0, UPT, UR37, URZ, UPT ;  /* 0x000000ff2500728c */ /* 0x000fc8000bf05270 */
[----:B------:R-:W-:-:S09]  /*2ee0*/  UISETP.NE.OR UP0, UPT, UR8, 0x1, UP0 ;  /* 0x000000010800788c */ /* 0x000fd20008705670 */
[----:B------:R-:W-:Y:S05]  /*2ef0*/  BRA.U UP0, `(.L_x_53) ;  /* 0x0000000500487547 */ /* 0x000fea000b800000 */
[----:B------:R-:W-:Y:S01]  /*2f00*/  ISETP.GE.U32.AND P2, PT, R2, 0x8, PT ;  /* 0x000000080200780c */ /* 0x000fe20003f46070 */
[----:B------:R-:W-:Y:S01]  /*2f10*/  IMAD.MOV.U32 R12, RZ, RZ, 0x1 ;  /* 0x00000001ff0c7424 */ /* 0x000fe200078e00ff */
[----:B------:R-:W-:Y:S02]  /*2f20*/  CS2R R10, SRZ ;  /* 0x00000000000a7805 */ /* 0x000fe4000001ff00 */
[----:B------:R-:W-:Y:S01]  /*2f30*/  CS2R R8, SRZ ;  /* 0x0000000000087805 */ /* 0x000fe2000001ff00 */
[----:B------:R-:W-:Y:S01]  /*2f40*/  UMOV UR4, 0x400 ;  /* 0x0000040000047882 */ /* 0x000fe20000000000 */
[----:B------:R-:W-:Y:S01]  /*2f50*/  UMOV UR6, URZ ;  /* 0x000000ff00067c82 */ /* 0x000fe20008000000 */
[----:B------:R-:W-:-:S12]  /*2f60*/  ULEA UR37, UR37, UR4, 0x18 ;  /* 0x0000000425257291 */ /* 0x000fd8000f8ec0ff */
.L_x_57:
[----:B------:R-:W-:Y:S02]  /*2f70*/  LEA R0, R8, UR37, 0x3 ;  /* 0x0000002508007c11 */ /* 0x000fe4000f8e18ff */
[----:B------:R-:W-:-:S03]  /*2f80*/  SHF.L.U32 R4, R9, 0x1f, RZ ;  /* 0x0000001f09047819 */ /* 0x000fc600000006ff */
[----:B------:R-:W-:Y:S01]  /*2f90*/  VIADD R5, R0, 0x100 ;  /* 0x0000010000057836 */ /* 0x000fe20000000000 */
[----:B------:R-:W3:Y:S02]  /*2fa0*/  SYNCS.PHASECHK.TRANS64.TRYWAIT P0, [R0+URZ+0xf0], R4 ;  /* 0x0000f004000075a7 */ /* 0x000ee400080011ff */
[----:B---3--:R-:W-:Y:S05]  /*2fb0*/  @!P0 BRA `(.L_x_54) ;  /* 0x000000b800488947 */ /* 0x008fea0003800000 */
.L_x_208:
[----:B------:R-:W-:Y:S01]  /*2fc0*/  ULEA UR5, UR6, UR37, 0x3 ;  /* 0x0000002506057291 */ /* 0x000fe2000f8e18ff */
[----:B---3--:R-:W-:Y:S01]  /*2fd0*/  PRMT R0, RZ, 0x654, R5 ;  /* 0x00000654ff007816 */ /* 0x008fe20000000005 */
[----:B------:R-:W-:Y:S01]  /*2fe0*/  @!P2 IMAD.MOV.U32 R4, RZ, RZ, 0x10 ;  /* 0x00000010ff04a424 */ /* 0x000fe200078e00ff */
[----:B------:R-:W-:Y:S01]  /*2ff0*/  SHF.L.U32 R5, R12, 0x1f, RZ ;  /* 0x0000001f0c057819 */ /* 0x000fe200000006ff */
[----:B------:R-:W-:Y:S01]  /*3000*/  UIADD3 UR4, UPT, UPT, UR5, 0xb0, URZ ;  /* 0x000000b005047890 */ /* 0x000fe2000fffe0ff */
[----:B------:R3:W-:Y:S05]  /*3010*/  SYNCS.ARRIVE.TRANS64.RED.A1T0 RZ, [R0+URZ], RZ ;  /* 0x000000ff00ff79a7 */ /* 0x0007ea00081004ff */
[----:B------:R-:W-:Y:S01]  /*3020*/  IMAD.U32 R6, RZ, RZ, UR4 ;  /* 0x00000004ff067e24 */ /* 0x000fe2000f8e00ff */
[----:B------:R-:W4:Y:S04]  /*3030*/  SYNCS.PHASECHK.TRANS64.TRYWAIT P0, [UR5+0xc0], R5 ;  /* 0x0000c005ff0075a7 */ /* 0x000f280008001105 */
[----:B------:R-:W-:Y:S01]  /*3040*/  PRMT R6, R2, 0x654, R6 ;  /* 0x0000065402067816 */ /* 0x000fe20000000006 */
[----:B---34-:R-:W-:Y:S06]  /*3050*/  @!P0 BRA `(.L_x_55) ;  /* 0x000000b800348947 */ /* 0x018fec0003800000 */
.L_x_210:
[----:B------:R-:W-:Y:S01]  /*3060*/  ULEA UR4, UR6, UR37, 0x4 ;  /* 0x0000002506047291 */ /* 0x000fe2000f8e20ff */
[----:B------:R-:W-:Y:S01]  /*3070*/  SEL R3, R6, R3, !P2 ;  /* 0x0000000306037207 */ /* 0x000fe20005000000 */
[----:B------:R-:W-:Y:S01]  /*3080*/  UIADD3 UR5, UPT, UPT, UR5, 0xb0, URZ ;  /* 0x000000b005057890 */ /* 0x000fe2000fffe0ff */
[----:B---3--:R-:W-:Y:S01]  /*3090*/  LEA R0, R11, UR37, 0x3 ;  /* 0x000000250b007c11 */ /* 0x008fe2000f8e18ff */
[----:B------:R-:W-:Y:S01]  /*30a0*/  UIADD3 UR4, UPT, UPT, UR4, 0x120, URZ ;  /* 0x0000012004047890 */ /* 0x000fe2000fffe0ff */
[----:B------:R3:W-:Y:S01]  /*30b0*/  @!P2 SYNCS.ARRIVE.TRANS64.RED RZ, [R3+URZ], R4 ;  /* 0x0000000403ffa9a7 */ /* 0x0007e200080004ff */
[----:B------:R-:W-:Y:S01]  /*30c0*/  UIADD3 UR6, UPT, UPT, UR6, 0x1, URZ ;  /* 0x0000000106067890 */ /* 0x000fe2000fffe0ff */
[----:B------:R-:W-:-:S03]  /*30d0*/  VIADD R8, R8, 0x1 ;  /* 0x0000000108087836 */ /* 0x000fc60000000000 */
[----:B------:R-:W-:Y:S02]  /*30e0*/  UISETP.NE.AND UP0, UPT, UR6, 0x2, UPT ;  /* 0x000000020600788c */ /* 0x000fe4000bf05270 */
[----:B------:R-:W-:Y:S01]  /*30f0*/  ISETP.NE.AND P0, PT, R8, 0x2, PT ;  /* 0x000000020800780c */ /* 0x000fe20003f05270 */
[----:B------:R-:W-:Y:S06]  /*3100*/  UGETNEXTWORKID.BROADCAST [UR4], [UR5] ;  /* 0x00000000040073ca */ /* 0x000fec0008000100 */
[----:B------:R-:W-:Y:S02]  /*3110*/  USEL UR4, URZ, 0x1, UP0 ;  /* 0x00000001ff047887 */ /* 0x000fe40008000000 */
[----:B------:R-:W-:-:S04]  /*3120*/  USEL UR6, UR6, URZ, UP0 ;  /* 0x000000ff06067287 */ /* 0x000fc80008000000 */
[----:B------:R-:W-:Y:S02]  /*3130*/  LOP3.LUT R12, R12, UR4, RZ, 0x3c, !PT ;  /* 0x000000040c0c7c12 */ /* 0x000fe4000f8e3cff */
[----:B---3--:R-:W-:-:S04]  /*3140*/  SHF.L.U32 R4, R10, 0x1f, RZ ;  /* 0x0000001f0a047819 */ /* 0x008fc800000006ff */
[----:B------:R-:W3:Y:S02]  /*3150*/  SYNCS.PHASECHK.TRANS64.TRYWAIT P1, [R0+URZ+0xb0], R4 ;  /* 0x0000b004000075a7 */ /* 0x000ee400080211ff */
[----:B---3--:R-:W-:Y:S05]  /*3160*/  @!P1 BRA `(.L_x_56) ;  /* 0x000000b800089947 */ /* 0x008fea0003800000 */
.L_x_211:
[C---:B---3--:R-:W-:Y:S01]  /*3170*/  LEA R4, R11.reuse, UR37, 0x4 ;  /* 0x000000250b047c11 */ /* 0x048fe2000f8e20ff */
[----:B------:R-:W-:Y:S01]  /*3180*/  VIADD R0, R0, 0xc0 ;  /* 0x000000c000007836 */ /* 0x000fe20000000000 */
[----:B------:R-:W-:Y:S01]  /*3190*/  SEL R8, R8, RZ, P0 ;  /* 0x000000ff08087207 */ /* 0x000fe20000000000 */
[----:B------:R-:W-:-:S03]  /*31a0*/  VIADD R11, R11, 0x1 ;  /* 0x000000010b0b7836 */ /* 0x000fc60000000000 */
[----:B------:R-:W3:Y:S01]  /*31b0*/  LDS.128 R4, [R4+0x120] ;  /* 0x0001200004047984 */ /* 0x000ee20000000c00 */
[----:B------:R-:W-:Y:S02]  /*31c0*/  PRMT R0, RZ, 0x654, R0 ;  /* 0x00000654ff007816 */ /* 0x000fe40000000000 */
[C---:B------:R-:W-:Y:S01]  /*31d0*/  ISETP.NE.AND P1, PT, R11.reuse, 0x2, PT ;  /* 0x000000020b00780c */ /* 0x040fe20003f25270 */
[----:B------:R-:W-:Y:S01]  /*31e0*/  @!PT LDS RZ, [RZ] ;  /* 0x00000000fffff984 */ /* 0x000fe20000000800 */
[----:B------:R-:W-:Y:S01]  /*31f0*/  @!PT LDS RZ, [RZ] ;  /* 0x00000000fffff984 */ /* 0x000fe20000000800 */
[----:B------:R-:W-:Y:S01]  /*3200*/  @!PT LDS RZ, [RZ] ;  /* 0x00000000fffff984 */ /* 0x000fe20000000800 */
[----:B------:R-:W-:Y:S01]  /*3210*/  @!PT LDS RZ, [RZ] ;  /* 0x00000000fffff984 */ /* 0x000fe20000000800 */
[----:B------:R4:W-:Y:S06]  /*3220*/  MEMBAR.ALL.CTA ;  /* 0x0000000000007992 */ /* 0x0009ec0000008000 */
[----:B----4-:R-:W4:Y:S01]  /*3230*/  FENCE.VIEW.ASYNC.S ;  /* 0x00000000000073c6 */ /* 0x010f220000000000 */
[----:B------:R-:W-:Y:S01]  /*3240*/  SEL R11, R11, RZ, P1 ;  /* 0x000000ff0b0b7207 */ /* 0x000fe20000800000 */
[----:B----4-:R4:W-:Y:S01]  /*3250*/  SYNCS.ARRIVE.TRANS64.RED.A1T0 RZ, [R0+URZ], RZ ;  /* 0x000000ff00ff79a7 */ /* 0x0109e200081004ff */
[----:B---3--:R-:W-:-:S02]  /*3260*/  LOP3.LUT P3, RZ, R6, 0x1, RZ, 0xc0, !PT ;  /* 0x0000000106ff7812 */ /* 0x008fc4000786c0ff */
[----:B------:R-:W-:-:S04]  /*3270*/  SEL R4, RZ, 0x1, P1 ;  /* 0x00000001ff047807 */ /* 0x000fc80000800000 */
[----:B------:R-:W-:Y:S02]  /*3280*/  LOP3.LUT R10, R10, R4, RZ, 0x3c, !PT ;  /* 0x000000040a0a7212 */ /* 0x000fe400078e3cff */
[----:B----4-:R-:W-:-:S04]  /*3290*/  SEL R0, RZ, 0x1, P0 ;  /* 0x00000001ff007807 */ /* 0x010fc80000000000 */
[----:B------:R-:W-:Y:S01]  /*32a0*/  LOP3.LUT R9, R9, R0, RZ, 0x3c, !PT ;  /* 0x0000000009097212 */ /* 0x000fe200078e3cff */
[----:B------:R-:W-:Y:S06]  /*32b0*/  @P3 BRA `(.L_x_57) ;  /* 0xfffffffc002c3947 */ /* 0x000fec000383ffff */
[----:B------:R-:W-:Y:S01]  /*32c0*/  ULEA UR5, UR6, UR37, 0x3 ;  /* 0x0000002506057291 */ /* 0x000fe2000f8e18ff */
[----:B------:R-:W-:-:S08]  /*32d0*/  SHF.L.U32 R2, R12, 0x1f, RZ ;  /* 0x0000001f0c027819 */ /* 0x000fd000000006ff */
[----:B------:R-:W3:Y:S02]  /*32e0*/  SYNCS.PHASECHK.TRANS64 P0, [UR5+0xc0], R2 ;  /* 0x0000c002ff0075a7 */ /* 0x000ee40008001005 */
[----:B---3--:R-:W-:Y:S05]  /*32f0*/  @P0 BRA `(.L_x_58) ;  /* 0x0000000000080947 */ /* 0x008fea0003800000 */
[----:B------:R-:W3:Y:S02]  /*3300*/  SYNCS.PHASECHK.TRANS64.TRYWAIT P0, [UR5+0xc0], R2 ;  /* 0x0000c002ff0075a7 */ /* 0x000ee40008001105 */
[----:B---3--:R-:W-:Y:S05]  /*3310*/  @!P0 BRA `(.L_x_59) ;  /* 0x000000b400b08947 */ /* 0x008fea0003800000 */
.L_x_58:
[----:B------:R-:W-:-:S04]  /*3320*/  UIADD3 UR4, UPT, UPT, UR6, 0x1, URZ ;  /* 0x0000000106047890 */ /* 0x000fc8000fffe0ff */
[----:B------:R-:W-:-:S04]  /*3330*/  UISETP.NE.AND UP0, UPT, UR4, 0x2, UPT ;  /* 0x000000020400788c */ /* 0x000fc8000bf05270 */
[----:B------:R-:W-:Y:S02]  /*3340*/  USEL UR7, URZ, 0x1, UP0 ;  /* 0x00000001ff077887 */ /* 0x000fe40008000000 */
[----:B------:R-:W-:-:S04]  /*3350*/  USEL UR4, UR4, URZ, UP0 ;  /* 0x000000ff04047287 */ /* 0x000fc80008000000 */
[----:B------:R-:W-:Y:S01]  /*3360*/  ULEA UR4, UR4, UR37, 0x3 ;  /* 0x0000002504047291 */ /* 0x000fe2000f8e18ff */
[----:B---3--:R-:W-:-:S04]  /*3370*/  LOP3.LUT R2, R12, UR7, RZ, 0x3c, !PT ;  /* 0x000000070c027c12 */ /* 0x008fc8000f8e3cff */
[----:B------:R-:W-:-:S04]  /*3380*/  SHF.L.U32 R0, R2, 0x1f, RZ ;  /* 0x0000001f02007819 */ /* 0x000fc800000006ff */
[----:B------:R-:W3:Y:S02]  /*3390*/  SYNCS.PHASECHK.TRANS64 P0, [UR4+0xc0], R0 ;  /* 0x0000c000ff0075a7 */ /* 0x000ee40008001004 */
[----:B-1-3--:R-:W-:Y:S05]  /*33a0*/  @P0 EXIT ;  /* 0x000000000000094d */ /* 0x00afea0003800000 */
[----:B------:R-:W-:Y:S02]  /*33b0*/  SHF.L.U32 R2, R2, 0x1f, RZ ;  /* 0x0000001f02027819 */ /* 0x000fe400000006ff */
[----:B------:R-:W-:-:S07]  /*33c0*/  MOV R0, UR4 ;  /* 0x0000000400007c02 */ /* 0x000fce0008000f00 */
.L_x_60:
[----:B-1----:R1:W3:Y:S02]  /*33d0*/  SYNCS.PHASECHK.TRANS64.TRYWAIT P0, [R0+URZ+0xc0], R2 ;  /* 0x0000c002000075a7 */ /* 0x0022e400080011ff */
[----:B---3--:R-:W-:Y:S05]  /*33e0*/  @!P0 NANOSLEEP.SYNCS 0x989680 ;  /* 0x009896800000895d */ /* 0x008fea0003900000 */
[----:B------:R-:W3:Y:S02]  /*33f0*/  @!P0 SYNCS.PHASECHK.TRANS64 P0, [R0+URZ+0xc0], R2 ;  /* 0x0000c002000085a7 */ /* 0x000ee400080010ff */
[----:B---3--:R-:W-:Y:S05]  /*3400*/  @P0 EXIT ;  /* 0x000000000000094d */ /* 0x008fea0003800000 */
[----:B------:R-:W-:Y:S05]  /*3410*/  BRA `(.L_x_60) ;  /* 0xfffffffc00ec7947 */ /* 0x000fea000383ffff */
.L_x_53:
[----:B------:R-:W-:Y:S05]  /*3420*/  BRA.U UP4, `(.L_x_61) ;  /* 0x0000001104307547 */ /* 0x000fea000b800000 */
[----:B------:R-:W-:Y:S01]  /*3430*/  UMOV UR4, 0x40 ;  /* 0x0000004000047882 */ /* 0x000fe20000000000 */
[----:B------:R-:W-:Y:S01]  /*3440*/  NOP ;  /* 0x0000000000007918 */ /* 0x000fe20000000000 */
[----:B------:R-:W-:Y:S01]  /*3450*/  ULEA UR4, UR37, UR4, 0x18 ;  /* 0x0000000425047291 */ /* 0x000fe2000f8ec0ff */
[----:B------:R-:W-:Y:S02]  /*3460*/  UMOV UR5, 0x400 ;  /* 0x0000040000057882 */ /* 0x000fe40000000000 */
[----:B------:R-:W-:-:S06]  /*3470*/  ULEA UR37, UR37, UR5, 0x18 ;  /* 0x0000000525257291 */ /* 0x000fcc000f8ec0ff */
[----:B------:R-:W3:Y:S02]  /*3480*/  LDS.U8 R2, [UR4+0x1c] ;  /* 0x00001c04ff027984 */ /* 0x000ee40008000000 */
[----:B---3--:R-:W-:-:S13]  /*3490*/  ISETP.NE.AND P0, PT, R2, RZ, PT ;  /* 0x000000ff0200720c */ /* 0x008fda0003f05270 */
[----:B------:R-:W-:Y:S05]  /*34a0*/  @P0 BRA `(.L_x_62) ;  /* 0x0000000000580947 */ /* 0x000fea0003800000 */
[----:B------:R-:W-:-:S13]  /*34b0*/  ELECT P0, URZ, PT ;  /* 0x0000000000ff782f */ /* 0x000fda0003800000 */
[----:B------:R-:W-:Y:S05]  /*34c0*/  @!P0 BRA `(.L_x_63) ;  /* 0x0000000000608947 */ /* 0x000fea0003800000 */
[----:B------:R-:W-:Y:S01]  /*34d0*/  UMOV UR5, 0x10 ;  /* 0x0000001000057882 */ /* 0x000fe20000000000 */
[----:B------:R-:W-:Y:S01]  /*34e0*/  HFMA2 R2, -RZ, RZ, 0, 5.9604644775390625e-08 ;  /* 0x00000001ff027431 */ /* 0x000fe200000001ff */
[----:B------:R-:W-:-:S03]  /*34f0*/  MOV R3, 0xffff ;  /* 0x0000ffff00037802 */ /* 0x000fc60000000f00 */
[----:B------:R-:W-:Y:S04]  /*3500*/  DEPBAR.LE SB3, 0x36 ;  /* 0x0000bd800000791a */ /* 0x000fe80000000000 */
[----:B------:R-:W3:Y:S02]  /*3510*/  UTCATOMSWS.FIND_AND_SET.ALIGN UP0, UR5, UR5 ;  /* 0x00000005000575e3 */ /* 0x000ee40008000800 */
[----:B---3--:R-:W-:Y:S01]  /*3520*/  MOV R4, UR5 ;  /* 0x0000000500047c02 */ /* 0x008fe20008000f00 */
[----:B------:R-:W-:Y:S06]  /*3530*/  BRA.U UP0, `(.L_x_64) ;  /* 0x0000000100187547 */ /* 0x000fec000b800000 */
.L_x_65:
[----:B------:R-:W-:Y:S05]  /*3540*/  NANOSLEEP 0x64 ;  /* 0x000000640000795d */ /* 0x000fea0003800000 */
[----:B------:R-:W-:-:S05]  /*3550*/  UMOV UR5, 0x10 ;  /* 0x0000001000057882 */ /* 0x000fca0000000000 */
[----:B------:R-:W-:Y:S04]  /*3560*/  DEPBAR.LE SB3, 0x36 ;  /* 0x0000bd800000791a */ /* 0x000fe80000000000 */
[----:B------:R-:W3:Y:S02]  /*3570*/  UTCATOMSWS.FIND_AND_SET.ALIGN UP0, UR5, UR5 ;  /* 0x00000005000575e3 */ /* 0x000ee40008000800 */
[----:B---3--:R-:W-:Y:S01]  /*3580*/  MOV R4, UR5 ;  /* 0x0000000500047c02 */ /* 0x008fe20008000f00 */
[----:B------:R-:W-:Y:S05]  /*3590*/  BRA.U !UP0, `(.L_x_65) ;  /* 0xfffffffd08e87547 */ /* 0x000fea000b83ffff */
.L_x_64:
[-C--:B------:R-:W-:Y:S02]  /*35a0*/  SHF.L.U32 R3, R3, R4.reuse, RZ ;  /* 0x0000000403037219 */ /* 0x080fe400000006ff */
[----:B------:R-:W-:Y:S01]  /*35b0*/  SHF.L.U32 R2, R2, R4, RZ ;  /* 0x0000000402027219 */ /* 0x000fe200000006ff */
[----:B------:R-:W-:Y:S02]  /*35c0*/  IMAD.SHL.U32 R4, R4, 0x20, RZ ;  /* 0x0000002004047824 */ /* 0x000fe400078e00ff */
[----:B------:R3:W-:Y:S04]  /*35d0*/  ATOMS.OR RZ, [UR4+0x14], R3 ;  /* 0x00001403ffff798c */ /* 0x0007e8000b000004 */
[----:B------:R3:W-:Y:S04]  /*35e0*/  ATOMS.OR RZ, [UR4+0x18], R2 ;  /* 0x00001802ffff798c */ /* 0x0007e8000b000004 */
[----:B------:R3:W-:Y:S01]  /*35f0*/  STS [UR37+0x140], R4 ;  /* 0x00014004ff007988 */ /* 0x0007e20008000825 */
[----:B------:R-:W-:Y:S05]  /*3600*/  BRA `(.L_x_63) ;  /* 0x0000000000107947 */ /* 0x000fea0003800000 */
.L_x_62:
[----:B------:R-:W-:-:S05]  /*3610*/  MOV R2, 0xffffffff ;  /* 0xffffffff00027802 */ /* 0x000fca0000000f00 */
[----:B------:R3:W-:Y:S02]  /*3620*/  STS [UR37+0x140], R2 ;  /* 0x00014002ff007988 */ /* 0x0007e40008000825 */
[----:B---3--:R-:W-:Y:S02]  /*3630*/  MOV R2, 0x3650 ;  /* 0x0000365000027802 */ /* 0x008fe40000000f00 */
[----:B-12--5:R-:W-:Y:S05]  /*3640*/  CALL.REL.NOINC `($__internal_1_$__cuda_sm10x_tcgen05_guardrail_trap_phase_invalid_during_alloc) ;  /* 0x000000bc007c7944 */ /* 0x026fea0003c00000 */
.L_x_63:
[----:B------:R-:W-:Y:S05]  /*3650*/  WARPSYNC.ALL ;  /* 0x0000000000007948 */ /* 0x000fea0003800000 */
[----:B------:R-:W4:Y:S01]  /*3660*/  S2UR UR13, SR_CgaCtaId ;  /* 0x00000000000d79c3 */ /* 0x000f220000008800 */
[----:B------:R-:W-:Y:S01]  /*3670*/  UMOV UR4, 0x400 ;  /* 0x0000040000047882 */ /* 0x000fe20000000000 */
[----:B------:R-:W-:-:S06]  /*3680*/  NOP ;  /* 0x0000000000007918 */ /* 0x000fcc0000000000 */
[----:B------:R-:W-:Y:S06]  /*3690*/  BAR.ARV 0x6, 0xa0 ;  /* 0x0182800000007b1d */ /* 0x000fec0000002000 */
[----:B------:R-:W1:Y:S01]  /*36a0*/  LDCU UR14, c[0x0][0x38c] ;  /* 0x00007180ff0e77ac */ /* 0x000e620008000800 */
[----:B------:R-:W-:Y:S01]  /*36b0*/  LOP3.LUT R0, R0, 0xffff, RZ, 0xc0, !PT ;  /* 0x0000ffff00007812 */ /* 0x000fe200078ec0ff */
[----:B------:R-:W-:Y:S01]  /*36c0*/  IMAD.MOV.U32 R11, RZ, RZ, 0x1 ;  /* 0x00000001ff0b7424 */ /* 0x000fe200078e00ff */
[----:B------:R-:W-:Y:S01]  /*36d0*/  CS2R R8, SRZ ;  /* 0x0000000000087805 */ /* 0x000fe2000001ff00 */
[----:B------:R-:W-:Y:S01]  /*36e0*/  IMAD.MOV.U32 R10, RZ, RZ, RZ ;  /* 0x000000ffff0a7224 */ /* 0x000fe200078e00ff */
[----:B------:R-:W-:Y:S01]  /*36f0*/  R2UR UR17, R0 ;  /* 0x00000000001172ca */ /* 0x000fe200000e0000 */
[----:B------:R-:W-:Y:S01]  /*3700*/  UMOV UR28, URZ ;  /* 0x000000ff001c7c82 */ /* 0x000fe20008000000 */
[----:B------:R-:W-:Y:S01]  /*3710*/  UMOV UR27, URZ ;  /* 0x000000ff001b7c82 */ /* 0x000fe20008000000 */
[----:B----4-:R-:W-:Y:S01]  /*3720*/  ULEA UR13, UR13, UR4, 0x18 ;  /* 0x000000040d0d7291 */ /* 0x010fe2000f8ec0ff */
[----:B------:R-:W4:Y:S03]  /*3730*/  LDCU UR4, c[0x0][0x38c] ;  /* 0x00007180ff0477ac */ /* 0x000f260008000800 */
[----:B------:R-:W-:-:S02]  /*3740*/  UIADD3 UR19, UPT, UPT, UR13, 0x4300, URZ ;  /* 0x000043000d137890 */ /* 0x000fc4000fffe0ff */
[----:B------:R-:W-:-:S03]  /*3750*/  UIADD3 UR20, UPT, UPT, UR13, 0x1c300, URZ ;  /* 0x0001c3000d147890 */ /* 0x000fc6000fffe0ff */
[----:B---3--:R-:W3:Y:S01]  /*3760*/  LDS R2, [UR13+0x140] ;  /* 0x0001400dff027984 */ /* 0x008ee20008000800 */
[----:B------:R-:W-:Y:S02]  /*3770*/  UIADD3 UR21, UPT, UPT, UR13, 0x34300, URZ ;  /* 0x000343000d157890 */ /* 0x000fe4000fffe0ff */
[----:B------:R-:W-:Y:S02]  /*3780*/  UIADD3 UR22, UPT, UPT, UR13, 0x34f00, URZ ;  /* 0x00034f000d167890 */ /* 0x000fe4000fffe0ff */
[----:B------:R-:W-:Y:S02]  /*3790*/  USHF.R.U32.HI UR19, URZ, 0x4, UR19 ;  /* 0x00000004ff137899 */ /* 0x000fe40008011613 */
[----:B------:R-:W-:Y:S02]  /*37a0*/  USHF.R.U32.HI UR20, URZ, 0x4, UR20 ;  /* 0x00000004ff147899 */ /* 0x000fe40008011614 */
[----:B------:R-:W-:Y:S02]  /*37b0*/  USHF.R.U32.HI UR21, URZ, 0x4, UR21 ;  /* 0x00000004ff157899 */ /* 0x000fe40008011615 */
[----:B----4-:R-:W-:-:S02]  /*37c0*/  UIADD3 UR4, UPT, UPT, UR4, 0x7f, URZ ;  /* 0x0000007f04047890 */ /* 0x010fc4000fffe0ff */
[----:B------:R-:W-:Y:S02]  /*37d0*/  USHF.R.U32.HI UR22, URZ, 0x4, UR22 ;  /* 0x00000004ff167899 */ /* 0x000fe40008011616 */
[----:B------:R-:W-:Y:S02]  /*37e0*/  USHF.R.S32.HI UR12, URZ, 0x1f, UR4 ;  /* 0x0000001fff0c7899 */ /* 0x000fe40008011404 */
[----:B------:R-:W-:Y:S02]  /*37f0*/  ULOP3.LUT UR19, UR19, 0x3fff, URZ, 0xc0, !UPT ;  /* 0x00003fff13137892 */ /* 0x000fe4000f8ec0ff */
[----:B------:R-:W-:Y:S02]  /*3800*/  ULEA.HI UR12, UR12, UR4, URZ, 0x7 ;  /* 0x000000040c0c7291 */ /* 0x000fe4000f8f38ff */
[----:B------:R-:W-:Y:S02]  /*3810*/  ULOP3.LUT UR20, UR20, 0x3fff, URZ, 0xc0, !UPT ;  /* 0x00003fff14147892 */ /* 0x000fe4000f8ec0ff */
[----:B------:R-:W-:-:S02]  /*3820*/  USHF.R.S32.HI UR12, URZ, 0x7, UR12 ;  /* 0x00000007ff0c7899 */ /* 0x000fc4000801140c */
[----:B------:R-:W-:Y:S02]  /*3830*/  ULOP3.LUT UR21, UR21, 0x3fff, URZ, 0xc0, !UPT ;  /* 0x00003fff15157892 */ /* 0x000fe4000f8ec0ff */
[----:B------:R-:W-:Y:S02]  /*3840*/  UISETP.LT.AND UP0, UPT, UR12, 0x1, UPT ;  /* 0x000000010c00788c */ /* 0x000fe4000bf01270 */
[----:B------:R-:W-:Y:S02]  /*3850*/  ULOP3.LUT UR22, UR22, 0x3fff, URZ, 0xc0, !UPT ;  /* 0x00003fff16167892 */ /* 0x000fe4000f8ec0ff */
[----:B------:R-:W-:Y:S02]  /*3860*/  USEL UR18, UR12, 0x1, !UP0 ;  /* 0x000000010c127887 */ /* 0x000fe4000c000000 */
[----:B------:R-:W-:Y:S02]  /*3870*/  ULOP3.LUT UR19, UR19, 0x10000, URZ, 0xfc, !UPT ;  /* 0x0001000013137892 */ /* 0x000fe4000f8efcff */
[----:B------:R-:W-:-:S02]  /*3880*/  ULOP3.LUT UR20, UR20, 0x10000, URZ, 0xfc, !UPT ;  /* 0x0001000014147892 */ /* 0x000fc4000f8efcff */
[----:B------:R-:W-:Y:S02]  /*3890*/  ULOP3.LUT UR21, UR21, 0x10000, URZ, 0xfc, !UPT ;  /* 0x0001000015157892 */ /* 0x000fe4000f8efcff */
[----:B------:R-:W-:Y:S01]  /*38a0*/  ULOP3.LUT UR22, UR22, 0x10000, URZ, 0xfc, !UPT ;  /* 0x0001000016167892 */ /* 0x000fe2000f8efcff */
[----:B---3--:R-:W-:Y:S01]  /*38b0*/  R2UR UR29, R2 ;  /* 0x00000000021d72ca */ /* 0x008fe200000e0000 */
[----:B------:R-:W-:Y:S02]  /*38c0*/  UIADD3 UR18, UPT, UPT, -UR18, URZ, URZ ;  /* 0x000000ff12127290 */ /* 0x000fe4000fffe1ff */
[----:B-1----:R-:W-:-:S10]  /*38d0*/  UISETP.GE.AND UP3, UPT, UR14, 0x1, UPT ;  /* 0x000000010e00788c */ /* 0x002fd4000bf66270 */
[----:B------:R-:W-:Y:S02]  /*38e0*/  UIADD3 UR11, UPT, UPT, UR29, 0x104, URZ ;  /* 0x000001041d0b7890 */ /* 0x000fe4000fffe0ff */
[----:B------:R-:W-:Y:S02]  /*38f0*/  UIADD3 UR9, UPT, UPT, UR29, 0x40000104, URZ ;  /* 0x400001041d097890 */ /* 0x000fe4000fffe0ff */
[----:B------:R-:W-:Y:S02]  /*3900*/  UIADD3 UR7, UPT, UPT, UR29, -0x7ffffefc, URZ ;  /* 0x800001041d077890 */ /* 0x000fe4000fffe0ff */
[----:B------:R-:W-:Y:S02]  /*3910*/  UIADD3 UR5, UPT, UPT, UR29, -0x3ffffefc, URZ ;  /* 0xc00001041d057890 */ /* 0x000fe4000fffe0ff */
[----:B------:R-:W-:Y:S02]  /*3920*/  UIADD3 UR10, UPT, UPT, UR29, 0x100, URZ ;  /* 0x000001001d0a7890 */ /* 0x000fe4000fffe0ff */
[----:B------:R-:W-:-:S02]  /*3930*/  UIADD3 UR8, UPT, UPT, UR29, 0x40000100, URZ ;  /* 0x400001001d087890 */ /* 0x000fc4000fffe0ff */
[----:B------:R-:W-:Y:S02]  /*3940*/  UIADD3 UR6, UPT, UPT, UR29, -0x7fffff00, URZ ;  /* 0x800001001d067890 */ /* 0x000fe4000fffe0ff */
[----:B------:R-:W-:Y:S02]  /*3950*/  UIADD3 UR4, UPT, UPT, UR29, -0x3fffff00, URZ ;  /* 0xc00001001d047890 */ /* 0x000fe4000fffe0ff */
[----:B------:R-:W-:Y:S02]  /*3960*/  USHF.R.U32.HI UR36, URZ, 0x1a, UR11 ;  /* 0x0000001aff247899 */ /* 0x000fe4000801160b */
[----:B------:R-:W-:Y:S02]  /*3970*/  USHF.R.U32.HI UR34, URZ, 0x1a, UR9 ;  /* 0x0000001aff227899 */ /* 0x000fe40008011609 */
[----:B------:R-:W-:Y:S02]  /*3980*/  USHF.R.U32.HI UR32, URZ, 0x1a, UR7 ;  /* 0x0000001aff207899 */ /* 0x000fe40008011607 */
[----:B------:R-:W-:-:S02]  /*3990*/  USHF.R.U32.HI UR30, URZ, 0x1a, UR5 ;  /* 0x0000001aff1e7899 */ /* 0x000fc40008011605 */
[----:B------:R-:W-:Y:S02]  /*39a0*/  USHF.R.U32.HI UR37, URZ, 0x11, UR10 ;  /* 0x00000011ff257899 */ /* 0x000fe4000801160a */
[----:B------:R-:W-:Y:S02]  /*39b0*/  USHF.R.U32.HI UR35, URZ, 0x11, UR8 ;  /* 0x00000011ff237899 */ /* 0x000fe40008011608 */
[----:B------:R-:W-:Y:S02]  /*39c0*/  USHF.R.U32.HI UR33, URZ, 0x11, UR6 ;  /* 0x00000011ff217899 */ /* 0x000fe40008011606 */
[----:B------:R-:W-:Y:S02]  /*39d0*/  USHF.R.U32.HI UR31, URZ, 0x11, UR4 ;  /* 0x00000011ff1f7899 */ /* 0x000fe40008011604 */
[----:B------:R-:W-:Y:S02]  /*39e0*/  ULOP3.LUT UR36, UR36, 0x30, URZ, 0xc0, !UPT ;  /* 0x0000003024247892 */ /* 0x000fe4000f8ec0ff */
[----:B------:R-:W-:-:S02]  /*39f0*/  ULOP3.LUT UR34, UR34, 0x30, URZ, 0xc0, !UPT ;  /* 0x0000003022227892 */ /* 0x000fc4000f8ec0ff */
[----:B------:R-:W-:Y:S02]  /*3a00*/  ULOP3.LUT UR32, UR32, 0x30, URZ, 0xc0, !UPT ;  /* 0x0000003020207892 */ /* 0x000fe4000f8ec0ff */
[----:B------:R-:W-:Y:S02]  /*3a10*/  ULOP3.LUT UR30, UR30, 0x30, URZ, 0xc0, !UPT ;  /* 0x000000301e1e7892 */ /* 0x000fe4000f8ec0ff */
[----:B------:R-:W-:Y:S02]  /*3a20*/  ULOP3.LUT UR37, UR37, 0x6000, URZ, 0xc0, !UPT ;  /* 0x0000600025257892 */ /* 0x000fe4000f8ec0ff */
[----:B------:R-:W-:Y:S02]  /*3a30*/  ULOP3.LUT UR35, UR35, 0x6000, URZ, 0xc0, !UPT ;  /* 0x0000600023237892 */ /* 0x000fe4000f8ec0ff */
        /* <DEDUP_REMOVED lines=10> */
[----:B------:R-:W-:Y:S02]  /*3ae0*/  UPRMT UR37, UR36, 0x5410, UR37 ;  /* 0x0000541024257896 */ /* 0x000fe40008000025 */
[----:B------:R-:W-:Y:S02]  /*3af0*/  UPRMT UR35, UR34, 0x5410, UR35 ;  /* 0x0000541022237896 */ /* 0x000fe40008000023 */
[----:B------:R-:W-:Y:S02]  /*3b00*/  UPRMT UR33, UR32, 0x5410, UR33 ;  /* 0x0000541020217896 */ /* 0x000fe40008000021 */
[----:B------:R-:W-:Y:S01]  /*3b10*/  UPRMT UR31, UR30, 0x5410, UR31 ;  /* 0x000054101e1f7896 */ /* 0x000fe2000800001f */
[----:B------:R-:W-:Y:S01]  /*3b20*/  UMOV UR36, URZ ;  /* 0x000000ff00247c82 */ /* 0x000fe20008000000 */
[----:B------:R-:W-:Y:S01]  /*3b30*/  UMOV UR34, URZ ;  /* 0x000000ff00227c82 */ /* 0x000fe20008000000 */
[----:B------:R-:W-:Y:S01]  /*3b40*/  UMOV UR32, URZ ;  /* 0x000000ff00207c82 */ /* 0x000fe20008000000 */
[----:B------:R-:W-:-:S08]  /*3b50*/  UMOV UR30, URZ ;  /* 0x000000ff001e7c82 */ /* 0x000fd00008000000 */
.L_x_72:
[----:B------:R-:W-:Y:S02]  /*3b60*/  LEA R0, R10, UR13, 0x3 ;  /* 0x0000000d0a007c11 */ /* 0x000fe4000f8e18ff */
[----:B------:R-:W-:Y:S02]  /*3b70*/  SHF.L.U32 R2, R9, 0x1f, RZ ;  /* 0x0000001f09027819 */ /* 0x000fe400000006ff */
[----:B------:R-:W-:Y:S01]  /*3b80*/  PLOP3.LUT P0, PT, PT, PT, UP3, 0x80, 0x8 ;  /* 0x000000000008781c */ /* 0x000fe20003f0f038 */
[----:B------:R-:W-:Y:S01]  /*3b90*/  VIADD R3, R0, 0xc0 ;  /* 0x000000c000037836 */ /* 0x000fe20000000000 */
[----:B-1----:R-:W1:Y:S02]  /*3ba0*/  SYNCS.PHASECHK.TRANS64.TRYWAIT P1, [R0+URZ+0xb0], R2 ;  /* 0x0000b002000075a7 */ /* 0x002e6400080211ff */
[----:B-1--4-:R-:W-:Y:S09]  /*3bb0*/  @!P1 BRA `(.L_x_66) ;  /* 0x000000ac00a09947 */ /* 0x012ff20003800000 */
.L_x_213:
[----:B------:R-:W-:Y:S01]  /*3bc0*/  LEA R4, R10, UR13, 0x4 ;  /* 0x0000000d0a047c11 */ /* 0x000fe2000f8e20ff */
[----:B------:R-:W-:Y:S01]  /*3bd0*/  @UP3 ULEA UR14, UR27, UR13, 0x3 ;  /* 0x0000000d1b0e3291 */ /* 0x000fe2000f8e18ff */
[----:B------:R-:W-:Y:S01]  /*3be0*/  PLOP3.LUT P2, PT, PT, PT, PT, 0x80, 0x8 ;  /* 0x000000000008781c */ /* 0x000fe20003f4f070 */
[----:B------:R-:W-:Y:S01]  /*3bf0*/  ULEA UR15, UR28, UR13, 0x3 ;  /* 0x0000000d1c0f7291 */ /* 0x000fe2000f8e18ff */
[----:B------:R-:W-:Y:S01]  /*3c00*/  PRMT R3, RZ, 0x654, R3 ;  /* 0x00000654ff037816 */ /* 0x000fe20000000003 */
[----:B------:R-:W-:Y:S01]  /*3c10*/  ULEA UR16, UR28, UR29, 0x7 ;  /* 0x0000001d1c107291 */ /* 0x000fe2000f8e38ff */
[----:B------:R-:W3:Y:S01]  /*3c20*/  LDS.128 R4, [R4+0x120] ;  /* 0x0001200004047984 */ /* 0x000ee20000000c00 */
[----:B-1----:R-:W-:Y:S02]  /*3c30*/  @P0 SHF.L.U32 R2, R8, 0x1f, RZ ;  /* 0x0000001f08020819 */ /* 0x002fe400000006ff */
[----:B------:R-:W-:Y:S01]  /*3c40*/  SHF.L.U32 R0, R11, 0x1f, RZ ;  /* 0x0000001f0b007819 */ /* 0x000fe200000006ff */
[----:B------:R-:W-:Y:S01]  /*3c50*/  @!PT LDS RZ, [RZ] ;  /* 0x00000000fffff984 */ /* 0x000fe20000000800 */
[----:B------:R-:W-:Y:S01]  /*3c60*/  @!PT LDS RZ, [RZ] ;  /* 0x00000000fffff984 */ /* 0x000fe20000000800 */
[----:B------:R-:W-:Y:S01]  /*3c70*/  @!PT LDS RZ, [RZ] ;  /* 0x00000000fffff984 */ /* 0x000fe20000000800 */
[----:B------:R-:W-:Y:S01]  /*3c80*/  @!PT LDS RZ, [RZ] ;  /* 0x00000000fffff984 */ /* 0x000fe20000000800 */
[----:B------:R1:W-:Y:S06]  /*3c90*/  MEMBAR.ALL.CTA ;  /* 0x0000000000007992 */ /* 0x0003ec0000008000 */
[----:B-1----:R-:W1:Y:S02]  /*3ca0*/  FENCE.VIEW.ASYNC.S ;  /* 0x00000000000073c6 */ /* 0x002e640000000000 */
[----:B-1----:R1:W-:Y:S01]  /*3cb0*/  SYNCS.ARRIVE.TRANS64.RED.A1T0 RZ, [R3+URZ], RZ ;  /* 0x000000ff03ff79a7 */ /* 0x0023e200081004ff */
[----:B------:R1:W4:Y:S01]  /*3cc0*/  @P0 SYNCS.PHASECHK.TRANS64.TRYWAIT P2, [UR14], R2 ;  /* 0x00000002ff0005a7 */ /* 0x000322000804110e */
[----:B---3--:R-:W-:Y:S01]  /*3cd0*/  LOP3.LUT P1, RZ, R6, 0x1, RZ, 0xc0, !PT ;  /* 0x0000000106ff7812 */ /* 0x008fe2000782c0ff */
[----:B------:R-:W3:Y:S02]  /*3ce0*/  SYNCS.PHASECHK.TRANS64.TRYWAIT P0, [UR15+0xe0], R0 ;  /* 0x0000e000ff0075a7 */ /* 0x000ee4000800110f */
[----:B-1-34-:R-:W-:Y:S10]  /*3cf0*/  @!P0 BRA `(.L_x_67) ;  /* 0x000000ac00648947 */ /* 0x01aff40003800000 */
.L_x_215:
[----:B------:R-:W-:Y:S01]  /*3d00*/  IADD3 R10, PT, PT, R10, 0x1, RZ ;  /* 0x000000010a0a7810 */ /* 0x000fe20007ffe0ff */
[----:B------:R-:W-:Y:S06]  /*3d10*/  BRA.U !UP3, `(.L_x_68) ;  /* 0x000000010bdc7547 */ /* 0x000fec000b800000 */
[----:B------:R-:W-:Y:S01]  /*3d20*/  UMOV UR26, URZ ;  /* 0x000000ff001a7c82 */ /* 0x000fe20008000000 */
[----:B------:R-:W-:Y:S01]  /*3d30*/  UMOV UR25, UR18 ;  /* 0x0000001200197c82 */ /* 0x000fe20008000000 */
[----:B------:R-:W-:Y:S01]  /*3d40*/  UMOV UR24, UR12 ;  /* 0x0000000c00187c82 */ /* 0x000fe20008000000 */
[----:B------:R-:W-:-:S05]  /*3d50*/  UMOV UR23, UR27 ;  /* 0x0000001b00177c82 */ /* 0x000fca0008000000 */
.L_x_71:
[----:B------:R-:W-:Y:S02]  /*3d60*/  UIADD3 UR25, UPT, UPT, UR25, 0x1, URZ ;  /* 0x0000000119197890 */ /* 0x000fe4000fffe0ff */
[----:B---3--:R-:W-:Y:S02]  /*3d70*/  ULEA UR14, UR23, UR13, 0x3 ;  /* 0x0000000d170e7291 */ /* 0x008fe4000f8e18ff */
[----:B------:R-:W-:Y:S01]  /*3d80*/  UISETP.NE.AND UP0, UPT, UR25, URZ, UPT ;  /* 0x000000ff1900728c */ /* 0x000fe2000bf05270 */
[----:B----4-:R-:W-:Y:S10]  /*3d90*/  @P2 BRA `(.L_x_69) ;  /* 0x00000000000c2947 */ /* 0x010ff40003800000 */
[----:B-1----:R-:W-:Y:S04]  /*3da0*/  SHF.L.U32 R2, R8, 0x1f, RZ ;  /* 0x0000001f08027819 */ /* 0x002fe800000006ff */
[----:B------:R-:W1:Y:S02]  /*3db0*/  SYNCS.PHASECHK.TRANS64.TRYWAIT P0, [UR14], R2 ;  /* 0x00000002ff0075a7 */ /* 0x000e64000800110e */
[----:B-1----:R-:W-:Y:S05]  /*3dc0*/  @!P0 BRA `(.L_x_70) ;  /* 0x000000ac00488947 */ /* 0x002fea0003800000 */
.L_x_69:
[----:B------:R-:W-:Y:S01]  /*3dd0*/  UISETP.NE.AND UP1, UPT, UR24, 0x1, UPT ;  /* 0x000000011800788c */ /* 0x000fe2000bf25270 */
[----:B------:R-:W-:Y:S01]  /*3de0*/  PLOP3.LUT P2, PT, PT, PT, PT, 0x80, 0x8 ;  /* 0x000000000008781c */ /* 0x000fe20003f4f070 */
[----:B------:R-:W-:Y:S02]  /*3df0*/  UIADD3 UR27, UPT, UPT, UR23, 0x1, URZ ;  /* 0x00000001171b7890 */ /* 0x000fe4000fffe0ff */
[----:B------:R-:W-:Y:S02]  /*3e00*/  ULEA UR40, UR23, UR20, 0xa ;  /* 0x0000001417287291 */ /* 0x000fe4000f8e50ff */
[----:B------:R-:W-:Y:S01]  /*3e10*/  UISETP.NE.AND UP2, UPT, UR27, 0x6, UPT ;  /* 0x000000061b00788c */ /* 0x000fe2000bf45270 */
[----:B------:R-:W-:Y:S01]  /*3e20*/  PLOP3.LUT P0, PT, PT, PT, UP1, 0x80, 0x8 ;  /* 0x000000000008781c */ /* 0x000fe20003f0f018 */
[----:B------:R-:W-:Y:S02]  /*3e30*/  ULEA UR42, UR23, UR21, 0x5 ;  /* 0x00000015172a7291 */ /* 0x000fe4000f8e28ff */
[----:B------:R-:W-:Y:S02]  /*3e40*/  USEL UR39, URZ, 0x1, UP2 ;  /* 0x00000001ff277887 */ /* 0x000fe40009000000 */
[----:B------:R-:W-:Y:S02]  /*3e50*/  USEL UR27, UR27, URZ, UP2 ;  /* 0x000000ff1b1b7287 */ /* 0x000fe40009000000 */
[----:B------:R-:W-:Y:S02]  /*3e60*/  ULEA UR44, UR23, UR22, 0x5 ;  /* 0x00000016172c7291 */ /* 0x000fe4000f8e28ff */
[----:B------:R-:W-:Y:S01]  /*3e70*/  @UP1 ULEA UR38, UR27, UR13, 0x3 ;  /* 0x0000000d1b261291 */ /* 0x000fe2000f8e18ff */
[----:B------:R-:W-:Y:S01]  /*3e80*/  LOP3.LUT R8, R8, UR39, RZ, 0x3c, !PT ;  /* 0x0000002708087c12 */ /* 0x000fe2000f8e3cff */
[----:B------:R-:W-:Y:S02]  /*3e90*/  UISETP.NE.U32.AND UP1, UPT, UR26, URZ, UPT ;  /* 0x000000ff1a00728c */ /* 0x000fe4000bf25070 */
[----:B------:R-:W-:Y:S01]  /*3ea0*/  UIADD3 UR56, UPT, UPT, UR40, 0x2, URZ ;  /* 0x0000000228387890 */ /* 0x000fe2000fffe0ff */
[----:B-1----:R-:W-:Y:S01]  /*3eb0*/  @P0 SHF.L.U32 R0, R8, 0x1f, RZ ;  /* 0x0000001f08000819 */ /* 0x002fe200000006ff */
[----:B------:R-:W-:Y:S02]  /*3ec0*/  UIADD3 UR52, UPT, UPT, UR40, 0x4, URZ ;  /* 0x0000000428347890 */ /* 0x000fe4000fffe0ff */
[----:B------:R-:W-:Y:S01]  /*3ed0*/  UIADD3 UR48, UPT, UPT, UR40, 0x6, URZ ;  /* 0x0000000628307890 */ /* 0x000fe2000fffe0ff */
[----:B------:R3:W4:Y:S01]  /*3ee0*/  @P0 SYNCS.PHASECHK.TRANS64.TRYWAIT P2, [UR38], R0 ;  /* 0x00000000ff0005a7 */ /* 0x0007220008041126 */
[----:B------:R-:W-:Y:S02]  /*3ef0*/  ULEA UR38, UR23, UR19, 0xa ;  /* 0x0000001317267291 */ /* 0x000fe4000f8e50ff */
[----:B------:R-:W-:Y:S02]  /*3f00*/  UIADD3 UR14, UPT, UPT, UR14, 0x30, URZ ;  /* 0x000000300e0e7890 */ /* 0x000fe4000fffe0ff */
[----:B------:R-:W-:Y:S02]  /*3f10*/  UIADD3 UR54, UPT, UPT, UR38, 0x2, URZ ;  /* 0x0000000226367890 */ /* 0x000fe4000fffe0ff */
[----:B------:R-:W-:Y:S02]  /*3f20*/  UIADD3 UR50, UPT, UPT, UR38, 0x4, URZ ;  /* 0x0000000426327890 */ /* 0x000fe4000fffe0ff */
[----:B------:R-:W-:Y:S02]  /*3f30*/  UIADD3 UR46, UPT, UPT, UR38, 0x6, URZ ;  /* 0x00000006262e7890 */ /* 0x000fe4000fffe0ff */
[----:B------:R-:W-:Y:S01]  /*3f40*/  UIADD3 UR24, UPT, UPT, UR24, -0x1, URZ ;  /* 0xffffffff18187890 */ /* 0x000fe2000fffe0ff */
[----:B------:R-:W-:Y:S01]  /*3f50*/  UMOV UR43, 0x4008 ;  /* 0x00004008002b7882 */ /* 0x000fe20000000000 */
[----:B------:R-:W-:Y:S01]  /*3f60*/  UMOV UR45, 0x4008 ;  /* 0x00004008002d7882 */ /* 0x000fe20000000000 */
[----:B------:R3:W-:Y:S01]  /*3f70*/  UTCCP.T.S.4x32dp128bit tmem[UR29+0x100], gdesc[UR42] ;  /* 0x0001002a1d0079e7 */ /* 0x0007e20009100000 */
[----:B------:R3:W-:Y:S01]  /*3f80*/  UTCCP.T.S.4x32dp128bit tmem[UR29+0x104], gdesc[UR44] ;  /* 0x0001042c1d0079e7 */ /* 0x0007e20009100000 */
[----:B------:R-:W-:Y:S01]  /*3f90*/  UMOV UR41, 0x40004040 ;  /* 0x4000404000297882 */ /* 0x000fe20000000000 */
[----:B------:R-:W-:Y:S01]  /*3fa0*/  UMOV UR39, 0x40004040 ;  /* 0x4000404000277882 */ /* 0x000fe20000000000 */
[----:B------:R-:W-:Y:S01]  /*3fb0*/  UMOV UR57, 0x40004040 ;  /* 0x4000404000397882 */ /* 0x000fe20000000000 */
[----:B------:R3:W-:Y:S01]  /*3fc0*/  UTCQMMA gdesc[UR38], gdesc[UR40], tmem[UR16], tmem[UR36], idesc[UR37], tmem[UR10], UP1 ;  /* 0x000a242826007dea */ /* 0x0007e20008800310 */
[----:B------:R-:W-:Y:S01]  /*3fd0*/  UMOV UR55, 0x40004040 ;  /* 0x4000404000377882 */ /* 0x000fe20000000000 */
[----:B------:R-:W-:Y:S01]  /*3fe0*/  UMOV UR53, 0x40004040 ;  /* 0x4000404000357882 */ /* 0x000fe20000000000 */
[----:B------:R3:W-:Y:S01]  /*3ff0*/  UTCQMMA gdesc[UR54], gdesc[UR56], tmem[UR16], tmem[UR34], idesc[UR35], tmem[UR8], UPT ;  /* 0x0008223836007dea */ /* 0x0007e2000b800310 */
[----:B------:R-:W-:Y:S01]  /*4000*/  UMOV UR51, 0x40004040 ;  /* 0x4000404000337882 */ /* 0x000fe20000000000 */
[----:B------:R-:W-:Y:S01]  /*4010*/  UMOV UR49, 0x40004040 ;  /* 0x4000404000317882 */ /* 0x000fe20000000000 */
[----:B------:R3:W-:Y:S01]  /*4020*/  UTCQMMA gdesc[UR50], gdesc[UR52], tmem[UR16], tmem[UR32], idesc[UR33], tmem[UR6], UPT ;  /* 0x0006203432007dea */ /* 0x0007e2000b800310 */
[----:B------:R-:W-:Y:S01]  /*4030*/  UMOV UR47, 0x40004040 ;  /* 0x40004040002f7882 */ /* 0x000fe20000000000 */
[----:B------:R-:W-:Y:S01]  /*4040*/  UMOV UR26, 0x1 ;  /* 0x00000001001a7882 */ /* 0x000fe20000000000 */
[----:B------:R3:W-:Y:S01]  /*4050*/  UTCQMMA gdesc[UR46], gdesc[UR48], tmem[UR16], tmem[UR30], idesc[UR31], tmem[UR4], UPT ;  /* 0x00041e302e007dea */ /* 0x0007e2000b800310 */
[----:B------:R3:W-:Y:S01]  /*4060*/  UTCBAR.MULTICAST [UR14], URZ, UR17 ;  /* 0x000000ff0e0073e9 */ /* 0x0007e20008000811 */
[----:B------:R-:W-:Y:S01]  /*4070*/  UMOV UR23, UR27 ;  /* 0x0000001b00177c82 */ /* 0x000fe20008000000 */
[----:B------:R-:W-:Y:S05]  /*4080*/  BRA.U UP0, `(.L_x_71) ;  /* 0xfffffffd00347547 */ /* 0x000fea000b83ffff */
.L_x_68:
[----:B------:R-:W-:Y:S01]  /*4090*/  UIADD3 UR28, UPT, UPT, UR28, 0x1, URZ ;  /* 0x000000011c1c7890 */ /* 0x000fe2000fffe0ff */
[C---:B------:R-:W-:Y:S01]  /*40a0*/  ISETP.NE.AND P0, PT, R10.reuse, 0x2, PT ;  /* 0x000000020a00780c */ /* 0x040fe20003f05270 */
[----:B------:R-:W-:Y:S02]  /*40b0*/  UIADD3 UR15, UPT, UPT, UR15, 0xd0, URZ ;  /* 0x000000d00f0f7890 */ /* 0x000fe4000fffe0ff */
[----:B------:R-:W-:Y:S01]  /*40c0*/  UISETP.NE.AND UP0, UPT, UR28, 0x2, UPT ;  /* 0x000000021c00788c */ /* 0x000fe2000bf05270 */
[----:B-1-3--:R-:W-:Y:S02]  /*40d0*/  SEL R0, RZ, 0x1, P0 ;  /* 0x00000001ff007807 */ /* 0x00afe40000000000 */
[----:B------:R-:W-:Y:S01]  /*40e0*/  SEL R10, R10, RZ, P0 ;  /* 0x000000ff0a0a7207 */ /* 0x000fe20000000000 */
[----:B------:R-:W-:Y:S01]  /*40f0*/  USEL UR14, URZ, 0x1, UP0 ;  /* 0x00000001ff0e7887 */ /* 0x000fe20008000000 */
[----:B------:R-:W-:Y:S01]  /*4100*/  LOP3.LUT R9, R9, R0, RZ, 0x3c, !PT ;  /* 0x0000000009097212 */ /* 0x000fe200078e3cff */
[----:B------:R-:W-:Y:S01]  /*4110*/  USEL UR28, UR28, URZ, UP0 ;  /* 0x000000ff1c1c7287 */ /* 0x000fe20008000000 */
[----:B------:R1:W-:Y:S03]  /*4120*/  UTCBAR [UR15], URZ ;  /* 0x000000ff0f0073e9 */ /* 0x0003e600080000ff */
[----:B------:R-:W-:Y:S01]  /*4130*/  LOP3.LUT R11, R11, UR14, RZ, 0x3c, !PT ;  /* 0x0000000e0b0b7c12 */ /* 0x000fe2000f8e3cff */
[----:B------:R-:W-:Y:S07]  /*4140*/  @P1 BRA `(.L_x_72) ;  /* 0xfffffff800841947 */ /* 0x000fee000383ffff */
[----:B------:R-:W3:Y:S01]  /*4150*/  S2UR UR4, SR_CgaCtaId ;  /* 0x00000000000479c3 */ /* 0x000ee20000008800 */
[----:B------:R-:W-:Y:S01]  /*4160*/  ELECT P0, URZ, PT ;  /* 0x0000000000ff782f */ /* 0x000fe20003800000 */
[----:B------:R-:W-:Y:S01]  /*4170*/  IMAD.MOV.U32 R0, RZ, RZ, 0x1 ;  /* 0x00000001ff007424 */ /* 0x000fe200078e00ff */
[----:B------:R-:W-:Y:S01]  /*4180*/  UIADD3 UR13, UPT, UPT, UR13, 0xe0, URZ ;  /* 0x000000e00d0d7890 */ /* 0x000fe2000fffe0ff */
[----:B------:R-:W-:Y:S01]  /*4190*/  SHF.L.U32 R2, R11, 0x1f, RZ ;  /* 0x0000001f0b027819 */ /* 0x000fe200000006ff */
[----:B------:R-:W-:-:S03]  /*41a0*/  UMOV UR5, 0x40 ;  /* 0x0000004000057882 */ /* 0x000fc60000000000 */
[----:B------:R-:W-:Y:S01]  /*41b0*/  UVIRTCOUNT.DEALLOC.SMPOOL 0x80 ;  /* 0x000000800000784c */ /* 0x000fe20000000000 */
[----:B---3--:R-:W-:Y:S02]  /*41c0*/  ULEA UR4, UR4, UR5, 0x18 ;  /* 0x0000000504047291 */ /* 0x008fe4000f8ec0ff */
[----:B------:R-:W-:-:S07]  /*41d0*/  ULEA UR5, UR28, UR13, 0x3 ;  /* 0x0000000d1c057291 */ /* 0x000fce000f8e18ff */
[----:B------:R3:W-:Y:S02]  /*41e0*/  @P0 STS.U8 [UR4+0x1c], R0 ;  /* 0x00001c00ff000988 */ /* 0x0007e40008000004 */
[----:B------:R-:W2:Y:S02]  /*41f0*/  SYNCS.PHASECHK.TRANS64.TRYWAIT P0, [UR5], R2 ;  /* 0x00000002ff0075a7 */ /* 0x000ea40008001105 */
[----:B--23--:R-:W-:Y:S05]  /*4200*/  @!P0 BRA `(.L_x_73) ;  /* 0x000000a800508947 */ /* 0x00cfea0003800000 */
.L_x_218:
[----:B------:R-:W-:-:S04]  /*4210*/  UIADD3 UR6, UPT, UPT, UR28, 0x1, URZ ;  /* 0x000000011c067890 */ /* 0x000fc8000fffe0ff */
[----:B------:R-:W-:-:S04]  /*4220*/  UISETP.NE.AND UP0, UPT, UR6, 0x2, UPT ;  /* 0x000000020600788c */ /* 0x000fc8000bf05270 */
[----:B------:R-:W-:Y:S02]  /*4230*/  USEL UR5, URZ, 0x1, UP0 ;  /* 0x00000001ff057887 */ /* 0x000fe40008000000 */
[----:B------:R-:W-:-:S04]  /*4240*/  USEL UR6, UR6, URZ, UP0 ;  /* 0x000000ff06067287 */ /* 0x000fc80008000000 */
[----:B------:R-:W-:Y:S01]  /*4250*/  ULEA UR6, UR6, UR13, 0x3 ;  /* 0x0000000d06067291 */ /* 0x000fe2000f8e18ff */
[----:B--2---:R-:W-:-:S04]  /*4260*/  LOP3.LUT R2, R11, UR5, RZ, 0x3c, !PT ;  /* 0x000000050b027c12 */ /* 0x004fc8000f8e3cff */
[----:B------:R-:W-:-:S04]  /*4270*/  SHF.L.U32 R2, R2, 0x1f, RZ ;  /* 0x0000001f02027819 */ /* 0x000fc800000006ff */
[----:B------:R-:W2:Y:S02]  /*4280*/  SYNCS.PHASECHK.TRANS64.TRYWAIT P0, [UR6], R2 ;  /* 0x00000002ff0075a7 */ /* 0x000ea40008001106 */
[----:B--2---:R-:W-:Y:S05]  /*4290*/  @!P0 BRA `(.L_x_74) ;  /* 0x000000a800448947 */ /* 0x004fea0003800000 */
.L_x_220:
[----:B------:R-:W-:Y:S01]  /*42a0*/  NOP ;  /* 0x0000000000007918 */ /* 0x000fe20000000000 */
[----:B--2---:R-:W2:Y:S01]  /*42b0*/  LDS R0, [UR4+0x14] ;  /* 0x00001404ff007984 */ /* 0x004ea20008000800 */
[----:B------:R-:W-:Y:S01]  /*42c0*/  ULOP3.LUT UR6, UR29, 0xffff, URZ, 0xc0, !UPT ;  /* 0x0000ffff1d067892 */ /* 0x000fe2000f8ec0ff */
[----:B------:R-:W-:Y:S01]  /*42d0*/  UMOV UR8, 0xffff ;  /* 0x0000ffff00087882 */ /* 0x000fe20000000000 */
[----:B------:R-:W-:Y:S02]  /*42e0*/  UMOV UR5, 0x1 ;  /* 0x0000000100057882 */ /* 0x000fe40000000000 */
[----:B------:R-:W-:-:S04]  /*42f0*/  USHF.R.U32.HI UR6, URZ, 0x5, UR6 ;  /* 0x00000005ff067899 */ /* 0x000fc80008011606 */
[----:B------:R-:W-:Y:S02]  /*4300*/  USHF.L.U32 UR8, UR8, UR6, URZ ;  /* 0x0000000608087299 */ /* 0x000fe400080006ff */
[----:B------:R-:W-:-:S04]  /*4310*/  USHF.L.U32 UR5, UR5, UR6, URZ ;  /* 0x0000000605057299 */ /* 0x000fc800080006ff */
[----:B--2---:R-:W-:-:S04]  /*4320*/  LOP3.LUT R0, R0, UR8, RZ, 0xc0, !PT ;  /* 0x0000000800007c12 */ /* 0x004fc8000f8ec0ff */
[----:B------:R-:W-:-:S13]  /*4330*/  ISETP.NE.AND P0, PT, R0, UR8, PT ;  /* 0x0000000800007c0c */ /* 0x000fda000bf05270 */
[----:B------:R-:W-:Y:S05]  /*4340*/  @P0 BRA `(.L_x_75) ;  /* 0x0000000000580947 */ /* 0x000fea0003800000 */
[----:B------:R-:W2:Y:S02]  /*4350*/  LDS R0, [UR4+0x18] ;  /* 0x00001804ff007984 */ /* 0x000ea40008000800 */
[----:B--2---:R-:W-:-:S04]  /*4360*/  LOP3.LUT R0, R0, UR5, RZ, 0xc0, !PT ;  /* 0x0000000500007c12 */ /* 0x004fc8000f8ec0ff */
[----:B------:R-:W-:-:S13]  /*4370*/  ISETP.NE.AND P0, PT, R0, UR5, PT ;  /* 0x0000000500007c0c */ /* 0x000fda000bf05270 */
[----:B------:R-:W-:Y:S05]  /*4380*/  @P0 BRA `(.L_x_76) ;  /* 0x00000000003c0947 */ /* 0x000fea0003800000 */
[----:B------:R-:W2:Y:S01]  /*4390*/  S2R R2, SR_LANEID ;  /* 0x0000000000027919 */ /* 0x000ea20000000000 */
[----:B------:R-:W-:Y:S01]  /*43a0*/  ULOP3.LUT UR8, URZ, UR8, URZ, 0x33, !UPT ;  /* 0x00000008ff087292 */ /* 0x000fe2000f8e33ff */
[----:B------:R-:W-:Y:S02]  /*43b0*/  VOTEU.ANY UR7, UPT, PT ;  /* 0x0000000000077886 */ /* 0x000fe400038e0100 */
[----:B------:R-:W-:-:S03]  /*43c0*/  UFLO.U32 UR7, UR7 ;  /* 0x00000007000772bd */ /* 0x000fc600080e0000 */
[----:B------:R-:W-:-:S04]  /*43d0*/  IMAD.U32 R0, RZ, RZ, UR8 ;  /* 0x00000008ff007e24 */ /* 0x000fc8000f8e00ff */
[----:B------:R3:W1:Y:S02]  /*43e0*/  REDUX UR6, R0 ;  /* 0x00000000000673c4 */ /* 0x0006640000000000 */
[----:B------:R1:W-:Y:S01]  /*43f0*/  UTCATOMSWS.AND URZ, UR8 ;  /* 0x0000000800ff79e3 */ /* 0x0003e20008000000 */
[----:B--2---:R-:W-:Y:S02]  /*4400*/  ISETP.EQ.U32.AND P0, PT, R2, UR7, PT ;  /* 0x0000000702007c0c */ /* 0x004fe4000bf02070 */
[----:B---3--:R-:W-:Y:S02]  /*4410*/  LOP3.LUT R0, RZ, UR5, RZ, 0x33, !PT ;  /* 0x00000005ff007c12 */ /* 0x008fe4000f8e33ff */
[----:B-1----:R-:W-:Y:S02]  /*4420*/  MOV R2, UR6 ;  /* 0x0000000600027c02 */ /* 0x002fe40008000f00 */
[----:B------:R-:W1:Y:S07]  /*4430*/  REDUX UR5, R0 ;  /* 0x00000000000573c4 */ /* 0x000e6e0000000000 */
[----:B------:R2:W-:Y:S01]  /*4440*/  @P0 ATOMS.AND RZ, [UR4+0x14], R2 ;  /* 0x00001402ffff098c */ /* 0x0005e2000a800004 */
[----:B-1----:R-:W-:-:S05]  /*4450*/  IMAD.U32 R0, RZ, RZ, UR5 ;  /* 0x00000005ff007e24 */ /* 0x002fca000f8e00ff */
[----:B------:R2:W-:Y:S01]  /*4460*/  @P0 ATOMS.AND RZ, [UR4+0x18], R0 ;  /* 0x00001800ffff098c */ /* 0x0005e2000a800004 */
[----:B------:R-:W-:Y:S05]  /*4470*/  BRA `(.L_x_77) ;  /* 0x0000000000147947 */ /* 0x000fea0003800000 */
.L_x_76:
[----:B------:R-:W-:Y:S02]  /*4480*/  MOV R2, 0x44a0 ;  /* 0x000044a000027802 */ /* 0x000fe40000000f00 */
[----:B-1--45:R-:W-:Y:S05]  /*4490*/  CALL.REL.NOINC `($__internal_0_$__cuda_sm10x_tcgen05_guardrail_trap_col_being_dealloced_not_returned_by_alloc) ;  /* 0x000000ac00dc7944 */ /* 0x032fea0003c00000 */
[----:B------:R-:W-:Y:S05]  /*44a0*/  BRA `(.L_x_77) ;  /* 0x0000000000087947 */ /* 0x000fea0003800000 */
.L_x_75:
[----:B------:R-:W-:Y:S02]  /*44b0*/  MOV R2, 0x44d0 ;  /* 0x000044d000027802 */ /* 0x000fe40000000f00 */
[----:B-1--45:R-:W-:Y:S05]  /*44c0*/  CALL.REL.NOINC `($__internal_2_$__cuda_sm10x_tcgen05_guardrail_trap_unallocated_columns_being_dealloced) ;  /* 0x000000ac00e87944 */ /* 0x032fea0003c00000 */
.L_x_77:
[----:B------:R-:W-:Y:S01]  /*44d0*/  NOP ;  /* 0x0000000000007918 */ /* 0x000fe20000000000 */
[----:B------:R-:W-:Y:S05]  /*44e0*/  EXIT ;  /* 0x000000000000794d */ /* 0x000fea0003800000 */
.L_x_61:
[----:B------:R-:W-:-:S09]  /*44f0*/  UISETP.NE.OR UP5, UPT, UR8, 0x3, !UP5 ;  /* 0x000000030800788c */ /* 0x000fd2000efa5670 */
[----:B------:R-:W-:Y:S05]  /*4500*/  BRA.U UP5, `(.L_x_78) ;  /* 0x0000001905387547 */ /* 0x000fea000b800000 */
[----:B------:R-:W3:Y:S01]  /*4510*/  LDC R0, c[0x0][0xf30] ;  /* 0x0003cc00ff007b82 */ /* 0x000ee20000000800 */
[----:B------:R-:W-:Y:S01]  /*4520*/  UMOV UR5, 0x400 ;  /* 0x0000040000057882 */ /* 0x000fe20000000000 */
[----:B------:R-:W-:Y:S01]  /*4530*/  CS2R R30, SRZ ;  /* 0x00000000001e7805 */ /* 0x000fe2000001ff00 */
[----:B------:R-:W-:Y:S01]  /*4540*/  ULEA UR5, UR37, UR5, 0x18 ;  /* 0x0000000525057291 */ /* 0x000fe2000f8ec0ff */
[----:B------:R-:W-:Y:S01]  /*4550*/  IMAD.MOV.U32 R27, RZ, RZ, 0x1000 ;  /* 0x00001000ff1b7424 */ /* 0x000fe200078e00ff */
[----:B------:R-:W-:Y:S02]  /*4560*/  UPLOP3.LUT UP0, UPT, UPT, UPT, UPT, 0x40, 0x4 ;  /* 0x000000000004789c */ /* 0x000fe40003f0e870 */
[----:B------:R-:W-:Y:S01]  /*4570*/  UIADD3 UR57, UPT, UPT, UR5, 0x60, URZ ;  /* 0x0000006005397890 */ /* 0x000fe2000fffe0ff */
[----:B------:R-:W4:Y:S01]  /*4580*/  LDC R26, c[0x0][0x370] ;  /* 0x0000dc00ff1a7b82 */ /* 0x000f220000000800 */
[----:B------:R-:W-:Y:S02]  /*4590*/  UIADD3 UR49, UPT, UPT, UR5, 0x68, URZ ;  /* 0x0000006805317890 */ /* 0x000fe4000fffe0ff */
[----:B------:R-:W-:-:S02]  /*45a0*/  UIADD3 UR41, UPT, UPT, UR5, 0x70, URZ ;  /* 0x0000007005297890 */ /* 0x000fc4000fffe0ff */
[----:B------:R-:W-:-:S03]  /*45b0*/  UIADD3 UR25, UPT, UPT, UR5, 0x78, URZ ;  /* 0x0000007805197890 */ /* 0x000fc6000fffe0ff */
[----:B------:R-:W1:Y:S08]  /*45c0*/  LDC R3, c[0x0][0xf0c] ;  /* 0x0003c300ff037b82 */ /* 0x000e700000000800 */
[----:B------:R-:W1:Y:S01]  /*45d0*/  LDC R24, c[0x0][0xf20] ;  /* 0x0003c800ff187b82 */ /* 0x000e620000000800 */
[----:B---3--:R-:W-:-:S07]  /*45e0*/  ISETP.NE.AND P1, PT, R0, 0x1, PT ;  /* 0x000000010000780c */ /* 0x008fce0003f25270 */
[----:B------:R-:W3:Y:S08]  /*45f0*/  LDC.64 R32, c[0x0][0x348] ;  /* 0x0000d200ff207b82 */ /* 0x000ef00000000a00 */
[----:B------:R-:W1:Y:S08]  /*4600*/  LDC.64 R14, c[0x0][0xc88] ;  /* 0x00032200ff0e7b82 */ /* 0x000e700000000a00 */
[----:B------:R-:W1:Y:S08]  /*4610*/  LDC.64 R18, c[0x0][0xf10] ;  /* 0x0003c400ff127b82 */ /* 0x000e700000000a00 */
[----:B------:R-:W1:Y:S08]  /*4620*/  LDC.64 R6, c[0x0][0xf18] ;  /* 0x0003c600ff067b82 */ /* 0x000e700000000a00 */
[----:B------:R-:W1:Y:S08]  /*4630*/  LDC.64 R4, c[0x0][0xf28] ;  /* 0x0003ca00ff047b82 */ /* 0x000e700000000a00 */
[----:B------:R-:W1:Y:S08]  /*4640*/  LDC.64 R16, c[0x0][0xc90] ;  /* 0x00032400ff107b82 */ /* 0x000e700000000a00 */
[----:B---34-:R-:W1:Y:S02]  /*4650*/  LDC R25, c[0x0][0x374] ;  /* 0x0000dd00ff197b82 */ /* 0x018e640000000800 */
.L_x_93:
[C---:B------:R-:W-:Y:S02]  /*4660*/  LEA R0, R31.reuse, UR5, 0x3 ;  /* 0x000000051f007c11 */ /* 0x040fe4000f8e18ff */
[----:B------:R-:W-:Y:S02]  /*4670*/  SHF.L.U32 R2, R30, 0x1f, RZ ;  /* 0x0000001f1e027819 */ /* 0x000fe400000006ff */
[----:B------:R-:W-:Y:S02]  /*4680*/  LEA R20, R31, UR5, 0x4 ;  /* 0x000000051f147c11 */ /* 0x000fe4000f8e20ff */
[----:B---3--:R-:W3:Y:S02]  /*4690*/  SYNCS.PHASECHK.TRANS64.TRYWAIT P0, [R0+URZ+0xb0], R2 ;  /* 0x0000b002000075a7 */ /* 0x008ee400080011ff */
[----:B---3--:R-:W-:Y:S05]  /*46a0*/  @!P0 BRA `(.L_x_79) ;  /* 0x000000a400588947 */ /* 0x008fea0003800000 */
.L_x_221:
[----:B--2---:R-:W-:Y:S01]  /*46b0*/  ISETP.GE.AND P0, PT, R43, 0x1, PT ;  /* 0x000000012b00780c */ /* 0x004fe20003f06270 */
[----:B------:R-:W2:Y:S01]  /*46c0*/  LDS.128 R20, [R20+0x120] ;  /* 0x0001200014147984 */ /* 0x000ea20000000c00 */
[----:B-1----:R-:W-:Y:S01]  /*46d0*/  ISETP.NE.U32.AND P5, PT, R16, RZ, PT ;  /* 0x000000ff1000720c */ /* 0x002fe20003fa5070 */
[----:B---3--:R-:W-:Y:S01]  /*46e0*/  VIADD R0, R0, 0xc0 ;  /* 0x000000c000007836 */ /* 0x008fe20000000000 */
[----:B------:R-:W-:Y:S01]  /*46f0*/  ISETP.NE.U32.AND P4, PT, R16, RZ, PT ;  /* 0x000000ff1000720c */ /* 0x000fe20003f85070 */
[----:B------:R-:W-:Y:S01]  /*4700*/  IMAD.MOV.U32 R28, RZ, RZ, 0x1 ;  /* 0x00000001ff1c7424 */ /* 0x000fe200078e00ff */
[C---:B------:R-:W-:Y:S01]  /*4710*/  ISETP.NE.AND.EX P5, PT, R17.reuse, RZ, PT, P5 ;  /* 0x000000ff1100720c */ /* 0x040fe20003fa5350 */
[----:B------:R-:W-:Y:S01]  /*4720*/  USHF.L.U32 UR58, UR11, 0x7, URZ ;  /* 0x000000070b3a7899 */ /* 0x000fe200080006ff */
[----:B------:R-:W-:Y:S01]  /*4730*/  PRMT R0, RZ, 0x654, R0 ;  /* 0x00000654ff007816 */ /* 0x000fe20000000000 */
[----:B------:R-:W-:Y:S01]  /*4740*/  @!PT LDS RZ, [RZ] ;  /* 0x00000000fffff984 */ /* 0x000fe20000000800 */
[----:B------:R-:W-:Y:S01]  /*4750*/  @!PT LDS RZ, [RZ] ;  /* 0x00000000fffff984 */ /* 0x000fe20000000800 */
[----:B------:R-:W-:Y:S01]  /*4760*/  @!PT LDS RZ, [RZ] ;  /* 0x00000000fffff984 */ /* 0x000fe20000000800 */
[----:B------:R-:W-:Y:S01]  /*4770*/  @!PT LDS RZ, [RZ] ;  /* 0x00000000fffff984 */ /* 0x000fe20000000800 */
[----:B------:R1:W-:Y:S06]  /*4780*/  MEMBAR.ALL.CTA ;  /* 0x0000000000007992 */ /* 0x0003ec0000008000 */
[----:B-1----:R-:W1:Y:S01]  /*4790*/  FENCE.VIEW.ASYNC.S ;  /* 0x00000000000073c6 */ /* 0x002e620000000000 */
[----:B------:R-:W-:Y:S01]  /*47a0*/  ISETP.NE.AND.EX P4, PT, R17, RZ, PT, P4 ;  /* 0x000000ff1100720c */ /* 0x000fe20003f85340 */
[----:B------:R-:W-:Y:S01]  /*47b0*/  USHF.L.U32 UR59, UR27, 0x7, URZ ;  /* 0x000000071b3b7899 */ /* 0x000fe200080006ff */
[----:B------:R-:W-:Y:S01]  /*47c0*/  SHF.L.U32 R28, R28, 0x1f, RZ ;  /* 0x0000001f1c1c7819 */ /* 0x000fe200000006ff */
[----:B-1----:R1:W-:Y:S01]  /*47d0*/  SYNCS.ARRIVE.TRANS64.RED.A1T0 RZ, [R0+URZ], RZ ;  /* 0x000000ff00ff79a7 */ /* 0x0023e200081004ff */
[----:B--2---:R-:W-:Y:S11]  /*47e0*/  LOP3.LUT P3, RZ, R22, 0x1, RZ, 0xc0, !PT ;  /* 0x0000000116ff7812 */ /* 0x004ff6000786c0ff */
[----:B------:R-:W-:Y:S02]  /*47f0*/  @!UPT UIADD3 URZ, UPT, UPT, URZ, URZ, URZ ;  /* 0x000000fffffff290 */ /* 0x000fe4000fffe0ff */
[----:B------:R-:W-:Y:S02]  /*4800*/  @P3 MOV R11, R20 ;  /* 0x00000014000b3202 */ /* 0x000fe40000000f00 */
[----:B------:R-:W-:Y:S01]  /*4810*/  @P3 LOP3.LUT R10, R21, 0xffff, RZ, 0xc0, !PT ;  /* 0x0000ffff150a3812 */ /* 0x000fe200078ec0ff */
[----:B-1----:R-:W-:Y:S06]  /*4820*/  @!P0 BRA `(.L_x_80) ;  /* 0x0000000000a48947 */ /* 0x002fec0003800000 */
[-C--:B------:R-:W-:Y:S01]  /*4830*/  IMAD.HI.U32 R0, R25, R7.reuse, RZ ;  /* 0x0000000719007227 */ /* 0x080fe200078e00ff */
[----:B------:R-:W-:Y:S02]  /*4840*/  ISETP.NE.AND P0, PT, R6, 0x1, PT ;  /* 0x000000010600780c */ /* 0x000fe40003f05270 */
[----:B------:R-:W-:Y:S01]  /*4850*/  ISETP.NE.AND P2, PT, R43, 0x1, PT ;  /* 0x000000012b00780c */ /* 0x000fe20003f45270 */
[----:B------:R-:W-:Y:S01]  /*4860*/  IMAD.HI.U32 R9, R26, R18, RZ ;  /* 0x000000121a097227 */ /* 0x000fe200078e00ff */
[----:B------:R-:W-:Y:S02]  /*4870*/  SHF.R.U32.HI R0, RZ, R24, R0 ;  /* 0x00000018ff007219 */ /* 0x000fe40000011600 */
[----:B------:R-:W-:Y:S01]  /*4880*/  ISETP.NE.AND P6, PT, R3, 0x1, PT ;  /* 0x000000010300780c */ /* 0x000fe20003fc5270 */
[----:B------:R-:W-:Y:S01]  /*4890*/  IMAD.HI.U32 R13, R10, R7, RZ ;  /* 0x000000070a0d7227 */ /* 0x000fe200078e00ff */
[----:B------:R-:W-:Y:S02]  /*48a0*/  SHF.R.U32.HI R9, RZ, R19, R9 ;  /* 0x00000013ff097219 */ /* 0x000fe40000011609 */
[----:B------:R-:W-:Y:S01]  /*48b0*/  SEL R0, R25, R0, !P0 ;  /* 0x0000000019007207 */ /* 0x000fe20004000000 */
[----:B------:R-:W-:Y:S01]  /*48c0*/  IMAD.HI.U32 R12, R11, R18, RZ ;  /* 0x000000120b0c7227 */ /* 0x000fe200078e00ff */
[----:B------:R-:W-:Y:S03]  /*48d0*/  SEL R9, R26, R9, !P6 ;  /* 0x000000091a097207 */ /* 0x000fe60007000000 */
[-C--:B------:R-:W-:Y:S01]  /*48e0*/  IMAD.HI.U32 R8, R0, R4.reuse, RZ ;  /* 0x0000000400087227 */ /* 0x080fe200078e00ff */
[----:B------:R-:W-:Y:S03]  /*48f0*/  SHF.R.U32.HI R12, RZ, R19, R12 ;  /* 0x00000013ff0c7219 */ /* 0x000fe6000001160c */
[----:B------:R-:W-:Y:S01]  /*4900*/  IMAD.HI.U32 R2, R9, R4, RZ ;  /* 0x0000000409027227 */ /* 0x000fe200078e00ff */
[-C--:B------:R-:W-:Y:S02]  /*4910*/  @P2 SHF.R.U32.HI R0, RZ, R5.reuse, R8 ;  /* 0x00000005ff002219 */ /* 0x080fe40000011608 */
[----:B------:R-:W-:Y:S02]  /*4920*/  SHF.R.U32.HI R8, RZ, R24, R13 ;  /* 0x00000018ff087219 */ /* 0x000fe4000001160d */
[----:B------:R-:W-:Y:S01]  /*4930*/  @P2 SHF.R.U32.HI R9, RZ, R5, R2 ;  /* 0x00000005ff092219 */ /* 0x000fe20000011602 */
[----:B------:R-:W-:Y:S01]  /*4940*/  IMAD R0, R43, R0, RZ ;  /* 0x000000002b007224 */ /* 0x000fe200078e02ff */
[----:B------:R-:W-:Y:S02]  /*4950*/  SEL R8, R10, R8, !P0 ;  /* 0x000000080a087207 */ /* 0x000fe40004000000 */
[----:B------:R-:W-:Y:S01]  /*4960*/  SEL R2, R11, R12, !P6 ;  /* 0x0000000c0b027207 */ /* 0x000fe20007000000 */
[C---:B------:R-:W-:Y:S01]  /*4970*/  IMAD R12, R43.reuse, R9, RZ ;  /* 0x000000092b0c7224 */ /* 0x040fe200078e02ff */
[C---:B------:R-:W-:Y:S01]  /*4980*/  ISETP.GE.AND P0, PT, R8.reuse, R0, PT ;  /* 0x000000000800720c */ /* 0x040fe20003f06270 */
[----:B------:R-:W-:Y:S03]  /*4990*/  IMAD.HI.U32 R0, R8, R4, RZ ;  /* 0x0000000408007227 */ /* 0x000fe600078e00ff */
[----:B------:R-:W-:Y:S02]  /*49a0*/  ISETP.GE.OR P0, PT, R2, R12, P0 ;  /* 0x0000000c0200720c */ /* 0x000fe40000706670 */
[-C--:B------:R-:W-:Y:S04]  /*49b0*/  SHF.R.U32.HI R0, RZ, R5.reuse, R0 ;  /* 0x00000005ff007219 */ /* 0x080fe80000011600 */
[----:B------:R-:W-:Y:S05]  /*49c0*/  SEL R13, R8, R0, !P2 ;  /* 0x00000000080d7207 */ /* 0x000fea0005000000 */
[----:B------:R-:W-:Y:S02]  /*49d0*/  IMAD.MOV R12, RZ, RZ, -R13 ;  /* 0x000000ffff0c7224 */ /* 0x000fe400078e0a0d */
[C---:B------:R-:W-:Y:S04]  /*49e0*/  @!P0 IMAD.HI.U32 R0, R2.reuse, R4, RZ ;  /* 0x0000000402008227 */ /* 0x040fe800078e00ff */
[----:B------:R-:W-:Y:S01]  /*49f0*/  IMAD R12, R43, R12, R8 ;  /* 0x0000000c2b0c7224 */ /* 0x000fe200078e0208 */
[----:B------:R-:W-:Y:S04]  /*4a00*/  @!P0 SHF.R.U32.HI R0, RZ, R5, R0 ;  /* 0x00000005ff008219 */ /* 0x000fe80000011600 */
[----:B------:R-:W-:Y:S04]  /*4a10*/  @!P0 SEL R0, R2, R0, !P2 ;  /* 0x0000000002008207 */ /* 0x000fe80005000000 */
[----:B------:R-:W-:Y:S01]  /*4a20*/  @!P0 IADD3 R13, PT, PT, R13, -R0, RZ ;  /* 0x800000000d0d8210 */ /* 0x000fe20007ffe0ff */
[----:B------:R-:W-:Y:S01]  /*4a30*/  @!P0 IMAD R0, R9, R12, R0 ;  /* 0x0000000c09008224 */ /* 0x000fe200078e0200 */
[----:B------:R-:W-:Y:S01]  /*4a40*/  IADD3 R9, PT, PT, -R8, RZ, RZ ;  /* 0x000000ff08097210 */ /* 0x000fe20007ffe1ff */
[--C-:B------:R-:W-:Y:S02]  /*4a50*/  IMAD.MOV R12, RZ, RZ, -R2.reuse ;  /* 0x000000ffff0c7224 */ /* 0x100fe400078e0a02 */
[----:B------:R-:W-:Y:S02]  /*4a60*/  @!P0 IMAD R8, R13, R43, R2 ;  /* 0x0000002b0d088224 */ /* 0x000fe400078e0202 */
[----:B------:R-:W-:Y:S02]  /*4a70*/  @!P0 IMAD.MOV.U32 R2, RZ, RZ, R0 ;  /* 0x000000ffff028224 */ /* 0x000fe400078e0000 */
[----:B------:R-:W-:Y:S02]  /*4a80*/  IMAD R11, R3, R12, R11 ;  /* 0x0000000c030b7224 */ /* 0x000fe400078e020b */
[----:B------:R-:W-:Y:S02]  /*4a90*/  IMAD R10, R6, R9, R10 ;  /* 0x00000009060a7224 */ /* 0x000fe400078e020a */
[----:B------:R-:W-:Y:S02]  /*4aa0*/  IMAD R11, R2, R3, R11 ;  /* 0x00000003020b7224 */ /* 0x000fe400078e020b */
[----:B------:R-:W-:Y:S02]  /*4ab0*/  IMAD R10, R8, R6, R10 ;  /* 0x00000006080a7224 */ /* 0x000fe400078e020a */
.L_x_80:
[----:B------:R-:W-:Y:S05]  /*4ac0*/  BRA.U UP0, `(.L_x_81) ;  /* 0x0000000100107547 */ /* 0x000fea000b800000 */
[----:B------:R-:W-:Y:S04]  /*4ad0*/  MOV R2, UR4 ;  /* 0x0000000400027c02 */ /* 0x000fe80008000f00 */
[----:B------:R-:W-:Y:S04]  /*4ae0*/  SHF.L.U32 R2, R2, 0x1f, RZ ;  /* 0x0000001f02027819 */ /* 0x000fe800000006ff */
[----:B------:R-:W1:Y:S02]  /*4af0*/  SYNCS.PHASECHK.TRANS64.TRYWAIT P0, [UR5+0xa8], R2 ;  /* 0x0000a802ff0075a7 */ /* 0x000e640008001105 */
[----:B-1----:R-:W-:Y:S05]  /*4b00*/  @!P0 BRA `(.L_x_82) ;  /* 0x000000a000548947 */ /* 0x002fea0003800000 */
.L_x_81:
[----:B------:R-:W-:Y:S05]  /*4b10*/  @!P5 BRA `(.L_x_83) ;  /* 0x00000000002cd947 */ /* 0x000fea0003800000 */
[----:B------:R-:W-:Y:S01]  /*4b20*/  ISETP.NE.U32.AND P0, PT, R14, RZ, PT ;  /* 0x000000ff0e00720c */ /* 0x000fe20003f05070 */
[----:B------:R-:W-:Y:S03]  /*4b30*/  IMAD.MOV.U32 R86, RZ, RZ, 0x1 ;  /* 0x00000001ff567424 */ /* 0x000fe600078e00ff */
[----:B------:R-:W-:Y:S11]  /*4b40*/  ISETP.NE.AND.EX P0, PT, R15, RZ, PT, P0 ;  /* 0x000000ff0f00720c */ /* 0x000ff60003f05300 */
[----:B------:R-:W-:Y:S02]  /*4b50*/  @!UPT UIADD3 URZ, UPT, UPT, URZ, URZ, URZ ;  /* 0x000000fffffff290 */ /* 0x000fe4000fffe0ff */
[----:B------:R-:W2:Y:S01]  /*4b60*/  @P0 LDC.64 R8, c[0x0][0xc88] ;  /* 0x00032200ff080b82 */ /* 0x000ea20000000a00 */
[----:B-1----:R-:W-:Y:S04]  /*4b70*/  @P0 IMAD R0, R16, UR44, RZ ;  /* 0x0000002c10000c24 */ /* 0x002fe8000f8e02ff */
[----:B--2---:R-:W-:Y:S04]  /*4b80*/  @P0 IMAD.WIDE R8, R0, 0x4, R8 ;  /* 0x0000000400080825 */ /* 0x004fe800078e0208 */
[----:B------:R-:W-:Y:S01]  /*4b90*/  HFMA2 R0, -RZ, RZ, 0, 5.9604644775390625e-08 ;  /* 0x00000001ff007431 */ /* 0x000fe200000001ff */
[----:B-----5:R2:W5:Y:S04]  /*4ba0*/  @P0 LDG.E R53, desc[UR46][R8.64] ;  /* 0x0000002e08350981 */ /* 0x020568000c1e1900 */
[----:B------:R-:W-:Y:S01]  /*4bb0*/  @!P0 PRMT R86, R0, 0x7610, R86 ;  /* 0x0000761000568816 */ /* 0x000fe20000000056 */
[----:B--2---:R-:W3:Y:S06]  /*4bc0*/  @!P0 LDC R53, c[0x0][0xc80] ;  /* 0x00032000ff358b82 */ /* 0x004eec0000000800 */
.L_x_83:
[----:B---3-5:R-:W-:Y:S01]  /*4bd0*/  @!P4 FSETP.EQ.AND P0, PT, R53, RZ, PT ;  /* 0x000000ff3500c20b */ /* 0x028fe20003f02000 */
[----:B------:R-:W-:Y:S01]  /*4be0*/  @!UPT UIADD3 URZ, UPT, UPT, URZ, URZ, URZ ;  /* 0x000000fffffff290 */ /* 0x000fe2000fffe0ff */
[----:B------:R-:W-:Y:S11]  /*4bf0*/  @!P4 BRA `(.L_x_84) ;  /* 0x000000000018c947 */ /* 0x000ff60003800000 */
[----:B------:R-:W-:Y:S02]  /*4c00*/  LOP3.LUT P2, RZ, R86, 0xff, RZ, 0xc0, !PT ;  /* 0x000000ff56ff7812 */ /* 0x000fe4000784c0ff */
[----:B------:R-:W-:Y:S04]  /*4c10*/  ISETP.NE.U32.AND P0, PT, R14, RZ, PT ;  /* 0x000000ff0e00720c */ /* 0x000fe80003f05070 */
[----:B------:R-:W-:Y:S04]  /*4c20*/  ISETP.NE.AND.EX P0, PT, R15, RZ, PT, P0 ;  /* 0x000000ff0f00720c */ /* 0x000fe80003f05300 */
[----:B------:R-:W-:Y:S03]  /*4c30*/  PLOP3.LUT P0, PT, P0, PT, PT, 0x8, 0x80 ;  /* 0x000000000080781c */ /* 0x000fe6000070e170 */
[----:B------:R-:W-:Y:S11]  /*4c40*/  @P2 FSETP.EQ.AND P0, PT, R53, RZ, PT ;  /* 0x000000ff3500220b */ /* 0x000ff60003f02000 */
[----:B------:R-:W-:Y:S02]  /*4c50*/  @!UPT UIADD3 URZ, UPT, UPT, URZ, URZ, URZ ;  /* 0x000000fffffff290 */ /* 0x000fe4000fffe0ff */
.L_x_84:
[----:B------:R-:W2:Y:S01]  /*4c60*/  SYNCS.PHASECHK.TRANS64.TRYWAIT P2, [UR5+0x80], R28 ;  /* 0x0000801cff0075a7 */ /* 0x000ea20008041105 */
[----:B------:R-:W-:Y:S04]  /*4c70*/  ELECT P4, URZ, PT ;  /* 0x0000000000ff782f */ /* 0x000fe80003880000 */
[----:B------:R-:W-:Y:S11]  /*4c80*/  PLOP3.LUT P4, PT, P0, P4, PT, 0xf2, 0x2f ;  /* 0x00000000002f781c */ /* 0x000ff60000789e72 */
[----:B------:R-:W-:Y:S02]  /*4c90*/  @!UPT UIADD3 URZ, UPT, UPT, URZ, URZ, URZ ;  /* 0x000000fffffff290 */ /* 0x000fe4000fffe0ff */
[----:B------:R-:W-:Y:S05]  /*4ca0*/  @!P4 IADD3 R8, P0, PT, R32, 0x980, RZ ;  /* 0x000009802008c810 */ /* 0x000fea0007f1e0ff */
[----:B-1----:R-:W-:Y:S01]  /*4cb0*/  @!P4 IMAD.X R2, RZ, RZ, R33, P0 ;  /* 0x000000ffff02c224 */ /* 0x002fe200000e0621 */
[----:B--2---:R-:W-:Y:S07]  /*4cc0*/  @!P2 BRA `(.L_x_85) ;  /* 0x0000009c00fca947 */ /* 0x004fee0003800000 */
.L_x_224:
[----:B------:R-:W-:Y:S01]  /*4cd0*/  @!P4 R2UR UR7, R8 ;  /* 0x000000000807c2ca */ /* 0x000fe200000e0000 */
[----:B------:R-:W-:Y:S01]  /*4ce0*/  VOTEU.ALL UP0, P4 ;  /* 0x0000000000ff7886 */ /* 0x000fe20002000000 */
[----:B------:R-:W-:Y:S01]  /*4cf0*/  @!P4 R2UR UR6, R2 ;  /* 0x000000000206c2ca */ /* 0x000fe200000e0000 */
[----:B------:R-:W-:Y:S01]  /*4d00*/  VOTEU.ALL UP1, P4 ;  /* 0x0000000000ff7886 */ /* 0x000fe20002020000 */
[----:B------:R-:W-:Y:S01]  /*4d10*/  UMOV UR60, UR44 ;  /* 0x0000002c003c7c82 */ /* 0x000fe20008000000 */
[----:B-1----:R-:W-:Y:S01]  /*4d20*/  @!P4 IMAD.MOV.U32 R0, RZ, RZ, 0x1000 ;  /* 0x00001000ff00c424 */ /* 0x002fe200078e00ff */
[----:B------:R-:W-:Y:S02]  /*4d30*/  @!UP0 UIADD3 UR56, UPT, UPT, UR5, 0x200, URZ ;  /* 0x0000020005388890 */ /* 0x000fe4000fffe0ff */
[----:B------:R-:W-:Y:S02]  /*4d40*/  @!UP0 UIADD3 UR10, UPT, UPT, UR58, 0x40, URZ ;  /* 0x000000403a0a8890 */ /* 0x000fe4000fffe0ff */
[----:B------:R-:W-:Y:S01]  /*4d50*/  @!UP0 UIADD3 UR8, UPT, UPT, UR5, 0xa00, URZ ;  /* 0x00000a0005088890 */ /* 0x000fe2000fffe0ff */
[----:B------:R-:W-:Y:S02]  /*4d60*/  VOTEU.ALL UP0, P4 ;  /* 0x0000000000ff7886 */ /* 0x000fe40002000000 */
[----:B------:R-:W-:Y:S01]  /*4d70*/  IMAD.U32 R8, RZ, RZ, UR7 ;  /* 0x00000007ff087e24 */ /* 0x000fe2000f8e00ff */
[----:B------:R-:W-:Y:S01]  /*4d80*/  UMOV UR7, 0x10000000 ;  /* 0x1000000000077882 */ /* 0x000fe20000000000 */
[----:B------:R-:W-:Y:S01]  /*4d90*/  IMAD.U32 R9, RZ, RZ, UR6 ;  /* 0x00000006ff097e24 */ /* 0x000fe2000f8e00ff */
[----:B------:R-:W-:Y:S01]  /*4da0*/  UMOV UR6, 0x0 ;  /* 0x0000000000067882 */ /* 0x000fe20000000000 */
[----:B------:R-:W-:Y:S01]  /*4db0*/  UMOV UR9, UR57 ;  /* 0x0000003900097c82 */ /* 0x000fe20008000000 */
[----:B------:R-:W-:Y:S01]  /*4dc0*/  @!P4 R2UR UR16, R8 ;  /* 0x000000000810c2ca */ /* 0x000fe200000e0000 */
[----:B------:R-:W-:Y:S01]  /*4dd0*/  UMOV UR11, UR59 ;  /* 0x0000003b000b7c82 */ /* 0x000fe20008000000 */
[----:B------:R-:W-:Y:S01]  /*4de0*/  @!P4 R2UR UR17, R9 ;  /* 0x000000000911c2ca */ /* 0x000fe200000e0000 */
[----:B------:R-:W-:Y:S01]  /*4df0*/  UMOV UR12, UR44 ;  /* 0x0000002c000c7c82 */ /* 0x000fe20008000000 */
[----:B------:R-:W-:Y:S01]  /*4e00*/  UPRMT UR14, UR37, 0x654, UR57 ;  /* 0x00000654250e7896 */ /* 0x000fe20008000039 */
[----:B------:R-:W-:Y:S05]  /*4e10*/  @!P4 IADD3 R8, P0, PT, R32, 0x980, RZ ;  /* 0x000009802008c810 */ /* 0x000fea0007f1e0ff */
[----:B------:R-:W-:Y:S05]  /*4e20*/  @!P4 IMAD.X R2, RZ, RZ, R33, P0 ;  /* 0x000000ffff02c224 */ /* 0x000fea00000e0621 */
[----:B------:R1:W-:Y:S01]  /*4e30*/  @!UP1 UTMALDG.3D [UR56], [UR16], desc[UR6] ;  /* 0x00000638100095b4 */ /* 0x0003e20008011000 */
[----:B------:R1:W-:Y:S01]  /*4e40*/  @!UP0 UTMALDG.3D [UR8], [UR16], desc[UR6] ;  /* 0x00000608100085b4 */ /* 0x0003e20008011000 */
[----:B------:R1:W-:Y:S01]  /*4e50*/  @!P4 SYNCS.ARRIVE.TRANS64.RED.A0TR RZ, [UR5+0x60], R0 ;  /* 0x00006000ffffc9a7 */ /* 0x0003e20008300405 */
[----:B------:R-:W-:Y:S01]  /*4e60*/  SYNCS.ARRIVE.TRANS64.RED.A1T0 RZ, [UR14], RZ ;  /* 0x000000ffffff79a7 */ /* 0x000fe2000810040e */
[----:B------:R-:W2:Y:S02]  /*4e70*/  SYNCS.PHASECHK.TRANS64.TRYWAIT P2, [UR5+0x88], R28 ;  /* 0x0000881cff0075a7 */ /* 0x000ea40008041105 */
[----:B-12---:R-:W-:Y:S05]  /*4e80*/  @!P2 BRA `(.L_x_86) ;  /* 0x0000009c00a4a947 */ /* 0x006fea0003800000 */
.L_x_226:
[----:B------:R-:W-:Y:S01]  /*4e90*/  @!P4 R2UR UR7, R8 ;  /* 0x000000000807c2ca */ /* 0x000fe200000e0000 */
[----:B------:R-:W-:Y:S01]  /*4ea0*/  VOTEU.ALL UP0, P4 ;  /* 0x0000000000ff7886 */ /* 0x000fe20002000000 */
[----:B------:R-:W-:Y:S01]  /*4eb0*/  @!P4 R2UR UR6, R2 ;  /* 0x000000000206c2ca */ /* 0x000fe200000e0000 */
[----:B------:R-:W-:Y:S01]  /*4ec0*/  VOTEU.ALL UP1, P4 ;  /* 0x0000000000ff7886 */ /* 0x000fe20002020000 */
[----:B------:R-:W-:Y:S01]  /*4ed0*/  UMOV UR50, UR58 ;  /* 0x0000003a00327c82 */ /* 0x000fe20008000000 */
[----:B------:R-:W-:Y:S01]  /*4ee0*/  UMOV UR52, UR44 ;  /* 0x0000002c00347c82 */ /* 0x000fe20008000000 */
[----:B------:R-:W-:Y:S01]  /*4ef0*/  @!UP0 UIADD3 UR51, UPT, UPT, UR59, 0x40, URZ ;  /* 0x000000403b338890 */ /* 0x000fe2000fffe0ff */
[----:B-1----:R-:W-:Y:S01]  /*4f00*/  @!P4 IMAD.MOV.U32 R0, RZ, RZ, 0x1000 ;  /* 0x00001000ff00c424 */ /* 0x002fe200078e00ff */
[----:B------:R-:W-:Y:S02]  /*4f10*/  @!UP0 UIADD3 UR48, UPT, UPT, UR5, 0x1200, URZ ;  /* 0x0000120005308890 */ /* 0x000fe4000fffe0ff */
[----:B------:R-:W-:Y:S02]  /*4f20*/  @!UP0 UIADD3 UR10, UPT, UPT, UR58, 0x40, URZ ;  /* 0x000000403a0a8890 */ /* 0x000fe4000fffe0ff */
[----:B------:R-:W-:Y:S01]  /*4f30*/  @!UP0 UIADD3 UR8, UPT, UPT, UR5, 0x1a00, URZ ;  /* 0x00001a0005088890 */ /* 0x000fe2000fffe0ff */
[----:B------:R-:W-:Y:S01]  /*4f40*/  IMAD.U32 R8, RZ, RZ, UR7 ;  /* 0x00000007ff087e24 */ /* 0x000fe2000f8e00ff */
[----:B------:R-:W-:Y:S01]  /*4f50*/  UMOV UR7, 0x10000000 ;  /* 0x1000000000077882 */ /* 0x000fe20000000000 */
[----:B------:R-:W-:Y:S01]  /*4f60*/  IMAD.U32 R9, RZ, RZ, UR6 ;  /* 0x00000006ff097e24 */ /* 0x000fe2000f8e00ff */
[----:B------:R-:W-:Y:S01]  /*4f70*/  UMOV UR6, 0x0 ;  /* 0x0000000000067882 */ /* 0x000fe20000000000 */
[----:B------:R-:W-:Y:S01]  /*4f80*/  VOTEU.ALL UP0, P4 ;  /* 0x0000000000ff7886 */ /* 0x000fe20002000000 */
[----:B------:R-:W-:Y:S01]  /*4f90*/  @!P4 R2UR UR16, R8 ;  /* 0x000000000810c2ca */ /* 0x000fe200000e0000 */
[----:B------:R-:W-:Y:S01]  /*4fa0*/  UMOV UR9, UR49 ;  /* 0x0000003100097c82 */ /* 0x000fe20008000000 */
[----:B------:R-:W-:Y:S01]  /*4fb0*/  @!P4 R2UR UR17, R9 ;  /* 0x000000000911c2ca */ /* 0x000fe200000e0000 */
[----:B------:R-:W-:Y:S01]  /*4fc0*/  UMOV UR12, UR44 ;  /* 0x0000002c000c7c82 */ /* 0x000fe20008000000 */
[----:B------:R-:W-:Y:S01]  /*4fd0*/  UMOV UR11, UR51 ;  /* 0x00000033000b7c82 */ /* 0x000fe20008000000 */
[----:B------:R-:W-:Y:S01]  /*4fe0*/  UPRMT UR13, UR37, 0x654, UR49 ;  /* 0x00000654250d7896 */ /* 0x000fe20008000031 */
[----:B------:R-:W-:Y:S05]  /*4ff0*/  @!P4 IADD3 R8, P0, PT, R32, 0x980, RZ ;  /* 0x000009802008c810 */ /* 0x000fea0007f1e0ff */
[----:B------:R-:W-:Y:S04]  /*5000*/  @!P4 IMAD.X R2, RZ, RZ, R33, P0 ;  /* 0x000000ffff02c224 */ /* 0x000fe800000e0621 */
[----:B------:R1:W-:Y:S01]  /*5010*/  @!UP1 UTMALDG.3D [UR48], [UR16], desc[UR6] ;  /* 0x00000630100095b4 */ /* 0x0003e20008011000 */
[----:B------:R1:W-:Y:S01]  /*5020*/  @!UP0 UTMALDG.3D [UR8], [UR16], desc[UR6] ;  /* 0x00000608100085b4 */ /* 0x0003e20008011000 */
[----:B------:R1:W-:Y:S01]  /*5030*/  @!P4 SYNCS.ARRIVE.TRANS64.RED.A0TR RZ, [UR5+0x68], R0 ;  /* 0x00006800ffffc9a7 */ /* 0x0003e20008300405 */
[----:B------:R-:W-:Y:S01]  /*5040*/  SYNCS.ARRIVE.TRANS64.RED.A1T0 RZ, [UR13], RZ ;  /* 0x000000ffffff79a7 */ /* 0x000fe2000810040d */
[----:B------:R-:W2:Y:S02]  /*5050*/  SYNCS.PHASECHK.TRANS64.TRYWAIT P2, [UR5+0x90], R28 ;  /* 0x0000901cff0075a7 */ /* 0x000ea40008041105 */
[----:B-12---:R-:W-:Y:S05]  /*5060*/  @!P2 BRA `(.L_x_87) ;  /* 0x0000009c0044a947 */ /* 0x006fea0003800000 */
.L_x_228:
[----:B------:R-:W-:Y:S01]  /*5070*/  @!P4 R2UR UR7, R8 ;  /* 0x000000000807c2ca */ /* 0x000fe200000e0000 */
[----:B------:R-:W-:Y:S01]  /*5080*/  VOTEU.ALL UP0, P4 ;  /* 0x0000000000ff7886 */ /* 0x000fe20002000000 */
[----:B------:R-:W-:Y:S01]  /*5090*/  @!P4 R2UR UR6, R2 ;  /* 0x000000000206c2ca */ /* 0x000fe200000e0000 */
[----:B------:R-:W-:Y:S01]  /*50a0*/  UIADD3 UR42, UPT, UPT, UR58, 0x10, URZ ;  /* 0x000000103a2a7890 */ /* 0x000fe2000fffe0ff */
[----:B-1----:R-:W-:Y:S01]  /*50b0*/  @!P4 IMAD.MOV.U32 R0, RZ, RZ, 0x1000 ;  /* 0x00001000ff00c424 */ /* 0x002fe200078e00ff */
[----:B------:R-:W-:Y:S01]  /*50c0*/  VOTEU.ALL UP1, P4 ;  /* 0x0000000000ff7886 */ /* 0x000fe20002020000 */
[----:B------:R-:W-:Y:S01]  /*50d0*/  @!UP0 UIADD3 UR40, UPT, UPT, UR5, 0x2200, URZ ;  /* 0x0000220005288890 */ /* 0x000fe2000fffe0ff */
[----:B------:R-:W-:Y:S01]  /*50e0*/  UMOV UR16, 0x0 ;  /* 0x0000000000107882 */ /* 0x000fe20000000000 */
[----:B------:R-:W-:Y:S01]  /*50f0*/  UMOV UR17, 0x10000000 ;  /* 0x1000000000117882 */ /* 0x000fe20000000000 */
[----:B------:R-:W-:Y:S01]  /*5100*/  UMOV UR43, UR59 ;  /* 0x0000003b002b7c82 */ /* 0x000fe20008000000 */
[----:B------:R-:W-:Y:S03]  /*5110*/  @!UP0 UIADD3 UR10, UPT, UPT, UR58, 0x50, URZ ;  /* 0x000000503a0a8890 */ /* 0x000fe6000fffe0ff */
[----:B------:R-:W-:Y:S01]  /*5120*/  IMAD.U32 R8, RZ, RZ, UR7 ;  /* 0x00000007ff087e24 */ /* 0x000fe2000f8e00ff */
[----:B------:R-:W-:Y:S01]  /*5130*/  @!UP0 UIADD3 UR8, UPT, UPT, UR5, 0x2a00, URZ ;  /* 0x00002a0005088890 */ /* 0x000fe2000fffe0ff */
[----:B------:R-:W-:Y:S01]  /*5140*/  IMAD.U32 R9, RZ, RZ, UR6 ;  /* 0x00000006ff097e24 */ /* 0x000fe2000f8e00ff */
[----:B------:R-:W-:Y:S01]  /*5150*/  VOTEU.ALL UP0, P4 ;  /* 0x0000000000ff7886 */ /* 0x000fe20002000000 */
        /* <DEDUP_REMOVED lines=14> */
.L_x_230:
[----:B------:R-:W-:Y:S01]  /*5240*/  @!P4 R2UR UR8, R8 ;  /* 0x000000000808c2ca */ /* 0x000fe200000e0000 */
[----:B------:R-:W-:Y:S01]  /*5250*/  VOTEU.ALL UP0, P4 ;  /* 0x0000000000ff7886 */ /* 0x000fe20002000000 */
[----:B------:R-:W-:Y:S01]  /*5260*/  @!P4 R2UR UR6, R2 ;  /* 0x000000000206c2ca */ /* 0x000fe200000e0000 */
[----:B------:R-:W-:Y:S01]  /*5270*/  VOTEU.ALL UP1, P4 ;  /* 0x0000000000ff7886 */ /* 0x000fe20002020000 */
[----:B------:R-:W-:Y:S01]  /*5280*/  UMOV UR16, 0x0 ;  /* 0x0000000000107882 */ /* 0x000fe20000000000 */
[----:B------:R-:W-:Y:S01]  /*5290*/  UMOV UR17, 0x10000000 ;  /* 0x1000000000117882 */ /* 0x000fe20000000000 */
[----:B------:R-:W-:Y:S01]  /*52a0*/  @!UP0 UIADD3 UR27, UPT, UPT, UR59, 0x40, URZ ;  /* 0x000000403b1b8890 */ /* 0x000fe2000fffe0ff */
[----:B-1----:R-:W-:Y:S01]  /*52b0*/  @!P4 IMAD.MOV.U32 R0, RZ, RZ, 0x1000 ;  /* 0x00001000ff00c424 */ /* 0x002fe200078e00ff */
[----:B------:R-:W-:Y:S01]  /*52c0*/  @!UP0 UIADD3 UR24, UPT, UPT, UR5, 0x3200, URZ ;  /* 0x0000320005188890 */ /* 0x000fe2000fffe0ff */
[----:B------:R-:W-:Y:S01]  /*52d0*/  SHF.L.U32 R34, RZ, 0x1f, RZ ;  /* 0x0000001fff227819 */ /* 0x000fe200000006ff */
[----:B------:R-:W-:Y:S01]  /*52e0*/  UMOV UR26, UR42 ;  /* 0x0000002a001a7c82 */ /* 0x000fe20008000000 */
[----:B------:R-:W-:Y:S01]  /*52f0*/  UMOV UR28, UR44 ;  /* 0x0000002c001c7c82 */ /* 0x000fe20008000000 */
[----:B------:R-:W-:Y:S01]  /*5300*/  @!UP0 UIADD3 UR10, UPT, UPT, UR58, 0x50, URZ ;  /* 0x000000503a0a8890 */ /* 0x000fe2000fffe0ff */
        /* <DEDUP_REMOVED lines=18> */
.L_x_232:
        /* <DEDUP_REMOVED lines=10> */
[----:B------:R-:W-:Y:S01]  /*54d0*/  UMOV UR19, UR59 ;  /* 0x0000003b00137c82 */ /* 0x000fe20008000000 */
[----:B------:R-:W-:Y:S02]  /*54e0*/  UMOV UR20, UR44 ;  /* 0x0000002c00147c82 */ /* 0x000fe40008000000 */
[----:B------:R-:W-:Y:S01]  /*54f0*/  IMAD.U32 R8, RZ, RZ, UR9 ;  /* 0x00000009ff087e24 */ /* 0x000fe2000f8e00ff */
[----:B------:R-:W-:Y:S01]  /*5500*/  @!UP0 UIADD3 UR10, UPT, UPT, UR58, 0x60, URZ ;  /* 0x000000603a0a8890 */ /* 0x000fe2000fffe0ff */
[----:B------:R-:W-:Y:S01]  /*5510*/  IMAD.U32 R9, RZ, RZ, UR8 ;  /* 0x00000008ff097e24 */ /* 0x000fe2000f8e00ff */
[----:B------:R-:W-:Y:S02]  /*5520*/  @!UP0 UIADD3 UR8, UPT, UPT, UR5, 0xa00, URZ ;  /* 0x00000a0005088890 */ /* 0x000fe4000fffe0ff */
[----:B------:R-:W-:Y:S01]  /*5530*/  @!P4 R2UR UR26, R8 ;  /* 0x00000000081ac2ca */ /* 0x000fe200000e0000 */
[----:B------:R-:W-:Y:S01]  /*5540*/  VOTEU.ALL UP0, P4 ;  /* 0x0000000000ff7886 */ /* 0x000fe20002000000 */
[----:B------:R-:W-:Y:S01]  /*5550*/  @!P4 R2UR UR27, R9 ;  /* 0x00000000091bc2ca */ /* 0x000fe200000e0000 */
[----:B------:R-:W-:Y:S01]  /*5560*/  UMOV UR9, UR57 ;  /* 0x0000003900097c82 */ /* 0x000fe20008000000 */
[----:B------:R-:W-:Y:S01]  /*5570*/  UMOV UR11, UR59 ;  /* 0x0000003b000b7c82 */ /* 0x000fe20008000000 */
[----:B------:R-:W-:Y:S01]  /*5580*/  UMOV UR12, UR44 ;  /* 0x0000002c000c7c82 */ /* 0x000fe20008000000 */
        /* <DEDUP_REMOVED lines=8> */
.L_x_234:
        /* <DEDUP_REMOVED lines=9> */
[----:B------:R-:W-:Y:S01]  /*56a0*/  UMOV UR17, UR49 ;  /* 0x0000003100117c82 */ /* 0x000fe20008000000 */
[----:B------:R-:W-:Y:S01]  /*56b0*/  UMOV UR20, UR44 ;  /* 0x0000002c00147c82 */ /* 0x000fe20008000000 */
[----:B------:R-:W-:Y:S02]  /*56c0*/  @!UP0 UIADD3 UR10, UPT, UPT, UR58, 0x60, URZ ;  /* 0x000000603a0a8890 */ /* 0x000fe4000fffe0ff */
[----:B------:R-:W-:Y:S01]  /*56d0*/  IMAD.U32 R8, RZ, RZ, UR9 ;  /* 0x00000009ff087e24 */ /* 0x000fe2000f8e00ff */
[----:B------:R-:W-:Y:S01]  /*56e0*/  UMOV UR9, UR49 ;  /* 0x0000003100097c82 */ /* 0x000fe20008000000 */
[----:B------:R-:W-:Y:S01]  /*56f0*/  IMAD.U32 R9, RZ, RZ, UR8 ;  /* 0x00000008ff097e24 */ /* 0x000fe2000f8e00ff */
[----:B------:R-:W-:Y:S02]  /*5700*/  @!UP0 UIADD3 UR8, UPT, UPT, UR5, 0x1a00, URZ ;  /* 0x00001a0005088890 */ /* 0x000fe4000fffe0ff */
[----:B------:R-:W-:Y:S01]  /*5710*/  @!P4 R2UR UR22, R8 ;  /* 0x000000000816c2ca */ /* 0x000fe200000e0000 */
[----:B------:R-:W-:Y:S01]  /*5720*/  VOTEU.ALL UP0, P4 ;  /* 0x0000000000ff7886 */ /* 0x000fe20002000000 */
[----:B------:R-:W-:Y:S01]  /*5730*/  @!P4 R2UR UR23, R9 ;  /* 0x000000000917c2ca */ /* 0x000fe200000e0000 */
[----:B------:R-:W-:Y:S01]  /*5740*/  UMOV UR12, UR44 ;  /* 0x0000002c000c7c82 */ /* 0x000fe20008000000 */
[----:B------:R-:W-:Y:S01]  /*5750*/  UMOV UR11, UR19 ;  /* 0x00000013000b7c82 */ /* 0x000fe20008000000 */
        /* <DEDUP_REMOVED lines=8> */
.L_x_236:
[----:B------:R-:W2:Y:S01]  /*57e0*/  LDC.64 R12, c[0x0][0xf18] ;  /* 0x0003c600ff0c7b82 */ /* 0x000ea20000000a00 */
[----:B------:R-:W-:Y:S01]  /*57f0*/  @!P4 R2UR UR8, R2 ;  /* 0x000000000208c2ca */ /* 0x000fe200000e0000 */
[----:B------:R-:W-:Y:S01]  /*5800*/  VOTEU.ALL UP0, P4 ;  /* 0x0000000000ff7886 */ /* 0x000fe20002000000 */
[----:B------:R-:W-:Y:S01]  /*5810*/  @!P4 R2UR UR9, R8 ;  /* 0x000000000809c2ca */ /* 0x000fe200000e0000 */
[----:B------:R-:W-:Y:S01]  /*5820*/  UIADD3 UR34, UPT, UPT, UR58, 0x30, URZ ;  /* 0x000000303a227890 */ /* 0x000fe2000fffe0ff */
[----:B-1----:R-:W-:Y:S03]  /*5830*/  @!P4 IMAD.MOV.U32 R0, RZ, RZ, 0x1000 ;  /* 0x00001000ff00c424 */ /* 0x002fe600078e00ff */
[----:B------:R-:W1:Y:S01]  /*5840*/  @!P1 LDC R2, c[0x0][0xf0c] ;  /* 0x0003c300ff029b82 */ /* 0x000e620000000800 */
[----:B------:R-:W-:Y:S01]  /*5850*/  @!UP0 UIADD3 UR32, UPT, UPT, UR5, 0x2200, URZ ;  /* 0x0000220005208890 */ /* 0x000fe2000fffe0ff */
[----:B------:R-:W-:Y:S01]  /*5860*/  @P3 SHF.R.U32.HI R29, RZ, 0x10, R21 ;  /* 0x00000010ff1d3819 */ /* 0x000fe20000011615 */
[----:B------:R-:W-:Y:S01]  /*5870*/  VOTEU.ALL UP1, P4 ;  /* 0x0000000000ff7886 */ /* 0x000fe20002020000 */
[----:B------:R-:W-:Y:S01]  /*5880*/  UMOV UR14, 0x0 ;  /* 0x00000000000e7882 */ /* 0x000fe20000000000 */
[----:B------:R-:W-:Y:S01]  /*5890*/  UMOV UR15, 0x10000000 ;  /* 0x10000000000f7882 */ /* 0x000fe20000000000 */
[----:B------:R-:W-:Y:S01]  /*58a0*/  UMOV UR33, UR41 ;  /* 0x0000002900217c82 */ /* 0x000fe20008000000 */
[----:B------:R-:W-:Y:S01]  /*58b0*/  UMOV UR35, UR59 ;  /* 0x0000003b00237c82 */ /* 0x000fe20008000000 */
[----:B------:R-:W-:Y:S01]  /*58c0*/  IMAD.U32 R9, RZ, RZ, UR8 ;  /* 0x00000008ff097e24 */ /* 0x000fe2000f8e00ff */
[----:B------:R-:W-:Y:S01]  /*58d0*/  UMOV UR36, UR44 ;  /* 0x0000002c00247c82 */ /* 0x000fe20008000000 */
[----:B------:R-:W-:Y:S01]  /*58e0*/  IMAD.U32 R8, RZ, RZ, UR9 ;  /* 0x00000009ff087e24 */ /* 0x000fe2000f8e00ff */
[----:B------:R-:W-:Y:S01]  /*58f0*/  @!UP0 UIADD3 UR10, UPT, UPT, UR58, 0x70, URZ ;  /* 0x000000703a0a8890 */ /* 0x000fe2000fffe0ff */
[----:B------:R-:W-:Y:S01]  /*5900*/  VIADD R31, R31, 0x1 ;  /* 0x000000011f1f7836 */ /* 0x000fe20000000000 */
[----:B------:R-:W-:Y:S01]  /*5910*/  @!P4 R2UR UR17, R9 ;  /* 0x000000000911c2ca */ /* 0x000fe200000e0000 */
[----:B------:R-:W-:Y:S01]  /*5920*/  @!UP0 UIADD3 UR8, UPT, UPT, UR5, 0x2a00, URZ ;  /* 0x00002a0005088890 */ /* 0x000fe2000fffe0ff */
[----:B------:R-:W-:Y:S01]  /*5930*/  @!P4 R2UR UR16, R8 ;  /* 0x000000000810c2ca */ /* 0x000fe200000e0000 */
[----:B------:R-:W-:Y:S01]  /*5940*/  VOTEU.ALL UP0, P4 ;  /* 0x0000000000ff7886 */ /* 0x000fe20002000000 */
[----:B------:R-:W3:Y:S01]  /*5950*/  LDC.64 R8, c[0x0][0xf10] ;  /* 0x0003c400ff087b82 */ /* 0x000ee20000000a00 */
[----:B------:R-:W-:Y:S01]  /*5960*/  UMOV UR9, UR41 ;  /* 0x0000002900097c82 */ /* 0x000fe20008000000 */
[----:B------:R-:W-:Y:S01]  /*5970*/  UMOV UR11, UR59 ;  /* 0x0000003b000b7c82 */ /* 0x000fe20008000000 */
[----:B------:R-:W-:Y:S08]  /*5980*/  UMOV UR12, UR44 ;  /* 0x0000002c000c7c82 */ /* 0x000ff00008000000 */
[----:B------:R4:W-:Y:S01]  /*5990*/  @!UP1 UTMALDG.3D [UR32], [UR16], desc[UR14] ;  /* 0x00000e20100095b4 */ /* 0x0009e20008011000 */
[----:B------:R4:W-:Y:S01]  /*59a0*/  @!UP0 UTMALDG.3D [UR8], [UR16], desc[UR14] ;  /* 0x00000e08100085b4 */ /* 0x0009e20008011000 */
[----:B------:R5:W-:Y:S01]  /*59b0*/  @!P4 SYNCS.ARRIVE.TRANS64.RED.A0TR RZ, [UR5+0x70], R0 ;  /* 0x00007000ffffc9a7 */ /* 0x000be20008300405 */
[C---:B---3--:R-:W-:Y:S01]  /*59c0*/  @!P1 IMAD.HI.U32 R8, R11.reuse, R8, RZ ;  /* 0x000000080b089227 */ /* 0x048fe200078e00ff */
[----:B--2---:R-:W-:Y:S02]  /*59d0*/  @!P1 ISETP.NE.AND P0, PT, R12, 0x1, PT ;  /* 0x000000010c00980c */ /* 0x004fe40003f05270 */
[----:B-1----:R-:W-:Y:S01]  /*59e0*/  @!P1 ISETP.NE.AND P2, PT, R2, 0x1, PT ;  /* 0x000000010200980c */ /* 0x002fe20003f45270 */
[C---:B------:R-:W-:Y:S01]  /*59f0*/  @!P1 IMAD.HI.U32 R13, R10.reuse, R13, RZ ;  /* 0x0000000d0a0d9227 */ /* 0x040fe200078e00ff */
[----:B------:R-:W-:Y:S04]  /*5a00*/  @!P1 SHF.R.U32.HI R8, RZ, R9, R8 ;  /* 0x00000009ff089219 */ /* 0x000fe80000011608 */
[----:B------:R-:W-:Y:S01]  /*5a10*/  @!P1 SEL R8, R11, R8, !P2 ;  /* 0x000000080b089207 */ /* 0x000fe20005000000 */
[----:B------:R-:W-:Y:S01]  /*5a20*/  SYNCS.ARRIVE.TRANS64.RED.A1T0 RZ, [UR7], RZ ;  /* 0x000000ffffff79a7 */ /* 0x000fe20008100407 */
[----:B------:R-:W1:Y:S01]  /*5a30*/  SYNCS.PHASECHK.TRANS64.TRYWAIT P5, [UR5+0x98], R34 ;  /* 0x00009822ff0075a7 */ /* 0x000e6200080a1105 */
[----:B-----5:R-:W2:Y:S02]  /*5a40*/  @!P1 LDC R0, c[0x0][0xf20] ;  /* 0x0003c800ff009b82 */ /* 0x020ea40000000800 */
[----:B--2---:R-:W-:Y:S04]  /*5a50*/  @!P1 SHF.R.U32.HI R0, RZ, R0, R13 ;  /* 0x00000000ff009219 */ /* 0x004fe8000001160d */
[----:B------:R-:W-:Y:S05]  /*5a60*/  @!P1 SEL R9, R10, R0, !P0 ;  /* 0x000000000a099207 */ /* 0x000fea0004000000 */
[----:B------:R-:W-:Y:S02]  /*5a70*/  @!P1 IMAD.IADD R0, R9, 0x1, -R8 ;  /* 0x0000000109009824 */ /* 0x000fe400078e0a08 */
[----:B------:R-:W-:Y:S02]  /*5a80*/  @!P1 IMAD.IADD R8, R8, 0x1, -R9 ;  /* 0x0000000108089824 */ /* 0x000fe400078e0a09 */
[----:B------:R-:W-:Y:S02]  /*5a90*/  @!P1 IMAD R11, R0, R2, R11 ;  /* 0x00000002000b9224 */ /* 0x000fe400078e020b */
[----:B------:R-:W-:Y:S01]  /*5aa0*/  @!P1 IMAD R10, R8, R12, R10 ;  /* 0x0000000c080a9224 */ /* 0x000fe200078e020a */
[----:B-1--4-:R-:W-:Y:S06]  /*5ab0*/  @!P5 BRA `(.L_x_92) ;  /* 0x000000940028d947 */ /* 0x012fec0003800000 */
.L_x_238:
[----:B------:R-:W-:Y:S01]  /*5ac0*/  @!P4 IADD3 R2, P0, PT, R32, 0x980, RZ ;  /* 0x000009802002c810 */ /* 0x000fe20007f1e0ff */
[----:B------:R-:W-:Y:S01]  /*5ad0*/  VOTEU.ALL UP0, P4 ;  /* 0x0000000000ff7886 */ /* 0x000fe20002000000 */
[----:B------:R-:W-:Y:S01]  /*5ae0*/  VOTEU.ALL UP1, P4 ;  /* 0x0000000000ff7886 */ /* 0x000fe20002020000 */
[----:B------:R-:W-:Y:S01]  /*5af0*/  UMOV UR9, 0x10000000 ;  /* 0x1000000000097882 */ /* 0x000fe20000000000 */
[----:B------:R-:W-:Y:S01]  /*5b00*/  @!P4 R2UR UR8, R2 ;  /* 0x000000000208c2ca */ /* 0x000fe200000e0000 */
[----:B-1----:R-:W-:Y:S01]  /*5b10*/  @!P4 IMAD.X R0, RZ, RZ, R33, P0 ;  /* 0x000000ffff00c224 */ /* 0x002fe200000e0621 */
[----:B------:R-:W-:Y:S01]  /*5b20*/  @!UP0 UIADD3 UR35, UPT, UPT, UR59, 0x40, URZ ;  /* 0x000000403b238890 */ /* 0x000fe2000fffe0ff */
[----:B------:R-:W-:Y:S01]  /*5b30*/  VIADD R2, R10, UR38 ;  /* 0x000000260a027c36 */ /* 0x000fe20008000000 */
[----:B------:R-:W-:Y:S01]  /*5b40*/  @!UP0 UIADD3 UR32, UPT, UPT, UR5, 0x3200, URZ ;  /* 0x0000320005208890 */ /* 0x000fe2000fffe0ff */
[----:B------:R-:W-:Y:S01]  /*5b50*/  ISETP.NE.AND P0, PT, R31, 0x2, PT ;  /* 0x000000021f00780c */ /* 0x000fe20003f05270 */
[----:B------:R-:W-:Y:S01]  /*5b60*/  UMOV UR33, UR25 ;  /* 0x0000001900217c82 */ /* 0x000fe20008000000 */
[----:B------:R-:W-:Y:S01]  /*5b70*/  @!P4 R2UR UR7, R0 ;  /* 0x000000000007c2ca */ /* 0x000fe200000e0000 */
[----:B------:R-:W-:Y:S01]  /*5b80*/  UMOV UR36, UR44 ;  /* 0x0000002c00247c82 */ /* 0x000fe20008000000 */
[----:B------:R-:W-:Y:S01]  /*5b90*/  @!UP0 UIADD3 UR18, UPT, UPT, UR58, 0x70, URZ ;  /* 0x000000703a128890 */ /* 0x000fe2000fffe0ff */
[----:B------:R-:W-:Y:S01]  /*5ba0*/  VIADD R0, R11, UR39 ;  /* 0x000000270b007c36 */ /* 0x000fe20008000000 */
[----:B------:R-:W-:Y:S01]  /*5bb0*/  @!UP0 UIADD3 UR16, UPT, UPT, UR5, 0x3a00, URZ ;  /* 0x00003a0005108890 */ /* 0x000fe2000fffe0ff */
[----:B------:R-:W-:Y:S01]  /*5bc0*/  R2UR UR11, R2 ;  /* 0x00000000020b72ca */ /* 0x000fe200000e0000 */
[----:B------:R-:W-:Y:S01]  /*5bd0*/  IMAD.U32 R8, RZ, RZ, UR8 ;  /* 0x00000008ff087e24 */ /* 0x000fe2000f8e00ff */
[----:B------:R-:W-:Y:S01]  /*5be0*/  UMOV UR8, 0x0 ;  /* 0x0000000000087882 */ /* 0x000fe20000000000 */
[----:B------:R-:W-:Y:S01]  /*5bf0*/  VOTEU.ALL UP0, P4 ;  /* 0x0000000000ff7886 */ /* 0x000fe20002000000 */
[----:B------:R-:W-:Y:S01]  /*5c00*/  UMOV UR17, UR25 ;  /* 0x0000001900117c82 */ /* 0x000fe20008000000 */
[----:B------:R-:W-:Y:S01]  /*5c10*/  UMOV UR20, UR44 ;  /* 0x0000002c00147c82 */ /* 0x000fe20008000000 */
[----:B------:R-:W-:Y:S01]  /*5c20*/  @!P4 R2UR UR12, R8 ;  /* 0x00000000080cc2ca */ /* 0x000fe200000e0000 */
[----:B------:R-:W-:Y:S01]  /*5c30*/  UMOV UR19, UR35 ;  /* 0x0000002300137c82 */ /* 0x000fe20008000000 */
[----:B------:R-:W-:Y:S01]  /*5c40*/  IMAD.U32 R9, RZ, RZ, UR7 ;  /* 0x00000007ff097e24 */ /* 0x000fe2000f8e00ff */
[----:B------:R-:W-:Y:S02]  /*5c50*/  R2UR UR27, R0 ;  /* 0x00000000001b72ca */ /* 0x000fe400000e0000 */
[----:B------:R-:W-:Y:S02]  /*5c60*/  @P3 R2UR UR44, R29 ;  /* 0x000000001d2c32ca */ /* 0x000fe400000e0000 */
[----:B------:R-:W-:Y:S02]  /*5c70*/  @!P4 R2UR UR13, R9 ;  /* 0x00000000090dc2ca */ /* 0x000fe400000e0000 */
[----:B------:R-:W-:Y:S02]  /*5c80*/  SEL R0, RZ, 0x1, P0 ;  /* 0x00000001ff007807 */ /* 0x000fe40000000000 */
[----:B------:R-:W-:Y:S02]  /*5c90*/  SEL R31, R31, RZ, P0 ;  /* 0x000000ff1f1f7207 */ /* 0x000fe40000000000 */
[----:B------:R-:W-:Y:S07]  /*5ca0*/  LOP3.LUT R30, R30, R0, RZ, 0x3c, !PT ;  /* 0x000000001e1e7212 */ /* 0x000fee00078e3cff */
[----:B------:R3:W-:Y:S01]  /*5cb0*/  @!UP1 UTMALDG.3D [UR32], [UR12], desc[UR8] ;  /* 0x000008200c0095b4 */ /* 0x0007e20008011000 */
[----:B------:R3:W-:Y:S01]  /*5cc0*/  @!UP0 UTMALDG.3D [UR16], [UR12], desc[UR8] ;  /* 0x000008100c0085b4 */ /* 0x0007e20008011000 */
[----:B------:R3:W-:Y:S01]  /*5cd0*/  @!P4 SYNCS.ARRIVE.TRANS64.RED.A0TR RZ, [UR5+0x78], R27 ;  /* 0x0000781bffffc9a7 */ /* 0x0007e20008300405 */
[----:B------:R-:W-:Y:S01]  /*5ce0*/  UPLOP3.LUT UP0, UPT, UPT, UPT, UPT, 0x80, 0x8 ;  /* 0x000000000008789c */ /* 0x000fe20003f0f070 */
[----:B------:R-:W-:Y:S01]  /*5cf0*/  SYNCS.ARRIVE.TRANS64.RED.A1T0 RZ, [UR6], RZ ;  /* 0x000000ffffff79a7 */ /* 0x000fe20008100406 */
[----:B------:R-:W-:Y:S09]  /*5d00*/  @P3 BRA `(.L_x_93) ;  /* 0xffffffe800543947 */ /* 0x000ff2000383ffff */
[----:B------:R-:W1:Y:S02]  /*5d10*/  SYNCS.PHASECHK.TRANS64.TRYWAIT P0, [UR5+0x80], R28 ;  /* 0x0000801cff0075a7 */ /* 0x000e640008001105 */
[----:B-1----:R-:W-:Y:S05]  /*5d20*/  @!P0 BRA `(.L_x_94) ;  /* 0x0000009000a48947 */ /* 0x002fea0003800000 */
.L_x_240:
[----:B------:R-:W2:Y:S02]  /*5d30*/  SYNCS.PHASECHK.TRANS64.TRYWAIT P0, [UR5+0x88], R28 ;  /* 0x0000881cff0075a7 */ /* 0x000ea40008001105 */
[----:B--2---:R-:W-:Y:S05]  /*5d40*/  @!P0 BRA `(.L_x_95) ;  /* 0x0000009000b48947 */ /* 0x004fea0003800000 */
.L_x_242:
[----:B------:R-:W2:Y:S01]  /*5d50*/  SYNCS.PHASECHK.TRANS64.TRYWAIT P0, [UR5+0x90], R28 ;  /* 0x0000901cff0075a7 */ /* 0x000ea20008001105 */
[----:B-1----:R-:W-:Y:S01]  /*5d60*/  HFMA2 R0, -RZ, RZ, 0, 5.9604644775390625e-08 ;  /* 0x00000001ff007431 */ /* 0x002fe200000001ff */
[----:B--2---:R-:W-:Y:S06]  /*5d70*/  @!P0 BRA `(.L_x_96) ;  /* 0x0000009000c08947 */ /* 0x004fec0003800000 */
.L_x_244:
[----:B-1----:R-:W-:Y:S02]  /*5d80*/  MOV R2, UR5 ;  /* 0x0000000500027c02 */ /* 0x002fe40008000f00 */
[----:B------:R-:W-:-:S07]  /*5d90*/  SHF.L.U32 R0, R0, 0x1f, RZ ;  /* 0x0000001f00007819 */ /* 0x000fce00000006ff */
.L_x_97:
[----:B-1----:R1:W2:Y:S02]  /*5da0*/  SYNCS.PHASECHK.TRANS64.TRYWAIT P0, [R2+URZ+0x98], R0 ;  /* 0x00009800020075a7 */ /* 0x0022a400080011ff */
[----:B--2---:R-:W-:Y:S05]  /*5db0*/  @!P0 NANOSLEEP.SYNCS 0x989680 ;  /* 0x009896800000895d */ /* 0x004fea0003900000 */
[----:B------:R-:W2:Y:S02]  /*5dc0*/  @!P0 SYNCS.PHASECHK.TRANS64 P0, [R2+URZ+0x98], R0 ;  /* 0x00009800020085a7 */ /* 0x000ea400080010ff */
[----:B--23--:R-:W-:Y:S05]  /*5dd0*/  @P0 EXIT ;  /* 0x000000000000094d */ /* 0x00cfea0003800000 */
[----:B------:R-:W-:Y:S05]  /*5de0*/  BRA `(.L_x_97) ;  /* 0xfffffffc00ec7947 */ /* 0x000fea000383ffff */
.L_x_78:
[----:B------:R-:W-:-:S06]  /*5df0*/  UISETP.GE.AND UP0, UPT, UR8, 0x4, UPT ;  /* 0x000000040800788c */ /* 0x000fcc000bf06270 */
[----:B------:R-:W-:-:S13]  /*5e00*/  PLOP3.LUT P0, PT, PT, PT, UP0, 0x80, 0x8 ;  /* 0x000000000008781c */ /* 0x000fda0003f0f008 */
[----:B-1----:R-:W-:Y:S05]  /*5e10*/  @!P0 EXIT ;  /* 0x000000000000894d */ /* 0x002fea0003800000 */
[----:B------:R-:W-:Y:S01]  /*5e20*/  BAR.SYNC.DEFER_BLOCKING 0x6, 0xa0 ;  /* 0x0182800000007b1d */ /* 0x000fe20000010000 */
[----:B------:R-:W-:Y:S01]  /*5e30*/  IMAD.SHL.U32 R97, R3, 0x10, RZ ;  /* 0x0000001003617824 */ /* 0x000fe200078e00ff */
[----:B------:R-:W-:Y:S01]  /*5e40*/  LOP3.LUT R98, R99, 0x3, RZ, 0xc0, !PT ;  /* 0x0000000363627812 */ /* 0x000fe200078ec0ff */
[C---:B------:R-:W-:Y:S01]  /*5e50*/  IMAD.SHL.U32 R96, R3.reuse, 0x2, RZ ;  /* 0x0000000203607824 */ /* 0x040fe200078e00ff */
[----:B------:R-:W-:Y:S01]  /*5e60*/  CS2R R92, SRZ ;  /* 0x00000000005c7805 */ /* 0x000fe2000001ff00 */
[----:B------:R-:W-:Y:S01]  /*5e70*/  IMAD.U32 R3, R3, 0x10000, RZ ;  /* 0x0001000003037824 */ /* 0x000fe200078e00ff */
[----:B------:R-:W-:Y:S02]  /*5e80*/  UMOV UR45, 0x400 ;  /* 0x00000400002d7882 */ /* 0x000fe40000000000 */
[----:B------:R-:W1:Y:S01]  /*5e90*/  LDC R90, c[0x0][0x370] ;  /* 0x0000dc00ff5a7b82 */ /* 0x000e620000000800 */
[----:B------:R-:W-:Y:S01]  /*5ea0*/  ULEA UR45, UR37, UR45, 0x18 ;  /* 0x0000002d252d7291 */ /* 0x000fe2000f8ec0ff */
[C---:B------:R-:W-:Y:S01]  /*5eb0*/  LOP3.LUT R0, R97.reuse, 0x40, RZ, 0xc0, !PT ;  /* 0x0000004061007812 */ /* 0x040fe200078ec0ff */
[----:B------:R-:W-:Y:S01]  /*5ec0*/  IMAD.MOV.U32 R94, RZ, RZ, RZ ;  /* 0x000000ffff5e7224 */ /* 0x000fe200078e00ff */
[----:B------:R-:W-:Y:S01]  /*5ed0*/  LOP3.LUT R2, R97, 0x1b0, RZ, 0xc0, !PT ;  /* 0x000001b061027812 */ /* 0x000fe200078ec0ff */
[----:B------:R-:W-:Y:S01]  /*5ee0*/  UIADD3 UR4, UPT, UPT, UR45, 0x200, URZ ;  /* 0x000002002d047890 */ /* 0x000fe2000fffe0ff */
[----:B------:R-:W-:Y:S01]  /*5ef0*/  LOP3.LUT R96, R0, 0x8, R96, 0xf8, !PT ;  /* 0x0000000800607812 */ /* 0x000fe200078ef860 */
[----:B------:R-:W-:Y:S01]  /*5f00*/  IMAD.SHL.U32 R0, R99, 0x200, RZ ;  /* 0x0000020063007824 */ /* 0x000fe200078e00ff */
[----:B------:R-:W3:Y:S01]  /*5f10*/  LDC R49, c[0x0][0xf0c] ;  /* 0x0003c300ff317b82 */ /* 0x000ee20000000800 */
[----:B------:R-:W-:Y:S01]  /*5f20*/  LOP3.LUT R3, R3, 0x200000, RZ, 0xc0, !PT ;  /* 0x0020000003037812 */ /* 0x000fe200078ec0ff */
[----:B------:R-:W-:Y:S01]  /*5f30*/  IMAD.MOV.U32 R102, RZ, RZ, RZ ;  /* 0x000000ffff667224 */ /* 0x000fe200078e00ff */
[----:B------:R-:W-:Y:S01]  /*5f40*/  LOP3.LUT P0, RZ, R97, 0x40, RZ, 0xc0, !PT ;  /* 0x0000004061ff7812 */ /* 0x000fe2000780c0ff */
[----:B------:R-:W-:Y:S01]  /*5f50*/  IMAD.U32 R88, RZ, RZ, UR4 ;  /* 0x00000004ff587e24 */ /* 0x000fe2000f8e00ff */
[----:B------:R-:W-:Y:S01]  /*5f60*/  LOP3.LUT R0, R2, 0x200, R0, 0xf8, !PT ;  /* 0x0000020002007812 */ /* 0x000fe200078ef800 */
[----:B------:R-:W4:Y:S02]  /*5f70*/  LDCU.64 UR58, c[0x0][0x348] ;  /* 0x00006900ff3a77ac */ /* 0x000f240008000a00 */
[----:B------:R-:W1:Y:S01]  /*5f80*/  LDC R87, c[0x0][0xf20] ;  /* 0x0003c800ff577b82 */ /* 0x000e620000000800 */
[----:B------:R-:W2:Y:S01]  /*5f90*/  LDS R95, [UR45+0x140] ;  /* 0x0001402dff5f7984 */ /* 0x000ea20008000800 */
[----:B------:R-:W-:Y:S01]  /*5fa0*/  LOP3.LUT R96, R0, R96, RZ, 0xfc, !PT ;  /* 0x0000006000607212 */ /* 0x000fe200078efcff */
[----:B------:R-:W1:Y:S01]  /*5fb0*/  LDCU.64 UR48, c[0x0][0xc88] ;  /* 0x00019100ff3077ac */ /* 0x000e620008000a00 */
[----:B------:R-:W-:Y:S01]  /*5fc0*/  P2R R0, PR, RZ, 0x1 ;  /* 0x00000001ff007803 */ /* 0x000fe20000000000 */
[----:B------:R-:W1:Y:S03]  /*5fd0*/  LDCU.64 UR50, c[0x0][0xc90] ;  /* 0x00019200ff3277ac */ /* 0x000e660008000a00 */
[----:B------:R-:W1:Y:S01]  /*5fe0*/  LDC R48, c[0x0][0xf30] ;  /* 0x0003cc00ff307b82 */ /* 0x000e620000000800 */
[----:B------:R-:W-:Y:S01]  /*5ff0*/  UMOV UR56, URZ ;  /* 0x000000ff00387c82 */ /* 0x000fe20008000000 */
[----:B------:R-:W-:-:S06]  /*6000*/  UMOV UR57, URZ ;  /* 0x000000ff00397c82 */ /* 0x000fcc0008000000 */
[----:B------:R-:W1:Y:S08]  /*6010*/  LDC.64 R84, c[0x0][0xf10] ;  /* 0x0003c400ff547b82 */ /* 0x000e700000000a00 */
[----:B------:R-:W1:Y:S08]  /*6020*/  LDC.64 R46, c[0x0][0xf18] ;  /* 0x0003c600ff2e7b82 */ /* 0x000e700000000a00 */
[----:B------:R-:W1:Y:S08]  /*6030*/  LDC.64 R44, c[0x0][0xf28] ;  /* 0x0003ca00ff2c7b82 */ /* 0x000e700000000a00 */
[----:B------:R-:W1:Y:S01]  /*6040*/  LDC.64 R82, c[0x0][0xcb0] ;  /* 0x00032c00ff527b82 */ /* 0x000e620000000a00 */
[----:B--2---:R-:W-:-:S07]  /*6050*/  IMAD.IADD R95, R95, 0x1, R3 ;  /* 0x000000015f5f7824 */ /* 0x004fce00078e0203 */
[----:B------:R-:W2:Y:S08]  /*6060*/  LDC.64 R80, c[0x0][0xca8] ;  /* 0x00032a00ff507b82 */ /* 0x000eb00000000a00 */
[----:B---34-:R-:W1:Y:S02]  /*6070*/  LDC R89, c[0x0][0x374] ;  /* 0x0000dd00ff597b82 */ /* 0x018e640000000800 */
.L_x_189:
[----:B------:R-:W-:Y:S02]  /*6080*/  LEA R0, R102, UR45, 0x3 ;  /* 0x0000002d66007c11 */ /* 0x000fe4000f8e18ff */
[----:B------:R-:W-:Y:S02]  /*6090*/  SHF.L.U32 R2, R92, 0x1f, RZ ;  /* 0x0000001f5c027819 */ /* 0x000fe400000006ff */
[----:B------:R-:W-:Y:S02]  /*60a0*/  LEA R16, R102, UR45, 0x4 ;  /* 0x0000002d66107c11 */ /* 0x000fe4000f8e20ff */
[----:B------:R-:W3:Y:S02]  /*60b0*/  SYNCS.PHASECHK.TRANS64.TRYWAIT P0, [R0+URZ+0xb0], R2 ;  /* 0x0000b002000075a7 */ /* 0x000ee400080011ff */
[----:B-1-3--:R-:W-:Y:S05]  /*60c0*/  @!P0 BRA `(.L_x_98) ;  /* 0x0000009000048947 */ /* 0x00afea0003800000 */
.L_x_245:
[----:B------:R-:W4:Y:S01]  /*60d0*/  LDC.64 R10, c[0x0][0xf10] ;  /* 0x0003c400ff0a7b82 */ /* 0x000f220000000a00 */
[----:B------:R-:W2:Y:S01]  /*60e0*/  LDS.128 R16, [R16+0x120] ;  /* 0x0001200010107984 */ /* 0x000ea20000000c00 */
[----:B-1----:R-:W-:Y:S01]  /*60f0*/  ISETP.NE.AND P1, PT, R48, 0x1, PT ;  /* 0x000000013000780c */ /* 0x002fe20003f25270 */
[----:B---3--:R-:W-:Y:S01]  /*6100*/  VIADD R0, R0, 0xc0 ;  /* 0x000000c000007836 */ /* 0x008fe20000000000 */
[----:B------:R-:W-:Y:S04]  /*6110*/  ISETP.GE.AND P0, PT, R43, 0x1, PT ;  /* 0x000000012b00780c */ /* 0x000fe80003f06270 */
[----:B------:R-:W1:Y:S01]  /*6120*/  LDC.64 R8, c[0x0][0xf18] ;  /* 0x0003c600ff087b82 */ /* 0x000e620000000a00 */
[----:B------:R-:W-:Y:S01]  /*6130*/  PRMT R0, RZ, 0x654, R0 ;  /* 0x00000654ff007816 */ /* 0x000fe20000000000 */
[----:B------:R-:W-:Y:S01]  /*6140*/  @!PT LDS RZ, [RZ] ;  /* 0x00000000fffff984 */ /* 0x000fe20000000800 */
[----:B------:R-:W-:Y:S01]  /*6150*/  @!PT LDS RZ, [RZ] ;  /* 0x00000000fffff984 */ /* 0x000fe20000000800 */
[----:B------:R-:W-:Y:S01]  /*6160*/  @!PT LDS RZ, [RZ] ;  /* 0x00000000fffff984 */ /* 0x000fe20000000800 */
[----:B------:R-:W-:Y:S01]  /*6170*/  @!PT LDS RZ, [RZ] ;  /* 0x00000000fffff984 */ /* 0x000fe20000000800 */
[----:B------:R3:W-:Y:S06]  /*6180*/  MEMBAR.ALL.CTA ;  /* 0x0000000000007992 */ /* 0x0007ec0000008000 */
[----:B---3--:R-:W3:Y:S01]  /*6190*/  FENCE.VIEW.ASYNC.S ;  /* 0x00000000000073c6 */ /* 0x008ee20000000000 */
[----:B------:R-:W1:Y:S08]  /*61a0*/  @!P1 LDC R12, c[0x0][0xf20] ;  /* 0x0003c800ff0c9b82 */ /* 0x000e700000000800 */
[----:B------:R-:W1:Y:S01]  /*61b0*/  @!P1 LDC R7, c[0x0][0xf0c] ;  /* 0x0003c300ff079b82 */ /* 0x000e620000000800 */
[----:B---3--:R3:W-:Y:S01]  /*61c0*/  SYNCS.ARRIVE.TRANS64.RED.A1T0 RZ, [R0+URZ], RZ ;  /* 0x000000ff00ff79a7 */ /* 0x0087e200081004ff */
[----:B--2---:R-:W-:Y:S04]  /*61d0*/  LOP3.LUT P4, RZ, R18, 0x1, RZ, 0xc0, !PT ;  /* 0x0000000112ff7812 */ /* 0x004fe8000788c0ff */
[----:B------:R-:W-:Y:S09]  /*61e0*/  P2R R100, PR, RZ, 0x10 ;  /* 0x00000010ff647803 */ /* 0x000ff20000000000 */
[----:B------:R-:W-:Y:S02]  /*61f0*/  @P4 MOV R51, R16 ;  /* 0x0000001000334202 */ /* 0x000fe40000000f00 */
[----:B------:R-:W-:Y:S01]  /*6200*/  @P4 LOP3.LUT R50, R17, 0xffff, RZ, 0xc0, !PT ;  /* 0x0000ffff11324812 */ /* 0x000fe200078ec0ff */
[----:B---34-:R-:W-:Y:S06]  /*6210*/  @!P0 BRA `(.L_x_99) ;  /* 0x0000000000a48947 */ /* 0x018fec0003800000 */
[----:B------:R-:W-:Y:S01]  /*6220*/  IMAD.HI.U32 R0, R89, R47, RZ ;  /* 0x0000002f59007227 */ /* 0x000fe200078e00ff */
[----:B------:R-:W-:Y:S02]  /*6230*/  ISETP.NE.AND P0, PT, R46, 0x1, PT ;  /* 0x000000012e00780c */ /* 0x000fe40003f05270 */
[----:B------:R-:W-:Y:S01]  /*6240*/  ISETP.NE.AND P2, PT, R43, 0x1, PT ;  /* 0x000000012b00780c */ /* 0x000fe20003f45270 */
[----:B------:R-:W-:Y:S01]  /*6250*/  IMAD.HI.U32 R4, R90, R84, RZ ;  /* 0x000000545a047227 */ /* 0x000fe200078e00ff */
[----:B------:R-:W-:Y:S02]  /*6260*/  SHF.R.U32.HI R0, RZ, R87, R0 ;  /* 0x00000057ff007219 */ /* 0x000fe40000011600 */
[----:B------:R-:W-:Y:S01]  /*6270*/  ISETP.NE.AND P3, PT, R49, 0x1, PT ;  /* 0x000000013100780c */ /* 0x000fe20003f65270 */
[----:B------:R-:W-:Y:S01]  /*6280*/  IMAD.HI.U32 R6, R50, R47, RZ ;  /* 0x0000002f32067227 */ /* 0x000fe200078e00ff */
[-C--:B------:R-:W-:Y:S02]  /*6290*/  SHF.R.U32.HI R4, RZ, R85.reuse, R4 ;  /* 0x00000055ff047219 */ /* 0x080fe40000011604 */
[----:B------:R-:W-:Y:S01]  /*62a0*/  SEL R0, R89, R0, !P0 ;  /* 0x0000000059007207 */ /* 0x000fe20004000000 */
[----:B------:R-:W-:Y:S01]  /*62b0*/  IMAD.HI.U32 R5, R51, R84, RZ ;  /* 0x0000005433057227 */ /* 0x000fe200078e00ff */
[----:B------:R-:W-:Y:S03]  /*62c0*/  SEL R4, R90, R4, !P3 ;  /* 0x000000045a047207 */ /* 0x000fe60005800000 */
[-C--:B------:R-:W-:Y:S01]  /*62d0*/  IMAD.HI.U32 R3, R0, R44.reuse, RZ ;  /* 0x0000002c00037227 */ /* 0x080fe200078e00ff */
[----:B------:R-:W-:Y:S03]  /*62e0*/  SHF.R.U32.HI R5, RZ, R85, R5 ;  /* 0x00000055ff057219 */ /* 0x000fe60000011605 */
[----:B------:R-:W-:Y:S01]  /*62f0*/  IMAD.HI.U32 R2, R4, R44, RZ ;  /* 0x0000002c04027227 */ /* 0x000fe200078e00ff */
[----:B------:R-:W-:Y:S02]  /*6300*/  @P2 SHF.R.U32.HI R0, RZ, R45, R3 ;  /* 0x0000002dff002219 */ /* 0x000fe40000011603 */
[----:B------:R-:W-:Y:S02]  /*6310*/  SHF.R.U32.HI R3, RZ, R87, R6 ;  /* 0x00000057ff037219 */ /* 0x000fe40000011606 */
[----:B------:R-:W-:Y:S01]  /*6320*/  @P2 SHF.R.U32.HI R4, RZ, R45, R2 ;  /* 0x0000002dff042219 */ /* 0x000fe20000011602 */
[----:B------:R-:W-:Y:S01]  /*6330*/  IMAD R0, R43, R0, RZ ;  /* 0x000000002b007224 */ /* 0x000fe200078e02ff */
[----:B------:R-:W-:Y:S02]  /*6340*/  SEL R3, R50, R3, !P0 ;  /* 0x0000000332037207 */ /* 0x000fe40004000000 */
[----:B------:R-:W-:Y:S01]  /*6350*/  SEL R2, R51, R5, !P3 ;  /* 0x0000000533027207 */ /* 0x000fe20005800000 */
[----:B------:R-:W-:Y:S01]  /*6360*/  IMAD R5, R43, R4, RZ ;  /* 0x000000042b057224 */ /* 0x000fe200078e02ff */
[C---:B------:R-:W-:Y:S01]  /*6370*/  ISETP.GE.AND P0, PT, R3.reuse, R0, PT ;  /* 0x000000000300720c */ /* 0x040fe20003f06270 */
[C---:B------:R-:W-:Y:S03]  /*6380*/  IMAD.HI.U32 R0, R3.reuse, R44, RZ ;  /* 0x0000002c03007227 */ /* 0x040fe600078e00ff */
[C---:B------:R-:W-:Y:S02]  /*6390*/  ISETP.GE.OR P0, PT, R2.reuse, R5, P0 ;  /* 0x000000050200720c */ /* 0x040fe40000706670 */
[----:B------:R-:W-:Y:S04]  /*63a0*/  SHF.R.U32.HI R0, RZ, R45, R0 ;  /* 0x0000002dff007219 */ /* 0x000fe80000011600 */
        /* <DEDUP_REMOVED lines=15> */
[----:B------:R-:W-:Y:S07]  /*64a0*/  IMAD R50, R3, R46, R50 ;  /* 0x0000002e03327224 */ /* 0x000fee00078e0232 */
.L_x_99:
[----:B-1----:R-:W-:Y:S01]  /*64b0*/  @!P1 IMAD.HI.U32 R2, R50, R9, RZ ;  /* 0x0000000932029227 */ /* 0x002fe200078e00ff */
[----:B------:R-:W-:Y:S01]  /*64c0*/  @!P1 ISETP.NE.AND P0, PT, R8, 0x1, PT ;  /* 0x000000010800980c */ /* 0x000fe20003f05270 */
[----:B------:R-:W-:Y:S01]  /*64d0*/  USHF.L.U32 UR42, UR27, 0x7, URZ ;  /* 0x000000071b2a7899 */ /* 0x000fe200080006ff */
[----:B------:R-:W-:Y:S01]  /*64e0*/  @!P1 ISETP.NE.AND P2, PT, R7, 0x1, PT ;  /* 0x000000010700980c */ /* 0x000fe20003f45270 */
[C---:B------:R-:W-:Y:S01]  /*64f0*/  @!P1 IMAD.HI.U32 R0, R51.reuse, R10, RZ ;  /* 0x0000000a33009227 */ /* 0x040fe200078e00ff */
[----:B------:R-:W-:Y:S01]  /*6500*/  @!P1 SHF.R.U32.HI R2, RZ, R12, R2 ;  /* 0x0000000cff029219 */ /* 0x000fe20000011602 */
[----:B------:R-:W-:Y:S01]  /*6510*/  USHF.L.U32 UR41, UR11, 0x7, URZ ;  /* 0x000000070b297899 */ /* 0x000fe200080006ff */
[----:B------:R-:W-:Y:S01]  /*6520*/  @P4 SHF.R.U32.HI R91, RZ, 0x10, R17 ;  /* 0x00000010ff5b4819 */ /* 0x000fe20000011611 */
[----:B------:R-:W-:Y:S01]  /*6530*/  VIADD R102, R102, 0x1 ;  /* 0x0000000166667836 */ /* 0x000fe20000000000 */
[----:B------:R-:W-:Y:S01]  /*6540*/  @!P1 SEL R2, R50, R2, !P0 ;  /* 0x0000000232029207 */ /* 0x000fe20004000000 */
[----:B------:R-:W-:Y:S01]  /*6550*/  BSSY.RECONVERGENT B6, `(.L_x_100) ;  /* 0x0000028000067945 */ /* 0x000fe20003800200 */
[----:B------:R-:W-:Y:S02]  /*6560*/  @!P1 SHF.R.U32.HI R0, RZ, R11, R0 ;  /* 0x0000000bff009219 */ /* 0x000fe40000011600 */
[----:B------:R-:W-:Y:S02]  /*6570*/  LOP3.LUT P0, RZ, R88, 0x90, RZ, 0xc0, !PT ;  /* 0x0000009058ff7812 */ /* 0x000fe4000780c0ff */
[----:B------:R-:W-:Y:S05]  /*6580*/  @!P1 SEL R3, R51, R0, !P2 ;  /* 0x0000000033039207 */ /* 0x000fea0005000000 */
[----:B------:R-:W-:Y:S02]  /*6590*/  @!P1 IMAD.IADD R0, R2, 0x1, -R3 ;  /* 0x0000000102009824 */ /* 0x000fe400078e0a03 */
[----:B------:R-:W-:Y:S02]  /*65a0*/  @!P1 IMAD.IADD R2, R3, 0x1, -R2 ;  /* 0x0000000103029824 */ /* 0x000fe400078e0a02 */
[----:B------:R-:W-:Y:S02]  /*65b0*/  @!P1 IMAD R51, R0, R7, R51 ;  /* 0x0000000700339224 */ /* 0x000fe400078e0233 */
[----:B------:R-:W-:Y:S01]  /*65c0*/  @!P1 IMAD R50, R2, R8, R50 ;  /* 0x0000000802329224 */ /* 0x000fe200078e0232 */
[----:B------:R-:W-:Y:S06]  /*65d0*/  @!P0 BRA `(.L_x_101) ;  /* 0x00000000007c8947 */ /* 0x000fec0003800000 */
[----:B------:R-:W1:Y:S01]  /*65e0*/  LDCU.64 UR8, c[0x4][0x80] ;  /* 0x01001000ff0877ac */ /* 0x000e620008000a00 */
[----:B------:R-:W-:Y:S01]  /*65f0*/  MOV R2, 0x0 ;  /* 0x0000000000027802 */ /* 0x000fe20000000f00 */
[----:B------:R-:W-:Y:S02]  /*6600*/  HFMA2 R12, -RZ, RZ, 0, 5.9604644775390625e-08 ;  /* 0x00000001ff0c7431 */ /* 0x000fe400000001ff */
[----:B------:R-:W-:Y:S01]  /*6610*/  IMAD.MOV.U32 R8, RZ, RZ, 0x70 ;  /* 0x00000070ff087424 */ /* 0x000fe200078e00ff */
[----:B------:R2:W3:Y:S01]  /*6620*/  LDC.64 R14, c[0x4][R2] ;  /* 0x01000000020e7b82 */ /* 0x0004e20000000a00 */
[----:B------:R-:W4:Y:S01]  /*6630*/  LDCU.64 UR6, c[0x4][0x88] ;  /* 0x01001100ff0677ac */ /* 0x000f220008000a00 */
[----:B------:R-:W-:Y:S01]  /*6640*/  IMAD.MOV.U32 R13, RZ, RZ, RZ ;  /* 0x000000ffff0d7224 */ /* 0x000fe200078e00ff */
[----:B------:R-:W2:Y:S01]  /*6650*/  LDCU.64 UR4, c[0x4][0x8] ;  /* 0x01000100ff0477ac */ /* 0x000ea20008000a00 */
[----:B-1----:R-:W-:Y:S01]  /*6660*/  MOV R5, UR9 ;  /* 0x0000000900057c02 */ /* 0x002fe20008000f00 */
[----:B------:R-:W-:Y:S01]  /*6670*/  IMAD.U32 R4, RZ, RZ, UR8 ;  /* 0x00000008ff047e24 */ /* 0x000fe2000f8e00ff */
[----:B----4-:R-:W-:Y:S01]  /*6680*/  MOV R7, UR7 ;  /* 0x0000000700077c02 */ /* 0x010fe20008000f00 */
[----:B------:R-:W-:Y:S01]  /*6690*/  IMAD.U32 R6, RZ, RZ, UR6 ;  /* 0x00000006ff067e24 */ /* 0x000fe2000f8e00ff */
[----:B--2---:R-:W-:Y:S01]  /*66a0*/  MOV R11, UR5 ;  /* 0x00000005000b7c02 */ /* 0x004fe20008000f00 */
[----:B------:R-:W-:Y:S02]  /*66b0*/  IMAD.U32 R10, RZ, RZ, UR4 ;  /* 0x00000004ff0a7e24 */ /* 0x000fe4000f8e00ff */
[----:B------:R-:W-:Y:S07]  /*66c0*/  LEPC R20, `(.L_x_102) ;  /* 0x000000001014794e */ /* 0x000fee0000000000 */
[----:B---3-5:R-:W-:Y:S05]  /*66d0*/  CALL.ABS.NOINC R14 ;  /* 0x000000000e007343 */ /* 0x028fea0003c00000 */
.L_x_102:
[----:B------:R-:W1:Y:S01]  /*66e0*/  LDCU.64 UR8, c[0x4][0x80] ;  /* 0x01001000ff0877ac */ /* 0x000e620008000a00 */
[----:B------:R-:W2:Y:S01]  /*66f0*/  LDC.64 R2, c[0x4][R2] ;  /* 0x0100000002027b82 */ /* 0x000ea20000000a00 */
[----:B------:R-:W-:Y:S02]  /*6700*/  HFMA2 R12, -RZ, RZ, 0, 5.9604644775390625e-08 ;  /* 0x00000001ff0c7431 */ /* 0x000fe400000001ff */
[----:B------:R-:W-:Y:S02]  /*6710*/  IMAD.MOV.U32 R8, RZ, RZ, 0x70 ;  /* 0x00000070ff087424 */ /* 0x000fe400078e00ff */
[----:B------:R-:W-:Y:S01]  /*6720*/  IMAD.MOV.U32 R13, RZ, RZ, RZ ;  /* 0x000000ffff0d7224 */ /* 0x000fe200078e00ff */
[----:B------:R-:W3:Y:S01]  /*6730*/  LDCU.64 UR6, c[0x4][0x88] ;  /* 0x01001100ff0677ac */ /* 0x000ee20008000a00 */
[----:B------:R-:W4:Y:S01]  /*6740*/  LDCU.64 UR4, c[0x4][0x8] ;  /* 0x01000100ff0477ac */ /* 0x000f220008000a00 */
[----:B-1----:R-:W-:Y:S02]  /*6750*/  MOV R4, UR8 ;  /* 0x0000000800047c02 */ /* 0x002fe40008000f00 */
[----:B------:R-:W-:Y:S02]  /*6760*/  MOV R5, UR9 ;  /* 0x0000000900057c02 */ /* 0x000fe40008000f00 */
[----:B---3--:R-:W-:Y:S01]  /*6770*/  MOV R7, UR7 ;  /* 0x0000000700077c02 */ /* 0x008fe20008000f00 */
[----:B------:R-:W-:Y:S01]  /*6780*/  IMAD.U32 R6, RZ, RZ, UR6 ;  /* 0x00000006ff067e24 */ /* 0x000fe2000f8e00ff */
[----:B----4-:R-:W-:Y:S01]  /*6790*/  MOV R11, UR5 ;  /* 0x00000005000b7c02 */ /* 0x010fe20008000f00 */
[----:B------:R-:W-:Y:S02]  /*67a0*/  IMAD.U32 R10, RZ, RZ, UR4 ;  /* 0x00000004ff0a7e24 */ /* 0x000fe4000f8e00ff */
[----:B------:R-:W-:Y:S07]  /*67b0*/  LEPC R20, `(.L_x_101) ;  /* 0x000000001014794e */ /* 0x000fee0000000000 */
[----:B--2---:R-:W-:Y:S05]  /*67c0*/  CALL.ABS.NOINC R2 ;  /* 0x0000000002007343 */ /* 0x004fea0003c00000 */
.L_x_101:
[----:B------:R-:W-:Y:S05]  /*67d0*/  BSYNC.RECONVERGENT B6 ;  /* 0x0000000000067941 */ /* 0x000fea0003800200 */
.L_x_100:
[----:B------:R-:W-:Y:S01]  /*67e0*/  ISETP.NE.U32.AND P4, PT, R82, RZ, PT ;  /* 0x000000ff5200720c */ /* 0x000fe20003f85070 */
[----:B------:R-:W-:Y:S01]  /*67f0*/  UISETP.NE.AND UP2, UPT, UR36, URZ, UPT ;  /* 0x000000ff2400728c */ /* 0x000fe2000bf45270 */
[----:B------:R-:W-:Y:S01]  /*6800*/  ISETP.NE.U32.AND P2, PT, RZ, UR48, PT ;  /* 0x00000030ff007c0c */ /* 0x000fe2000bf45070 */
[----:B------:R-:W-:Y:S01]  /*6810*/  UISETP.NE.U32.AND UP1, UPT, UR50, URZ, UPT ;  /* 0x000000ff3200728c */ /* 0x000fe2000bf25070 */
[----:B------:R-:W-:Y:S01]  /*6820*/  ISETP.NE.AND.EX P4, PT, R83, RZ, PT, P4 ;  /* 0x000000ff5300720c */ /* 0x000fe20003f85340 */
[----:B------:R-:W-:Y:S01]  /*6830*/  UPLOP3.LUT UP0, UPT, UPT, UPT, UPT, 0x40, 0x4 ;  /* 0x000000000004789c */ /* 0x000fe20003f0e870 */
[----:B------:R-:W-:Y:S01]  /*6840*/  ISETP.NE.AND.EX P2, PT, RZ, UR49, PT, P2 ;  /* 0x00000031ff007c0c */ /* 0x000fe2000bf45320 */
[----:B------:R-:W-:Y:S01]  /*6850*/  UISETP.NE.AND.EX UP1, UPT, UR51, URZ, UPT, UP1 ;  /* 0x000000ff3300728c */ /* 0x000fe2000bf25310 */
[----:B------:R-:W-:Y:S04]  /*6860*/  PLOP3.LUT P1, PT, PT, PT, UP2, 0x80, 0x8 ;  /* 0x000000000008781c */ /* 0x000fe80003f2f028 */
[----:B------:R-:W-:Y:S06]  /*6870*/  @UP2 UPLOP3.LUT UP0, UPT, UPT, UPT, UP1, 0x80, 0x8 ;  /* 0x000000000008289c */ /* 0x000fec0003f0f010 */
[----:B------:R-:W-:Y:S01]  /*6880*/  PLOP3.LUT P0, PT, PT, PT, UP0, 0x80, 0x8 ;  /* 0x000000000008781c */ /* 0x000fe20003f0f008 */
[----:B------:R-:W-:Y:S01]  /*6890*/  @!UPT UIADD3 URZ, UPT, UPT, URZ, URZ, URZ ;  /* 0x000000fffffff290 */ /* 0x000fe2000fffe0ff */
[----:B------:R-:W-:Y:S11]  /*68a0*/  BRA.U !UP1, `(.L_x_103) ;  /* 0x0000000109387547 */ /* 0x000ff6000b800000 */
[----:B------:R-:W-:Y:S01]  /*68b0*/  UISETP.NE.U32.AND UP0, UPT, UR48, URZ, UPT ;  /* 0x000000ff3000728c */ /* 0x000fe2000bf05070 */
[----:B------:R-:W-:Y:S02]  /*68c0*/  HFMA2 R0, -RZ, RZ, 0, 5.9604644775390625e-08 ;  /* 0x00000001ff007431 */ /* 0x000fe400000001ff */
[----:B------:R-:W-:Y:S01]  /*68d0*/  IMAD.MOV.U32 R86, RZ, RZ, 0x1 ;  /* 0x00000001ff567424 */ /* 0x000fe200078e00ff */
[----:B------:R-:W-:Y:S06]  /*68e0*/  UISETP.NE.AND.EX UP0, UPT, UR49, URZ, UPT, UP0 ;  /* 0x000000ff3100728c */ /* 0x000fec000bf05300 */
[----:B------:R-:W-:Y:S05]  /*68f0*/  PLOP3.LUT P3, PT, PT, PT, UP0, 0x80, 0x8 ;  /* 0x000000000008781c */ /* 0x000fea0003f6f008 */
[----:B------:R-:W1:Y:S01]  /*6900*/  @UP0 LDCU.64 UR6, c[0x0][0xc88] ;  /* 0x00019100ff0607ac */ /* 0x000e620008000a00 */
[----:B------:R-:W-:Y:S07]  /*6910*/  @UP0 UIMAD UR4, UR44, UR50, URZ ;  /* 0x000000322c0402a4 */ /* 0x000fee000f8e02ff */
[----:B------:R-:W-:Y:S01]  /*6920*/  @!P3 PRMT R86, R0, 0x7610, R86 ;  /* 0x000076100056b816 */ /* 0x000fe20000000056 */
[----:B-1----:R-:W-:Y:S03]  /*6930*/  @UP0 UIMAD.WIDE UR6, UR4, 0x4, UR6 ;  /* 0x00000004040608a5 */ /* 0x002fe6000f8e0206 */
[----:B------:R-:W1:Y:S03]  /*6940*/  @!UP0 LDCU UR4, c[0x0][0xc80] ;  /* 0x00019000ff0487ac */ /* 0x000e660008000800 */
[----:B------:R-:W-:Y:S01]  /*6950*/  IMAD.U32 R2, RZ, RZ, UR6 ;  /* 0x00000006ff027e24 */ /* 0x000fe2000f8e00ff */
[----:B------:R-:W-:Y:S05]  /*6960*/  MOV R3, UR7 ;  /* 0x0000000700037c02 */ /* 0x000fea0008000f00 */
[----:B-----5:R2:W5:Y:S02]  /*6970*/  @P3 LDG.E R53, desc[UR46][R2.64] ;  /* 0x0000002e02353981 */ /* 0x020564000c1e1900 */
[----:B-12---:R-:W-:Y:S02]  /*6980*/  @!P3 IMAD.U32 R53, RZ, RZ, UR4 ;  /* 0x00000004ff35be24 */ /* 0x006fe4000f8e00ff */
.L_x_103:
[----:B------:R-:W-:Y:S05]  /*6990*/  @!P4 BRA `(.L_x_104) ;  /* 0x000000000020c947 */ /* 0x000fea0003800000 */
[----:B------:R-:W-:Y:S04]  /*69a0*/  ISETP.NE.U32.AND P3, PT, R80, RZ, PT ;  /* 0x000000ff5000720c */ /* 0x000fe80003f65070 */
[----:B------:R-:W-:Y:S11]  /*69b0*/  ISETP.NE.AND.EX P3, PT, R81, RZ, PT, P3 ;  /* 0x000000ff5100720c */ /* 0x000ff60003f65330 */
[----:B------:R-:W-:Y:S02]  /*69c0*/  @!UPT UIADD3 URZ, UPT, UPT, URZ, URZ, URZ ;  /* 0x000000fffffff290 */ /* 0x000fe4000fffe0ff */
[----:B------:R-:W1:Y:S01]  /*69d0*/  @P3 LDC.64 R2, c[0x0][0xca8] ;  /* 0x00032a00ff023b82 */ /* 0x000e620000000a00 */
[----:B------:R-:W-:Y:S04]  /*69e0*/  @P3 IMAD R0, R82, UR44, RZ ;  /* 0x0000002c52003c24 */ /* 0x000fe8000f8e02ff */
[----:B-1----:R-:W-:Y:S05]  /*69f0*/  @P3 IMAD.WIDE R2, R0, 0x4, R2 ;  /* 0x0000000400023825 */ /* 0x002fea00078e0202 */
[----:B-----5:R1:W5:Y:S02]  /*6a00*/  @P3 LDG.E R52, desc[UR46][R2.64] ;  /* 0x0000002e02343981 */ /* 0x020364000c1e1900 */
[----:B-1----:R-:W2:Y:S02]  /*6a10*/  @!P3 LDC R52, c[0x0][0xca0] ;  /* 0x00032800ff34bb82 */ /* 0x002ea40000000800 */
.L_x_104:
[----:B-----5:R-:W-:Y:S01]  /*6a20*/  FSETP.NEU.AND P3, PT, R53, RZ, PT ;  /* 0x000000ff3500720b */ /* 0x020fe20003f6d000 */
[----:B------:R-:W-:Y:S01]  /*6a30*/  IMAD.MOV.U32 R69, RZ, RZ, 0x10 ;  /* 0x00000010ff457424 */ /* 0x000fe200078e00ff */
[----:B------:R-:W-:Y:S01]  /*6a40*/  SEL R2, RZ, 0xffffffff, P2 ;  /* 0xffffffffff027807 */ /* 0x000fe20001000000 */
[----:B------:R-:W-:Y:S01]  /*6a50*/  IMAD R59, R94, 0x80, R95 ;  /* 0x000000805e3b7824 */ /* 0x000fe200078e025f */
[----:B------:R-:W-:Y:S01]  /*6a60*/  @P1 LOP3.LUT P2, RZ, R86, 0xff, RZ, 0xc0, !PT ;  /* 0x000000ff56ff1812 */ /* 0x000fe2000784c0ff */
[----:B------:R-:W-:Y:S01]  /*6a70*/  IMAD.SHL.U32 R104, R96, 0x2, RZ ;  /* 0x0000000260687824 */ /* 0x000fe200078e00ff */
[----:B------:R-:W-:Y:S01]  /*6a80*/  @P1 SEL R0, RZ, 0xffffffff, P3 ;  /* 0xffffffffff001807 */ /* 0x000fe20001800000 */
[----:B------:R-:W-:Y:S01]  /*6a90*/  BSSY B1, `(.L_x_105) ;  /* 0x0000039000017945 */ /* 0x000fe20003800000 */
[----:B------:R-:W-:Y:S01]  /*6aa0*/  LEA R58, R94, UR45, 0x3 ;  /* 0x0000002d5e3a7c11 */ /* 0x000fe2000f8e18ff */
[----:B------:R-:W-:Y:S01]  /*6ab0*/  VIADD R103, R104, UR45 ;  /* 0x0000002d68677c36 */ /* 0x000fe20008000000 */
[----:B------:R-:W-:Y:S01]  /*6ac0*/  @P0 SEL R0, R2, R0, !P2 ;  /* 0x0000000002000207 */ /* 0x000fe20005000000 */
[----:B------:R-:W-:Y:S01]  /*6ad0*/  IMAD.MOV.U32 R70, RZ, RZ, 0x1 ;  /* 0x00000001ff467424 */ /* 0x000fe200078e00ff */
[----:B------:R-:W-:Y:S01]  /*6ae0*/  SHF.L.U32 R3, R93, 0x1f, RZ ;  /* 0x0000001f5d037819 */ /* 0x000fe200000006ff */
[----:B------:R-:W-:Y:S01]  /*6af0*/  IMAD.MOV.U32 R68, RZ, RZ, RZ ;  /* 0x000000ffff447224 */ /* 0x000fe200078e00ff */
[----:B------:R-:W-:Y:S02]  /*6b00*/  @P1 LOP3.LUT R0, R0, 0x1, RZ, 0xc0, !PT ;  /* 0x0000000100001812 */ /* 0x000fe400078ec0ff */
[----:B------:R-:W-:Y:S02]  /*6b10*/  CS2R R78, SRZ ;  /* 0x00000000004e7805 */ /* 0x000fe4000001ff00 */
[----:B------:R-:W-:Y:S02]  /*6b20*/  PLOP3.LUT P2, PT, PT, PT, UP1, 0x80, 0x8 ;  /* 0x000000000008781c */ /* 0x000fe40003f4f018 */
[----:B------:R-:W-:Y:S02]  /*6b30*/  CS2R R76, SRZ ;  /* 0x00000000004c7805 */ /* 0x000fe4000001ff00 */
[----:B------:R-:W-:Y:S02]  /*6b40*/  ISETP.NE.U32.OR P4, PT, R0, 0x1, !P1 ;  /* 0x000000010000780c */ /* 0x000fe40004f85470 */
[----:B------:R-:W-:Y:S02]  /*6b50*/  CS2R R74, SRZ ;  /* 0x00000000004a7805 */ /* 0x000fe4000001ff00 */
[----:B------:R-:W-:Y:S02]  /*6b60*/  LOP3.LUT P5, RZ, R97, 0x40, RZ, 0xc0, !PT ;  /* 0x0000004061ff7812 */ /* 0x000fe400078ac0ff */
[----:B------:R-:W-:Y:S02]  /*6b70*/  CS2R R72, SRZ ;  /* 0x0000000000487805 */ /* 0x000fe4000001ff00 */
[----:B------:R-:W-:Y:S02]  /*6b80*/  P2R R105, PR, RZ, 0x10 ;  /* 0x00000010ff697803 */ /* 0x000fe40000000000 */
[----:B------:R-:W-:Y:S02]  /*6b90*/  CS2R R66, SRZ ;  /* 0x0000000000427805 */ /* 0x000fe4000001ff00 */
[----:B------:R-:W-:Y:S02]  /*6ba0*/  SEL R69, R69, 0xfffffff0, !P5 ;  /* 0xfffffff045457807 */ /* 0x000fe40006800000 */
[----:B------:R-:W-:Y:S02]  /*6bb0*/  CS2R R64, SRZ ;  /* 0x0000000000407805 */ /* 0x000fe4000001ff00 */
[----:B------:R-:W-:Y:S02]  /*6bc0*/  CS2R R62, SRZ ;  /* 0x00000000003e7805 */ /* 0x000fe4000001ff00 */
[----:B------:R-:W-:Y:S01]  /*6bd0*/  CS2R R60, SRZ ;  /* 0x00000000003c7805 */ /* 0x000fe2000001ff00 */
[----:B------:R-:W-:Y:S01]  /*6be0*/  IMAD.IADD R103, R103, 0x1, R69 ;  /* 0x0000000167677824 */ /* 0x000fe200078e0245 */
[----:B------:R-:W-:Y:S04]  /*6bf0*/  @P4 SHF.L.U32 R0, RZ, 0x1f, RZ ;  /* 0x0000001fff004819 */ /* 0x000fe800000006ff */
[----:B------:R1:W3:Y:S01]  /*6c00*/  @P4 SYNCS.PHASECHK.TRANS64.TRYWAIT P1, [UR45+0x60], R0 ;  /* 0x00006000ff0045a7 */ /* 0x0002e2000802112d */
[----:B------:R4:W2:Y:S01]  /*6c10*/  SYNCS.PHASECHK.TRANS64.TRYWAIT P0, [R58+URZ+0xd0], R3 ;  /* 0x0000d0033a0075a7 */ /* 0x0008a200080011ff */
[----:B-1----:R-:W-:Y:S02]  /*6c20*/  SEL R0, RZ, 0xffffffff, P3 ;  /* 0xffffffffff007807 */ /* 0x002fe40001800000 */
[----:B------:R-:W-:Y:S04]  /*6c30*/  LOP3.LUT P3, R101, R86, 0xff, RZ, 0xc0, !PT ;  /* 0x000000ff56657812 */ /* 0x000fe8000786c0ff */
[----:B------:R-:W-:Y:S04]  /*6c40*/  @P2 SEL R0, R2, R0, !P3 ;  /* 0x0000000002002207 */ /* 0x000fe80005800000 */
[----:B------:R-:W-:Y:S04]  /*6c50*/  LOP3.LUT R0, R0, 0x1, RZ, 0xc0, !PT ;  /* 0x0000000100007812 */ /* 0x000fe800078ec0ff */
[----:B------:R-:W-:Y:S02]  /*6c60*/  ISETP.NE.U32.AND P2, PT, R0, 0x1, PT ;  /* 0x000000010000780c */ /* 0x000fe40003f45070 */
[----:B------:R-:W-:Y:S02]  /*6c70*/  SHF.R.U32.HI R0, RZ, 0x15, R59 ;  /* 0x00000015ff007819 */ /* 0x000fe4000001163b */
[----:B------:R-:W-:Y:S02]  /*6c80*/  P2R R71, PR, RZ, 0x4 ;  /* 0x00000004ff477803 */ /* 0x000fe40000000000 */
[----:B------:R-:W-:Y:S02]  /*6c90*/  LOP3.LUT R2, R0, 0x3, RZ, 0xc0, !PT ;  /* 0x0000000300027812 */ /* 0x000fe400078ec0ff */
[----:B---3--:R-:W-:Y:S01]  /*6ca0*/  @P4 SEL R70, RZ, 0x1, !P1 ;  /* 0x00000001ff464807 */ /* 0x008fe20004800000 */
[----:B--2-4-:R-:W-:Y:S06]  /*6cb0*/  @!P4 BRA `(.L_x_106) ;  /* 0x000000000058c947 */ /* 0x014fec0003800000 */
[----:B------:R-:W-:Y:S01]  /*6cc0*/  IMAD.MOV.U32 R79, RZ, RZ, RZ ;  /* 0x000000ffff4f7224 */ /* 0x000fe200078e00ff */
[----:B------:R-:W-:Y:S01]  /*6cd0*/  ISETP.NE.AND P1, PT, R70, RZ, PT ;  /* 0x000000ff4600720c */ /* 0x000fe20003f25270 */
[----:B------:R-:W-:Y:S01]  /*6ce0*/  BSSY B0, `(.L_x_107) ;  /* 0x000000c000007945 */ /* 0x000fe20003800000 */
[----:B------:R-:W-:Y:S02]  /*6cf0*/  CS2R R62, SRZ ;  /* 0x00000000003e7805 */ /* 0x000fe4000001ff00 */
[----:B------:R-:W-:Y:S02]  /*6d00*/  CS2R R60, SRZ ;  /* 0x00000000003c7805 */ /* 0x000fe4000001ff00 */
[----:B------:R-:W-:Y:S02]  /*6d10*/  CS2R R66, SRZ ;  /* 0x0000000000427805 */ /* 0x000fe4000001ff00 */
[----:B------:R-:W-:Y:S02]  /*6d20*/  CS2R R64, SRZ ;  /* 0x0000000000407805 */ /* 0x000fe4000001ff00 */
[----:B------:R-:W-:Y:S02]  /*6d30*/  CS2R R74, SRZ ;  /* 0x00000000004a7805 */ /* 0x000fe4000001ff00 */
[----:B------:R-:W-:Y:S02]  /*6d40*/  CS2R R72, SRZ ;  /* 0x0000000000487805 */ /* 0x000fe4000001ff00 */
[----:B------:R-:W-:Y:S01]  /*6d50*/  CS2R R76, SRZ ;  /* 0x00000000004c7805 */ /* 0x000fe2000001ff00 */
[----:B------:R-:W-:Y:S06]  /*6d60*/  @P1 BRA `(.L_x_108) ;  /* 0x00000000000c1947 */ /* 0x000fec0003800000 */
[----:B------:R-:W-:Y:S04]  /*6d70*/  SHF.L.U32 R5, RZ, 0x1f, RZ ;  /* 0x0000001fff057819 */ /* 0x000fe800000006ff */
[----:B------:R-:W1:Y:S02]  /*6d80*/  SYNCS.PHASECHK.TRANS64.TRYWAIT P1, [UR45+0x60], R5 ;  /* 0x00006005ff0075a7 */ /* 0x000e64000802112d */
[----:B-1----:R-:W-:Y:S05]  /*6d90*/  @!P1 BRA `(.L_x_109) ;  /* 0x0000008000e49947 */ /* 0x002fea0003800000 */
.L_x_108:
[----:B------:R-:W-:Y:S05]  /*6da0*/  BSYNC B0 ;  /* 0x0000000000007941 */ /* 0x000fea0003800000 */
.L_x_107:
[----:B------:R-:W-:Y:S01]  /*6db0*/  ISETP.NE.AND P1, PT, R71, RZ, PT ;  /* 0x000000ff4700720c */ /* 0x000fe20003f25270 */
[----:B------:R-:W-:Y:S11]  /*6dc0*/  HFMA2 R68, -RZ, RZ, 0, 5.9604644775390625e-08 ;  /* 0x00000001ff447431 */ /* 0x000ff600000001ff */
[----:B------:R-:W-:Y:S01]  /*6dd0*/  @!UPT UIADD3 URZ, UPT, UPT, URZ, URZ, URZ ;  /* 0x000000fffffff290 */ /* 0x000fe2000fffe0ff */
[----:B------:R2:W3:Y:S04]  /*6de0*/  @P1 LDS.128 R60, [R104+UR45+0x200] ;  /* 0x0002002d683c1984 */ /* 0x0004e80008000c00 */
[----:B------:R2:W4:Y:S04]  /*6df0*/  @P1 LDS.128 R64, [R103+0x200] ;  /* 0x0002000067401984 */ /* 0x0005280000000c00 */
[----:B------:R2:W1:Y:S04]  /*6e00*/  @P1 LDS.128 R72, [R104+UR45+0xa00] ;  /* 0x000a002d68481984 */ /* 0x0004680008000c00 */
[----:B------:R2:W1:Y:S02]  /*6e10*/  @P1 LDS.128 R76, [R103+0xa00] ;  /* 0x000a0000674c1984 */ /* 0x0004640000000c00 */
.L_x_106:
[----:B------:R-:W-:Y:S05]  /*6e20*/  BSYNC B1 ;  /* 0x0000000000017941 */ /* 0x000fea0003800000 */
.L_x_105:
[----:B------:R-:W-:Y:S02]  /*6e30*/  ISETP.NE.AND P1, PT, R98, R2, PT ;  /* 0x000000026200720c */ /* 0x000fe40003f25270 */
[----:B------:R-:W-:Y:S01]  /*6e40*/  MOV R39, RZ ;  /* 0x000000ff00277202 */ /* 0x000fe20000000f00 */
[----:B------:R-:W-:Y:S10]  /*6e50*/  @P0 BRA `(.L_x_110) ;  /* 0x0000000000080947 */ /* 0x000ff40003800000 */
[----:B------:R-:W5:Y:S02]  /*6e60*/  SYNCS.PHASECHK.TRANS64.TRYWAIT P0, [R58+URZ+0xd0], R3 ;  /* 0x0000d0033a0075a7 */ /* 0x000f6400080011ff */
[----:B-----5:R-:W-:Y:S05]  /*6e70*/  @!P0 BRA `(.L_x_111) ;  /* 0x0000008000c48947 */ /* 0x020fea0003800000 */
.L_x_110:
[----:B------:R-:W-:Y:S01]  /*6e80*/  IMAD.MOV.U32 R38, RZ, RZ, RZ ;  /* 0x000000ffff267224 */ /* 0x000fe200078e00ff */
[----:B------:R-:W-:Y:S02]  /*6e90*/  CS2R R36, SRZ ;  /* 0x0000000000247805 */ /* 0x000fe4000001ff00 */
        /* <DEDUP_REMOVED lines=13> */
[----:B-1----:R-:W-:Y:S01]  /*6f70*/  CS2R R4, SRZ ;  /* 0x0000000000047805 */ /* 0x002fe2000001ff00 */
[----:B------:R-:W-:Y:S06]  /*6f80*/  @P1 BRA `(.L_x_112) ;  /* 0x0000000000bc1947 */ /* 0x000fec0003800000 */
[----:B------:R-:W-:Y:S11]  /*6f90*/  LOP3.LUT P0, RZ, R0, 0x3, R99, 0x48, !PT ;  /* 0x0000000300ff7812 */ /* 0x000ff60007804863 */
[----:B------:R-:W-:Y:S02]  /*6fa0*/  @!UPT UIADD3 URZ, UPT, UPT, URZ, URZ, URZ ;  /* 0x000000fffffff290 */ /* 0x000fe4000fffe0ff */
[----:B------:R-:W-:Y:S05]  /*6fb0*/  @!P0 BRA `(.L_x_113) ;  /* 0x0000000000408947 */ /* 0x000fea0003800000 */
[----:B------:R-:W1:Y:S01]  /*6fc0*/  LDCU.64 UR8, c[0x4][0x70] ;  /* 0x01000e00ff0877ac */ /* 0x000e620008000a00 */
[----:B------:R-:W-:Y:S01]  /*6fd0*/  MOV R15, 0x0 ;  /* 0x00000000000f7802 */ /* 0x000fe20000000f00 */
[----:B------:R-:W-:Y:S02]  /*6fe0*/  HFMA2 R12, -RZ, RZ, 0, 5.9604644775390625e-08 ;  /* 0x00000001ff0c7431 */ /* 0x000fe400000001ff */
[----:B------:R-:W-:Y:S02]  /*6ff0*/  IMAD.MOV.U32 R8, RZ, RZ, 0x192 ;  /* 0x00000192ff087424 */ /* 0x000fe400078e00ff */
[----:B------:R-:W-:Y:S01]  /*7000*/  IMAD.MOV.U32 R13, RZ, RZ, RZ ;  /* 0x000000ffff0d7224 */ /* 0x000fe200078e00ff */
[----:B------:R-:W5:Y:S01]  /*7010*/  LDCU.64 UR6, c[0x4][0x78] ;  /* 0x01000f00ff0677ac */ /* 0x000f620008000a00 */
[----:B------:R-:W2:Y:S01]  /*7020*/  LDC.64 R14, c[0x4][R15] ;  /* 0x010000000f0e7b82 */ /* 0x000ea20000000a00 */
[----:B------:R-:W3:Y:S01]  /*7030*/  LDCU.64 UR4, c[0x4][0x10] ;  /* 0x01000200ff0477ac */ /* 0x000ee20008000a00 */
[----:B-1----:R-:W-:Y:S01]  /*7040*/  MOV R5, UR9 ;  /* 0x0000000900057c02 */ /* 0x002fe20008000f00 */
[----:B------:R-:W-:Y:S01]  /*7050*/  IMAD.U32 R4, RZ, RZ, UR8 ;  /* 0x00000008ff047e24 */ /* 0x000fe2000f8e00ff */
[----:B-----5:R-:W-:Y:S01]  /*7060*/  MOV R7, UR7 ;  /* 0x0000000700077c02 */ /* 0x020fe20008000f00 */
[----:B------:R-:W-:Y:S01]  /*7070*/  IMAD.U32 R6, RZ, RZ, UR6 ;  /* 0x00000006ff067e24 */ /* 0x000fe2000f8e00ff */
[----:B---3--:R-:W-:Y:S01]  /*7080*/  MOV R11, UR5 ;  /* 0x00000005000b7c02 */ /* 0x008fe20008000f00 */
[----:B------:R-:W-:Y:S02]  /*7090*/  IMAD.U32 R10, RZ, RZ, UR4 ;  /* 0x00000004ff0a7e24 */ /* 0x000fe4000f8e00ff */
[----:B------:R-:W-:Y:S07]  /*70a0*/  LEPC R20, `(.L_x_113) ;  /* 0x000000001014794e */ /* 0x000fee0000000000 */
[----:B--2-4-:R-:W-:Y:S05]  /*70b0*/  CALL.ABS.NOINC R14 ;  /* 0x000000000e007343 */ /* 0x014fea0003c00000 */
.L_x_113:
[----:B------:R-:W-:Y:S05]  /*70c0*/  WARPSYNC.ALL ;  /* 0x0000000000007948 */ /* 0x000fea0003800000 */
[C---:B------:R-:W-:Y:S01]  /*70d0*/  R2UR UR4, R59.reuse ;  /* 0x000000003b0472ca */ /* 0x040fe200000e0000 */
[----:B------:R-:W-:Y:S05]  /*70e0*/  VIADD R0, R59, 0x40 ;  /* 0x000000403b007836 */ /* 0x000fea0000000000 */
[----:B------:R-:W-:Y:S04]  /*70f0*/  SHF.R.U32.HI R0, RZ, 0x15, R0 ;  /* 0x00000015ff007819 */ /* 0x000fe80000011600 */
[----:B------:R-:W-:Y:S03]  /*7100*/  LOP3.LUT P0, RZ, R0, 0x3, R99, 0x48, !PT ;  /* 0x0000000300ff7812 */ /* 0x000fe60007804863 */
[----:B------:R-:W1:Y:S10]  /*7110*/  LDTM.x16 R24, tmem[UR4] ;  /* 0x00000004001879ee */ /* 0x000e740008240000 */
[----:B-1----:R-:W-:Y:S05]  /*7120*/  @!P0 BRA `(.L_x_114) ;  /* 0x0000000000408947 */ /* 0x002fea0003800000 */
        /* <DEDUP_REMOVED lines=16> */
.L_x_114:
[----:B------:R-:W-:Y:S05]  /*7230*/  WARPSYNC.ALL ;  /* 0x0000000000007948 */ /* 0x000fea0003800000 */
[----:B------:R-:W-:Y:S11]  /*7240*/  R2UR UR4, R59 ;  /* 0x000000003b0472ca */ /* 0x000ff600000e0000 */
[----:B------:R-:W-:Y:S02]  /*7250*/  @!UPT UIADD3 URZ, UPT, UPT, URZ, URZ, URZ ;  /* 0x000000fffffff290 */ /* 0x000fe4000fffe0ff */
[----:B------:R-:W1:Y:S02]  /*7260*/  LDTM.x16 R4, tmem[UR4+0x40] ;  /* 0x00004004000479ee */ /* 0x000e640008240000 */
[----:B-1----:R-:W-:Y:S01]  /*7270*/  NOP ;  /* 0x0000000000007918 */ /* 0x002fe20000000000 */
.L_x_112:
[----:B---3--:R-:W-:Y:S01]  /*7280*/  SHF.L.U32 R20, R60, 0x10, RZ ;  /* 0x000000103c147819 */ /* 0x008fe200000006ff */
[----:B------:R-:W-:Y:S01]  /*7290*/  FMUL R0, R52, R24 ;  /* 0x0000001834007220 */ /* 0x000fe20000400000 */
[----:B------:R-:W-:Y:S01]  /*72a0*/  ISETP.NE.AND P0, PT, R98, R2, PT ;  /* 0x000000026200720c */ /* 0x000fe20003f05270 */
[----:B------:R-:W-:Y:S01]  /*72b0*/  FMUL R2, R52, R25 ;  /* 0x0000001934027220 */ /* 0x000fe20000400000 */
[----:B------:R-:W-:Y:S01]  /*72c0*/  LOP3.LUT R21, R60, 0xffff0000, RZ, 0xc0, !PT ;  /* 0xffff00003c157812 */ /* 0x000fe200078ec0ff */
[----:B------:R-:W-:Y:S01]  /*72d0*/  FFMA R0, R53, R20, R0 ;  /* 0x0000001435007223 */ /* 0x000fe20000000000 */
[C---:B------:R-:W-:Y:S01]  /*72e0*/  SHF.L.U32 R22, R61.reuse, 0x10, RZ ;  /* 0x000000103d167819 */ /* 0x040fe200000006ff */
[----:B------:R-:W-:Y:S01]  /*72f0*/  FMUL R3, R52, R26 ;  /* 0x0000001a34037220 */ /* 0x000fe20000400000 */
[----:B------:R-:W-:Y:S01]  /*7300*/  LOP3.LUT R23, R61, 0xffff0000, RZ, 0xc0, !PT ;  /* 0xffff00003d177812 */ /* 0x000fe200078ec0ff */
[C---:B------:R-:W-:Y:S01]  /*7310*/  FFMA R2, R53.reuse, R21, R2 ;  /* 0x0000001535027223 */ /* 0x040fe20000000002 */
[----:B------:R-:W-:Y:S01]  /*7320*/  SHF.L.U32 R40, R62, 0x10, RZ ;  /* 0x000000103e287819 */ /* 0x000fe200000006ff */
[----:B------:R-:W-:Y:S01]  /*7330*/  FMUL R20, R52, R27 ;  /* 0x0000001b34147220 */ /* 0x000fe20000400000 */
[----:B------:R-:W-:Y:S01]  /*7340*/  LOP3.LUT R41, R62, 0xffff0000, RZ, 0xc0, !PT ;  /* 0xffff00003e297812 */ /* 0x000fe200078ec0ff */
[----:B------:R-:W-:Y:S01]  /*7350*/  FFMA R3, R53, R22, R3 ;  /* 0x0000001635037223 */ /* 0x000fe20000000003 */
[----:B------:R-:W-:Y:S01]  /*7360*/  F2FP.BF16.F32.PACK_AB R108, R2, R0 ;  /* 0x00000000026c723e */ /* 0x000fe200000010ff */
[C---:B------:R-:W-:Y:S01]  /*7370*/  FMUL R21, R52.reuse, R28 ;  /* 0x0000001c34157220 */ /* 0x040fe20000400000 */
[----:B------:R-:W-:Y:S01]  /*7380*/  LOP3.LUT R42, R77, 0xffff0000, RZ, 0xc0, !PT ;  /* 0xffff00004d2a7812 */ /* 0x000fe200078ec0ff */
[----:B------:R-:W-:Y:S01]  /*7390*/  FMUL R22, R52, R29 ;  /* 0x0000001d34167220 */ /* 0x000fe20000400000 */
[----:B------:R-:W-:Y:S01]  /*73a0*/  SHF.L.U32 R54, R78, 0x10, RZ ;  /* 0x000000104e367819 */ /* 0x000fe200000006ff */
[----:B------:R-:W-:Y:S01]  /*73b0*/  FFMA R20, R53, R23, R20 ;  /* 0x0000001735147223 */ /* 0x000fe20000000014 */
[----:B------:R-:W-:Y:S01]  /*73c0*/  SHF.L.U32 R23, R63, 0x10, RZ ;  /* 0x000000103f177819 */ /* 0x000fe200000006ff */
[----:B------:R-:W-:Y:S01]  /*73d0*/  FFMA R21, R53, R40, R21 ;  /* 0x0000002835157223 */ /* 0x000fe20000000015 */
[----:B------:R-:W-:Y:S01]  /*73e0*/  LOP3.LUT R40, R63, 0xffff0000, RZ, 0xc0, !PT ;  /* 0xffff00003f287812 */ /* 0x000fe200078ec0ff */
[C---:B------:R-:W-:Y:S01]  /*73f0*/  FFMA R22, R53.reuse, R41, R22 ;  /* 0x0000002935167223 */ /* 0x040fe20000000016 */
[----:B------:R-:W-:Y:S01]  /*7400*/  F2FP.BF16.F32.PACK_AB R109, R20, R3 ;  /* 0x00000003146d723e */ /* 0x000fe200000010ff */
[----:B------:R-:W-:Y:S01]  /*7410*/  FMUL R0, R52, R30 ;  /* 0x0000001e34007220 */ /* 0x000fe20000400000 */
[----:B----4-:R-:W-:Y:S01]  /*7420*/  LOP3.LUT R41, R66, 0xffff0000, RZ, 0xc0, !PT ;  /* 0xffff000042297812 */ /* 0x010fe200078ec0ff */
[----:B------:R-:W-:Y:S01]  /*7430*/  FMUL R2, R52, R31 ;  /* 0x0000001f34027220 */ /* 0x000fe20000400000 */
[----:B------:R-:W-:Y:S01]  /*7440*/  F2FP.BF16.F32.PACK_AB R110, R22, R21 ;  /* 0x00000015166e723e */ /* 0x000fe200000010ff */
[C---:B------:R-:W-:Y:S01]  /*7450*/  FFMA R0, R53.reuse, R23, R0 ;  /* 0x0000001735007223 */ /* 0x040fe20000000000 */
[C---:B------:R-:W-:Y:S01]  /*7460*/  SHF.L.U32 R22, R64.reuse, 0x10, RZ ;  /* 0x0000001040167819 */ /* 0x040fe200000006ff */
[----:B------:R-:W-:Y:S01]  /*7470*/  FFMA R2, R53, R40, R2 ;  /* 0x0000002835027223 */ /* 0x000fe20000000002 */
[----:B------:R-:W-:Y:S01]  /*7480*/  LOP3.LUT R23, R64, 0xffff0000, RZ, 0xc0, !PT ;  /* 0xffff000040177812 */ /* 0x000fe200078ec0ff */
[C---:B------:R-:W-:Y:S01]  /*7490*/  FMUL R3, R52.reuse, R32 ;  /* 0x0000002034037220 */ /* 0x040fe20000400000 */
[----:B------:R-:W-:Y:S01]  /*74a0*/  SHF.L.U32 R40, R65, 0x10, RZ ;  /* 0x0000001041287819 */ /* 0x000fe200000006ff */
[----:B------:R-:W-:Y:S01]  /*74b0*/  FMUL R20, R52, R33 ;  /* 0x0000002134147220 */ /* 0x000fe20000400000 */
[----:B------:R-:W-:Y:S01]  /*74c0*/  F2FP.BF16.F32.PACK_AB R111, R2, R0 ;  /* 0x00000000026f723e */ /* 0x000fe200000010ff */
[----:B------:R-:W-:Y:S01]  /*74d0*/  FMUL R21, R52, R34 ;  /* 0x0000002234157220 */ /* 0x000fe20000400000 */
[----:B------:R-:W-:Y:S01]  /*74e0*/  LOP3.LUT R55, R78, 0xffff0000, RZ, 0xc0, !PT ;  /* 0xffff00004e377812 */ /* 0x000fe200078ec0ff */
[----:B------:R-:W-:Y:S01]  /*74f0*/  FFMA R3, R53, R22, R3 ;  /* 0x0000001635037223 */ /* 0x000fe20000000003 */
[----:B------:R-:W-:Y:S01]  /*7500*/  SHF.L.U32 R56, R79, 0x10, RZ ;  /* 0x000000104f387819 */ /* 0x000fe200000006ff */
[----:B------:R-:W-:Y:S01]  /*7510*/  FFMA R20, R53, R23, R20 ;  /* 0x0000001735147223 */ /* 0x000fe20000000014 */
[----:B------:R-:W-:Y:S01]  /*7520*/  LOP3.LUT R23, R65, 0xffff0000, RZ, 0xc0, !PT ;  /* 0xffff000041177812 */ /* 0x000fe200078ec0ff */
[----:B------:R-:W-:Y:S01]  /*7530*/  FFMA R21, R53, R40, R21 ;  /* 0x0000002835157223 */ /* 0x000fe20000000015 */
[----:B------:R-:W-:Y:S01]  /*7540*/  SHF.L.U32 R40, R66, 0x10, RZ ;  /* 0x0000001042287819 */ /* 0x000fe200000006ff */
[----:B------:R-:W-:Y:S01]  /*7550*/  FMUL R0, R52, R35 ;  /* 0x0000002334007220 */ /* 0x000fe20000400000 */
[----:B------:R-:W-:Y:S01]  /*7560*/  F2FP.BF16.F32.PACK_AB R112, R20, R3 ;  /* 0x000000031470723e */ /* 0x000fe200000010ff */
[C---:B------:R-:W-:Y:S01]  /*7570*/  FMUL R2, R52.reuse, R36 ;  /* 0x0000002434027220 */ /* 0x040fe20000400000 */
[----:B------:R-:W-:Y:S01]  /*7580*/  LOP3.LUT R57, R79, 0xffff0000, RZ, 0xc0, !PT ;  /* 0xffff00004f397812 */ /* 0x000fe200078ec0ff */
[----:B------:R-:W-:Y:S01]  /*7590*/  FMUL R22, R52, R37 ;  /* 0x0000002534167220 */ /* 0x000fe20000400000 */
[----:B------:R-:W-:Y:S01]  /*75a0*/  ISETP.NE.AND P1, PT, R98, RZ, PT ;  /* 0x000000ff6200720c */ /* 0x000fe20003f25270 */
[----:B------:R-:W-:Y:S01]  /*75b0*/  FFMA R0, R53, R23, R0 ;  /* 0x0000001735007223 */ /* 0x000fe20000000000 */
[----:B------:R-:W-:Y:S01]  /*75c0*/  SHF.L.U32 R23, R67, 0x10, RZ ;  /* 0x0000001043177819 */ /* 0x000fe200000006ff */
[----:B------:R-:W-:Y:S01]  /*75d0*/  FFMA R2, R53, R40, R2 ;  /* 0x0000002835027223 */ /* 0x000fe20000000002 */
[----:B------:R-:W-:Y:S01]  /*75e0*/  LOP3.LUT R40, R67, 0xffff0000, RZ, 0xc0, !PT ;  /* 0xffff000043287812 */ /* 0x000fe200078ec0ff */
[----:B------:R1:W-:Y:S01]  /*75f0*/  @!P0 STS.128 [R104+UR45+0x200], R108 ;  /* 0x0002006c68008988 */ /* 0x0003e20008000c2d */
[----:B------:R-:W-:Y:S01]  /*7600*/  F2FP.BF16.F32.PACK_AB R113, R0, R21 ;  /* 0x000000150071723e */ /* 0x000fe200000010ff */
[C---:B------:R-:W-:Y:S01]  /*7610*/  FFMA R22, R53.reuse, R41, R22 ;  /* 0x0000002935167223 */ /* 0x040fe20000000016 */
[----:B------:R-:W-:Y:S01]  /*7620*/  LOP3.LUT R41, R74, 0xffff0000, RZ, 0xc0, !PT ;  /* 0xffff00004a297812 */ /* 0x000fe200078ec0ff */
[C---:B------:R-:W-:Y:S01]  /*7630*/  FMUL R3, R52.reuse, R38 ;  /* 0x0000002634037220 */ /* 0x040fe20000400000 */
[C---:B------:R-:W-:Y:S01]  /*7640*/  FMUL R20, R52.reuse, R39 ;  /* 0x0000002734147220 */ /* 0x040fe20000400000 */
        /* <DEDUP_REMOVED lines=9> */
[C---:B------:R-:W-:Y:S01]  /*76e0*/  FFMA R0, R53.reuse, R22, R0 ;  /* 0x0000001635007223 */ /* 0x040fe20000000000 */
[C---:B------:R-:W-:Y:S01]  /*76f0*/  FFMA R2, R53.reuse, R23, R2 ;  /* 0x0000001735027223 */ /* 0x040fe20000000002 */
[----:B------:R-:W-:Y:S01]  /*7700*/  F2FP.BF16.F32.PACK_AB R115, R20, R3 ;  /* 0x000000031473723e */ /* 0x000fe200000010ff */
[----:B------:R-:W-:Y:S01]  /*7710*/  FFMA R21, R53, R40, R21 ;  /* 0x0000002835157223 */ /* 0x000fe20000000015 */
[----:B------:R-:W-:Y:S01]  /*7720*/  LOP3.LUT R23, R73, 0xffff0000, RZ, 0xc0, !PT ;  /* 0xffff000049177812 */ /* 0x000fe200078ec0ff */
[----:B------:R-:W-:Y:S01]  /*7730*/  FMUL R3, R52, R7 ;  /* 0x0000000734037220 */ /* 0x000fe20000400000 */
[----:B------:R-:W-:Y:S01]  /*7740*/  SHF.L.U32 R40, R74, 0x10, RZ ;  /* 0x000000104a287819 */ /* 0x000fe200000006ff */
[----:B------:R1:W-:Y:S01]  /*7750*/  @!P0 STS.128 [R103+0x200], R112 ;  /* 0x0002007067008388 */ /* 0x0003e20000000c00 */
[C---:B------:R-:W-:Y:S01]  /*7760*/  FMUL R20, R52.reuse, R8 ;  /* 0x0000000834147220 */ /* 0x040fe20000400000 */
[----:B------:R-:W-:Y:S01]  /*7770*/  FMUL R22, R52, R9 ;  /* 0x0000000934167220 */ /* 0x000fe20000400000 */
[C---:B------:R-:W-:Y:S01]  /*7780*/  FFMA R3, R53.reuse, R23, R3 ;  /* 0x0000001735037223 */ /* 0x040fe20000000003 */
[----:B------:R-:W-:Y:S01]  /*7790*/  F2FP.BF16.F32.PACK_AB R116, R2, R0 ;  /* 0x000000000274723e */ /* 0x000fe200000010ff */
[----:B------:R-:W-:Y:S01]  /*77a0*/  FFMA R20, R53, R40, R20 ;  /* 0x0000002835147223 */ /* 0x000fe20000000014 */
[C---:B------:R-:W-:Y:S01]  /*77b0*/  SHF.L.U32 R23, R75.reuse, 0x10, RZ ;  /* 0x000000104b177819 */ /* 0x040fe200000006ff */
[C---:B------:R-:W-:Y:S01]  /*77c0*/  FMUL R0, R52.reuse, R10 ;  /* 0x0000000a34007220 */ /* 0x040fe20000400000 */
[----:B------:R-:W-:Y:S01]  /*77d0*/  LOP3.LUT R40, R75, 0xffff0000, RZ, 0xc0, !PT ;  /* 0xffff00004b287812 */ /* 0x000fe200078ec0ff */
[C---:B------:R-:W-:Y:S01]  /*77e0*/  FFMA R22, R53.reuse, R41, R22 ;  /* 0x0000002935167223 */ /* 0x040fe20000000016 */
[C---:B------:R-:W-:Y:S01]  /*77f0*/  FMUL R2, R52.reuse, R11 ;  /* 0x0000000b34027220 */ /* 0x040fe20000400000 */
[----:B------:R-:W-:Y:S01]  /*7800*/  FFMA R0, R53, R23, R0 ;  /* 0x0000001735007223 */ /* 0x000fe20000000000 */
[----:B------:R-:W-:Y:S01]  /*7810*/  F2FP.BF16.F32.PACK_AB R117, R3, R21 ;  /* 0x000000150375723e */ /* 0x000fe200000010ff */
[----:B------:R-:W-:Y:S01]  /*7820*/  FMUL R3, R52, R12 ;  /* 0x0000000c34037220 */ /* 0x000fe20000400000 */
[----:B------:R-:W-:Y:S01]  /*7830*/  FFMA R2, R53, R40, R2 ;  /* 0x0000002835027223 */ /* 0x000fe20000000002 */
[----:B------:R-:W-:Y:S01]  /*7840*/  SHF.L.U32 R23, R76, 0x10, RZ ;  /* 0x000000104c177819 */ /* 0x000fe200000006ff */
[----:B------:R-:W-:Y:S01]  /*7850*/  FMUL R21, R52, R14 ;  /* 0x0000000e34157220 */ /* 0x000fe20000400000 */
[----:B------:R-:W-:Y:S01]  /*7860*/  F2FP.BF16.F32.PACK_AB R118, R22, R20 ;  /* 0x000000141676723e */ /* 0x000fe200000010ff */
[----:B------:R-:W-:Y:S01]  /*7870*/  FMUL R20, R52, R13 ;  /* 0x0000000d34147220 */ /* 0x000fe20000400000 */
[----:B------:R-:W-:Y:S01]  /*7880*/  LOP3.LUT R40, R76, 0xffff0000, RZ, 0xc0, !PT ;  /* 0xffff00004c287812 */ /* 0x000fe200078ec0ff */
[C---:B------:R-:W-:Y:S01]  /*7890*/  FMUL R22, R52.reuse, R15 ;  /* 0x0000000f34167220 */ /* 0x040fe20000400000 */
[----:B------:R-:W-:Y:S01]  /*78a0*/  SHF.L.U32 R41, R77, 0x10, RZ ;  /* 0x000000104d297819 */ /* 0x000fe200000006ff */
[C---:B------:R-:W-:Y:S01]  /*78b0*/  FFMA R3, R53.reuse, R23, R3 ;  /* 0x0000001735037223 */ /* 0x040fe20000000003 */
[C---:B------:R-:W-:Y:S01]  /*78c0*/  FMUL R23, R52.reuse, R16 ;  /* 0x0000001034177220 */ /* 0x040fe20000400000 */
[C---:B------:R-:W-:Y:S01]  /*78d0*/  FFMA R20, R53.reuse, R40, R20 ;  /* 0x0000002835147223 */ /* 0x040fe20000000014 */
[C---:B------:R-:W-:Y:S01]  /*78e0*/  FMUL R40, R52.reuse, R17 ;  /* 0x0000001134287220 */ /* 0x040fe20000400000 */
[C---:B------:R-:W-:Y:S01]  /*78f0*/  FFMA R21, R53.reuse, R41, R21 ;  /* 0x0000002935157223 */ /* 0x040fe20000000015 */
[C---:B------:R-:W-:Y:S01]  /*7900*/  FFMA R22, R53.reuse, R42, R22 ;  /* 0x0000002a35167223 */ /* 0x040fe20000000016 */
[C---:B------:R-:W-:Y:S01]  /*7910*/  FMUL R41, R52.reuse, R18 ;  /* 0x0000001234297220 */ /* 0x040fe20000400000 */
[----:B------:R-:W-:Y:S01]  /*7920*/  FMUL R42, R52, R19 ;  /* 0x00000013342a7220 */ /* 0x000fe20000400000 */
[----:B------:R-:W-:Y:S01]  /*7930*/  F2FP.BF16.F32.PACK_AB R119, R2, R0 ;  /* 0x000000000277723e */ /* 0x000fe200000010ff */
[C---:B------:R-:W-:Y:S01]  /*7940*/  FFMA R23, R53.reuse, R54, R23 ;  /* 0x0000003635177223 */ /* 0x040fe20000000017 */
[C---:B------:R-:W-:Y:S01]  /*7950*/  FFMA R40, R53.reuse, R55, R40 ;  /* 0x0000003735287223 */ /* 0x040fe20000000028 */
[C---:B------:R-:W-:Y:S01]  /*7960*/  FFMA R41, R53.reuse, R56, R41 ;  /* 0x0000003835297223 */ /* 0x040fe20000000029 */
[----:B------:R-:W-:Y:S01]  /*7970*/  FFMA R42, R53, R57, R42 ;  /* 0x00000039352a7223 */ /* 0x000fe2000000002a */
[----:B------:R1:W-:Y:S01]  /*7980*/  @!P0 STS.128 [R104+UR45+0xa00], R116 ;  /* 0x000a007468008988 */ /* 0x0003e20008000c2d */
[----:B------:R-:W-:Y:S02]  /*7990*/  F2FP.BF16.F32.PACK_AB R21, R22, R21 ;  /* 0x000000151615723e */ /* 0x000fe400000010ff */
[----:B------:R-:W-:Y:S02]  /*79a0*/  F2FP.BF16.F32.PACK_AB R22, R40, R23 ;  /* 0x000000172816723e */ /* 0x000fe400000010ff */
[----:B------:R-:W-:Y:S02]  /*79b0*/  F2FP.BF16.F32.PACK_AB R20, R20, R3 ;  /* 0x000000031414723e */ /* 0x000fe400000010ff */
[----:B------:R-:W-:Y:S05]  /*79c0*/  F2FP.BF16.F32.PACK_AB R23, R42, R41 ;  /* 0x000000292a17723e */ /* 0x000fea00000010ff */
[----:B------:R1:W-:Y:S01]  /*79d0*/  @!P0 STS.128 [R103+0xa00], R20 ;  /* 0x000a001467008388 */ /* 0x0003e20000000c00 */
[----:B------:R-:W-:Y:S01]  /*79e0*/  @!PT LDS RZ, [RZ] ;  /* 0x00000000fffff984 */ /* 0x000fe20000000800 */
[----:B------:R-:W-:Y:S01]  /*79f0*/  @!PT LDS RZ, [RZ] ;  /* 0x00000000fffff984 */ /* 0x000fe20000000800 */
[----:B------:R-:W-:Y:S01]  /*7a00*/  @!PT LDS RZ, [RZ] ;  /* 0x00000000fffff984 */ /* 0x000fe20000000800 */
[----:B------:R-:W-:Y:S01]  /*7a10*/  @!PT LDS RZ, [RZ] ;  /* 0x00000000fffff984 */ /* 0x000fe20000000800 */
[----:B------:R3:W-:Y:S07]  /*7a20*/  MEMBAR.ALL.CTA ;  /* 0x0000000000007992 */ /* 0x0007ee0000008000 */
[----:B---3--:R-:W3:Y:S01]  /*7a30*/  FENCE.VIEW.ASYNC.S ;  /* 0x00000000000073c6 */ /* 0x008ee20000000000 */
[----:B------:R-:W-:Y:S05]  /*7a40*/  WARPSYNC.ALL ;  /* 0x0000000000007948 */ /* 0x000fea0003800000 */
[----:B------:R-:W-:Y:S01]  /*7a50*/  BSSY.RECONVERGENT B0, `(.L_x_115) ;  /* 0x0000011000007945 */ /* 0x000fe20003800200 */
[----:B---3--:R-:W-:Y:S06]  /*7a60*/  BAR.SYNC.DEFER_BLOCKING 0x1, 0x80 ;  /* 0x0042000000007b1d */ /* 0x008fec0000010000 */
[----:B------:R-:W-:Y:S05]  /*7a70*/  @P1 BRA `(.L_x_116) ;  /* 0x0000000000381947 */ /* 0x000fea0003800000 */
[----:B------:R-:W-:Y:S02]  /*7a80*/  UIADD3 UR4, UPT, UPT, UR45, 0x200, URZ ;  /* 0x000002002d047890 */ /* 0x000fe4000fffe0ff */
[----:B------:R-:W-:Y:S01]  /*7a90*/  UIADD3 UR8, UP0, UPT, UR58, 0xa80, URZ ;  /* 0x00000a803a087890 */ /* 0x000fe2000ff1e0ff */
[----:B------:R-:W-:Y:S01]  /*7aa0*/  UMOV UR43, UR44 ;  /* 0x0000002c002b7c82 */ /* 0x000fe20008000000 */
[----:B------:R-:W-:Y:S02]  /*7ab0*/  UIADD3 UR5, UPT, UPT, UR41, 0x40, URZ ;  /* 0x0000004029057890 */ /* 0x000fe4000fffe0ff */
[----:B------:R-:W-:Y:S01]  /*7ac0*/  MOV R88, UR4 ;  /* 0x0000000400587c02 */ /* 0x000fe20008000f00 */
[----:B------:R-:W-:Y:S02]  /*7ad0*/  UIADD3.X UR9, UPT, UPT, URZ, UR59, URZ, UP0, !UPT ;  /* 0x0000003bff097290 */ /* 0x000fe400087fe4ff */
[----:B------:R-:W-:Y:S01]  /*7ae0*/  UIADD3 UR4, UPT, UPT, UR45, 0xa00, URZ ;  /* 0x00000a002d047890 */ /* 0x000fe2000fffe0ff */
[----:B------:R-:W-:Y:S01]  /*7af0*/  R2UR UR40, R88 ;  /* 0x00000000582872ca */ /* 0x000fe200000e0000 */
[----:B------:R-:W-:Y:S01]  /*7b00*/  UMOV UR6, UR42 ;  /* 0x0000002a00067c82 */ /* 0x000fe20008000000 */
[----:B------:R-:W-:Y:S11]  /*7b10*/  UMOV UR7, UR44 ;  /* 0x0000002c00077c82 */ /* 0x000ff60008000000 */
[----:B------:R3:W-:Y:S01]  /*7b20*/  UTMASTG.3D [UR40], [UR8] ;  /* 0x00000028080073b5 */ /* 0x0007e20008010000 */
[----:B------:R3:W-:Y:S01]  /*7b30*/  UTMASTG.3D [UR4], [UR8] ;  /* 0x00000004080073b5 */ /* 0x0007e20008010000 */
[----:B------:R0:W-:Y:S01]  /*7b40*/  UTMACMDFLUSH ;  /* 0x00000000000079b7 */ /* 0x0001e20000000000 */
[----:B---3--:R-:W-:Y:S04]  /*7b50*/  DEPBAR.LE SB0, 0x1 ;  /* 0x000080400000791a */ /* 0x008fe80000000000 */
.L_x_116:
[----:B------:R-:W-:Y:S05]  /*7b60*/  BSYNC.RECONVERGENT B0 ;  /* 0x0000000000007941 */ /* 0x000fea0003800200 */
.L_x_115:
[----:B------:R-:W-:Y:S01]  /*7b70*/  BAR.SYNC.DEFER_BLOCKING 0x1, 0x80 ;  /* 0x0042000000007b1d */ /* 0x000fe20000010000 */
[----:B------:R-:W-:Y:S01]  /*7b80*/  ISETP.NE.AND P1, PT, R105, RZ, PT ;  /* 0x000000ff6900720c */ /* 0x000fe20003f25270 */
[----:B------:R-:W-:Y:S01]  /*7b90*/  UISETP.NE.AND UP0, UPT, UR56, URZ, UPT ;  /* 0x000000ff3800728c */ /* 0x000fe2000bf05270 */
[----:B------:R-:W-:Y:S11]  /*7ba0*/  LEA R2, R68, UR45, 0x3 ;  /* 0x0000002d44027c11 */ /* 0x000ff6000f8e18ff */
[----:B------:R-:W-:Y:S01]  /*7bb0*/  @P1 SHF.L.U32 R3, RZ, 0x1f, RZ ;  /* 0x0000001fff031819 */ /* 0x000fe200000006ff */
[----:B------:R-:W-:Y:S06]  /*7bc0*/  BRA.U !UP0, `(.L_x_117) ;  /* 0x0000000108247547 */ /* 0x000fec000b800000 */
[----:B-1----:R-:W-:Y:S01]  /*7bd0*/  IMAD.U32 R20, RZ, RZ, UR57 ;  /* 0x00000039ff147e24 */ /* 0x002fe2000f8e00ff */
[----:B------:R-:W-:Y:S01]  /*7be0*/  MOV R0, UR37 ;  /* 0x0000002500007c02 */ /* 0x000fe20008000f00 */
[----:B------:R-:W-:Y:S03]  /*7bf0*/  UIADD3 UR57, UPT, UPT, UR57, 0x1, URZ ;  /* 0x0000000139397890 */ /* 0x000fe6000fffe0ff */
[----:B------:R-:W-:Y:S01]  /*7c00*/  @P1 LEA R20, R20, UR45, 0x3 ;  /* 0x0000002d14141c11 */ /* 0x000fe2000f8e18ff */
[----:B------:R-:W-:Y:S04]  /*7c10*/  UISETP.NE.AND UP0, UPT, UR57, 0x4, UPT ;  /* 0x000000043900788c */ /* 0x000fe8000bf05270 */
[----:B------:R-:W-:Y:S01]  /*7c20*/  @P1 VIADD R20, R20, 0x80 ;  /* 0x0000008014141836 */ /* 0x000fe20000000000 */
[----:B------:R-:W-:Y:S04]  /*7c30*/  USEL UR57, UR57, URZ, UP0 ;  /* 0x000000ff39397287 */ /* 0x000fe80008000000 */
[----:B------:R-:W-:Y:S04]  /*7c40*/  @P1 PRMT R0, R0, 0x654, R20 ;  /* 0x0000065400001816 */ /* 0x000fe80000000014 */
[----:B------:R3:W-:Y:S04]  /*7c50*/  @P1 SYNCS.ARRIVE.TRANS64.RED.A1T0 RZ, [R0+URZ], RZ ;  /* 0x000000ff00ff19a7 */ /* 0x0007e800081004ff */
.L_x_117:
[----:B------:R-:W4:Y:S01]  /*7c60*/  @P1 SYNCS.PHASECHK.TRANS64.TRYWAIT P0, [R2+URZ+0x60], R3 ;  /* 0x00006003020015a7 */ /* 0x000f2200080011ff */
[----:B------:R-:W-:Y:S01]  /*7c70*/  BSSY B1, `(.L_x_118) ;  /* 0x0000014000017945 */ /* 0x000fe20003800000 */
[----:B----4-:R-:W-:Y:S03]  /*7c80*/  @P1 SEL R70, RZ, 0x1, !P0 ;  /* 0x00000001ff461807 */ /* 0x010fe60004000000 */
[----:B------:R-:W-:Y:S05]  /*7c90*/  @!P1 BRA `(.L_x_119) ;  /* 0x0000000000449947 */ /* 0x000fea0003800000 */
[----:B------:R-:W-:Y:S01]  /*7ca0*/  ISETP.NE.AND P1, PT, R71, RZ, PT ;  /* 0x000000ff4700720c */ /* 0x000fe20003f25270 */
[----:B------:R-:W-:Y:S01]  /*7cb0*/  BSSY B0, `(.L_x_120) ;  /* 0x0000009000007945 */ /* 0x000fe20003800000 */
[----:B------:R-:W-:Y:S11]  /*7cc0*/  ISETP.NE.AND P0, PT, R70, RZ, PT ;  /* 0x000000ff4600720c */ /* 0x000ff60003f05270 */
[----:B-1----:R-:W-:Y:S05]  /*7cd0*/  @P1 IMAD R20, R68, 0x1000, R104 ;  /* 0x0000100044141824 */ /* 0x002fea00078e0268 */
[----:B------:R-:W-:Y:S05]  /*7ce0*/  @P1 IADD3 R3, PT, PT, R20, UR45, RZ ;  /* 0x0000002d14031c10 */ /* 0x000fea000fffe0ff */
[----:B------:R-:W-:Y:S01]  /*7cf0*/  @P1 IMAD.IADD R3, R69, 0x1, R3 ;  /* 0x0000000145031824 */ /* 0x000fe200078e0203 */
[----:B------:R-:W-:Y:S06]  /*7d00*/  @P0 BRA `(.L_x_121) ;  /* 0x00000000000c0947 */ /* 0x000fec0003800000 */
[----:B---3--:R-:W-:Y:S04]  /*7d10*/  SHF.L.U32 R0, RZ, 0x1f, RZ ;  /* 0x0000001fff007819 */ /* 0x008fe800000006ff */
[----:B------:R-:W1:Y:S02]  /*7d20*/  SYNCS.PHASECHK.TRANS64.TRYWAIT P0, [R2+URZ+0x60], R0 ;  /* 0x00006000020075a7 */ /* 0x000e6400080011ff */
[----:B-1----:R-:W-:Y:S05]  /*7d30*/  @!P0 BRA `(.L_x_122) ;  /* 0x0000007400288947 */ /* 0x002fea0003800000 */
.L_x_121:
[----:B------:R-:W-:Y:S05]  /*7d40*/  BSYNC B0 ;  /* 0x0000000000007941 */ /* 0x000fea0003800000 */
.L_x_120:
[----:B------:R-:W-:Y:S02]  /*7d50*/  ISETP.NE.AND P0, PT, R71, RZ, PT ;  /* 0x000000ff4700720c */ /* 0x000fe40003f05270 */
[----:B------:R-:W-:Y:S11]  /*7d60*/  IADD3 R68, PT, PT, R68, 0x1, RZ ;  /* 0x0000000144447810 */ /* 0x000ff60007ffe0ff */
[----:B------:R4:W1:Y:S04]  /*7d70*/  @P0 LDS.128 R60, [R20+UR45+0x200] ;  /* 0x0002002d143c0984 */ /* 0x0008680008000c00 */
[----:B------:R4:W1:Y:S04]  /*7d80*/  @P0 LDS.128 R72, [R20+UR45+0xa00] ;  /* 0x000a002d14480984 */ /* 0x0008680008000c00 */
[----:B------:R4:W1:Y:S04]  /*7d90*/  @P0 LDS.128 R64, [R3+0x200] ;  /* 0x0002000003400984 */ /* 0x0008680000000c00 */
[----:B------:R4:W1:Y:S02]  /*7da0*/  @P0 LDS.128 R76, [R3+0xa00] ;  /* 0x000a0000034c0984 */ /* 0x0008640000000c00 */
.L_x_119:
[----:B------:R-:W-:Y:S05]  /*7db0*/  BSYNC B1 ;  /* 0x0000000000017941 */ /* 0x000fea0003800000 */
.L_x_118:
[----:B----4-:R-:W-:Y:S05]  /*7dc0*/  VIADD R3, R59, 0x400000 ;  /* 0x004000003b037836 */ /* 0x010fea0000000000 */
[----:B-1-3--:R-:W-:Y:S04]  /*7dd0*/  SHF.R.U32.HI R0, RZ, 0x15, R3 ;  /* 0x00000015ff007819 */ /* 0x00afe80000011603 */
[----:B------:R-:W-:Y:S04]  /*7de0*/  LOP3.LUT R22, R0, 0x3, RZ, 0xc0, !PT ;  /* 0x0000000300167812 */ /* 0x000fe800078ec0ff */
[----:B------:R-:W-:Y:S11]  /*7df0*/  ISETP.NE.AND P0, PT, R98, R22, PT ;  /* 0x000000166200720c */ /* 0x000ff60003f05270 */
[----:B------:R-:W-:Y:S02]  /*7e00*/  @!UPT UIADD3 URZ, UPT, UPT, URZ, URZ, URZ ;  /* 0x000000fffffff290 */ /* 0x000fe4000fffe0ff */
[----:B------:R-:W-:Y:S05]  /*7e10*/  @P0 BRA `(.L_x_123) ;  /* 0x0000000000bc0947 */ /* 0x000fea0003800000 */
[----:B------:R-:W-:Y:S02]  /*7e20*/  LOP3.LUT P0, RZ, R0, 0x3, R99, 0x48, !PT ;  /* 0x0000000300ff7812 */ /* 0x000fe40007804863 */
[----:B------:R-:W-:Y:S11]  /*7e30*/  MOV R2, R3 ;  /* 0x0000000300027202 */ /* 0x000ff60000000f00 */
[----:B------:R-:W-:Y:S05]  /*7e40*/  @!P0 BRA `(.L_x_124) ;  /* 0x0000000000408947 */ /* 0x000fea0003800000 */
[----:B------:R-:W1:Y:S01]  /*7e50*/  LDCU.64 UR8, c[0x4][0x70] ;  /* 0x01000e00ff0877ac */ /* 0x000e620008000a00 */
[----:B------:R-:W-:Y:S01]  /*7e60*/  MOV R15, 0x0 ;  /* 0x00000000000f7802 */ /* 0x000fe20000000f00 */
[----:B------:R-:W-:Y:S02]  /*7e70*/  HFMA2 R12, -RZ, RZ, 0, 5.9604644775390625e-08 ;  /* 0x00000001ff0c7431 */ /* 0x000fe400000001ff */
[----:B------:R-:W-:Y:S02]  /*7e80*/  IMAD.MOV.U32 R8, RZ, RZ, 0x192 ;  /* 0x00000192ff087424 */ /* 0x000fe400078e00ff */
[----:B------:R-:W-:Y:S01]  /*7e90*/  IMAD.MOV.U32 R13, RZ, RZ, RZ ;  /* 0x000000ffff0d7224 */ /* 0x000fe200078e00ff */
[----:B------:R-:W3:Y:S01]  /*7ea0*/  LDCU.64 UR6, c[0x4][0x78] ;  /* 0x01000f00ff0677ac */ /* 0x000ee20008000a00 */
[----:B------:R-:W4:Y:S01]  /*7eb0*/  LDC.64 R14, c[0x4][R15] ;  /* 0x010000000f0e7b82 */ /* 0x000f220000000a00 */
[----:B------:R-:W5:Y:S01]  /*7ec0*/  LDCU.64 UR4, c[0x4][0x10] ;  /* 0x01000200ff0477ac */ /* 0x000f620008000a00 */
[----:B-1----:R-:W-:Y:S01]  /*7ed0*/  MOV R5, UR9 ;  /* 0x0000000900057c02 */ /* 0x002fe20008000f00 */
[----:B------:R-:W-:Y:S01]  /*7ee0*/  IMAD.U32 R4, RZ, RZ, UR8 ;  /* 0x00000008ff047e24 */ /* 0x000fe2000f8e00ff */
[----:B---3--:R-:W-:Y:S01]  /*7ef0*/  MOV R7, UR7 ;  /* 0x0000000700077c02 */ /* 0x008fe20008000f00 */
[----:B------:R-:W-:Y:S01]  /*7f00*/  IMAD.U32 R6, RZ, RZ, UR6 ;  /* 0x00000006ff067e24 */ /* 0x000fe2000f8e00ff */
[----:B-----5:R-:W-:Y:S01]  /*7f10*/  MOV R11, UR5 ;  /* 0x00000005000b7c02 */ /* 0x020fe20008000f00 */
[----:B------:R-:W-:Y:S02]  /*7f20*/  IMAD.U32 R10, RZ, RZ, UR4 ;  /* 0x00000004ff0a7e24 */ /* 0x000fe4000f8e00ff */
[----:B------:R-:W-:Y:S07]  /*7f30*/  LEPC R20, `(.L_x_124) ;  /* 0x000000001014794e */ /* 0x000fee0000000000 */
[----:B--2-4-:R-:W-:Y:S05]  /*7f40*/  CALL.ABS.NOINC R14 ;  /* 0x000000000e007343 */ /* 0x014fea0003c00000 */
.L_x_124:
        /* <DEDUP_REMOVED lines=23> */
.L_x_125:
[----:B------:R-:W-:Y:S05]  /*80c0*/  WARPSYNC.ALL ;  /* 0x0000000000007948 */ /* 0x000fea0003800000 */
[----:B------:R-:W-:Y:S11]  /*80d0*/  R2UR UR4, R2 ;  /* 0x00000000020472ca */ /* 0x000ff600000e0000 */
[----:B------:R-:W-:Y:S02]  /*80e0*/  @!UPT UIADD3 URZ, UPT, UPT, URZ, URZ, URZ ;  /* 0x000000fffffff290 */ /* 0x000fe4000fffe0ff */
[----:B------:R-:W1:Y:S02]  /*80f0*/  LDTM.x16 R4, tmem[UR4+0x40] ;  /* 0x00004004000479ee */ /* 0x000e640008240000 */
[----:B-1----:R-:W-:Y:S01]  /*8100*/  NOP ;  /* 0x0000000000007918 */ /* 0x002fe20000000000 */
.L_x_123:
[----:B------:R-:W-:Y:S01]  /*8110*/  ISETP.NE.AND P2, PT, R105, RZ, PT ;  /* 0x000000ff6900720c */ /* 0x000fe20003f45270 */
[----:B------:R-:W-:Y:S01]  /*8120*/  FMUL R0, R52, R24 ;  /* 0x0000001834007220 */ /* 0x000fe20000400000 */
[----:B------:R-:W-:Y:S01]  /*8130*/  SHF.L.U32 R3, R60, 0x10, RZ ;  /* 0x000000103c037819 */ /* 0x000fe200000006ff */
[----:B------:R-:W-:Y:S01]  /*8140*/  FMUL R2, R52, R25 ;  /* 0x0000001934027220 */ /* 0x000fe20000400000 */
[----:B------:R-:W-:Y:S02]  /*8150*/  LOP3.LUT R20, R60, 0xffff0000, RZ, 0xc0, !PT ;  /* 0xffff00003c147812 */ /* 0x000fe400078ec0ff */
[----:B------:R-:W-:Y:S01]  /*8160*/  SHF.L.U32 R21, R61, 0x10, RZ ;  /* 0x000000103d157819 */ /* 0x000fe200000006ff */
[C---:B------:R-:W-:Y:S01]  /*8170*/  FFMA R0, R53.reuse, R3, R0 ;  /* 0x0000000335007223 */ /* 0x040fe20000000000 */
[----:B------:R-:W-:Y:S01]  /*8180*/  ISETP.NE.AND P1, PT, R98, R22, PT ;  /* 0x000000166200720c */ /* 0x000fe20003f25270 */
[C---:B------:R-:W-:Y:S01]  /*8190*/  FFMA R2, R53.reuse, R20, R2 ;  /* 0x0000001435027223 */ /* 0x040fe20000000002 */
[----:B------:R-:W-:Y:S01]  /*81a0*/  MOV R20, UR57 ;  /* 0x0000003900147c02 */ /* 0x000fe20008000f00 */
[----:B------:R-:W-:Y:S01]  /*81b0*/  FMUL R3, R52, R26 ;  /* 0x0000001a34037220 */ /* 0x000fe20000400000 */
[----:B------:R-:W-:Y:S02]  /*81c0*/  SHF.L.U32 R22, R62, 0x10, RZ ;  /* 0x000000103e167819 */ /* 0x000fe400000006ff */
[----:B------:R-:W-:Y:S01]  /*81d0*/  @P2 LEA R20, R20, UR45, 0x3 ;  /* 0x0000002d14142c11 */ /* 0x000fe2000f8e18ff */
[----:B------:R-:W-:Y:S01]  /*81e0*/  FFMA R3, R53, R21, R3 ;  /* 0x0000001535037223 */ /* 0x000fe20000000003 */
[----:B------:R-:W-:Y:S01]  /*81f0*/  F2FP.BF16.F32.PACK_AB R108, R2, R0 ;  /* 0x00000000026c723e */ /* 0x000fe200000010ff */
[C---:B------:R-:W-:Y:S01]  /*8200*/  FMUL R0, R52.reuse, R27 ;  /* 0x0000001b34007220 */ /* 0x040fe20000400000 */
[----:B------:R-:W-:Y:S01]  /*8210*/  LOP3.LUT R21, R61, 0xffff0000, RZ, 0xc0, !PT ;  /* 0xffff00003d157812 */ /* 0x000fe200078ec0ff */
[----:B------:R-:W-:Y:S01]  /*8220*/  FMUL R2, R52, R28 ;  /* 0x0000001c34027220 */ /* 0x000fe20000400000 */
[----:B------:R-:W-:Y:S01]  /*8230*/  @P2 IADD3 R40, PT, PT, R20, 0x80, RZ ;  /* 0x0000008014282810 */ /* 0x000fe20007ffe0ff */
[----:B------:R-:W-:Y:S01]  /*8240*/  FMUL R20, R52, R29 ;  /* 0x0000001d34147220 */ /* 0x000fe20000400000 */
[----:B------:R-:W-:Y:S01]  /*8250*/  LOP3.LUT R23, R62, 0xffff0000, RZ, 0xc0, !PT ;  /* 0xffff00003e177812 */ /* 0x000fe200078ec0ff */
[C---:B------:R-:W-:Y:S01]  /*8260*/  FFMA R0, R53.reuse, R21, R0 ;  /* 0x0000001535007223 */ /* 0x040fe20000000000 */
[----:B------:R-:W-:Y:S01]  /*8270*/  MOV R106, UR37 ;  /* 0x00000025006a7c02 */ /* 0x000fe20008000f00 */
[C---:B------:R-:W-:Y:S01]  /*8280*/  FFMA R2, R53.reuse, R22, R2 ;  /* 0x0000001635027223 */ /* 0x040fe20000000002 */
[----:B------:R-:W-:Y:S01]  /*8290*/  LOP3.LUT R41, R66, 0xffff0000, RZ, 0xc0, !PT ;  /* 0xffff000042297812 */ /* 0x000fe200078ec0ff */
[----:B------:R-:W-:Y:S01]  /*82a0*/  FFMA R20, R53, R23, R20 ;  /* 0x0000001735147223 */ /* 0x000fe20000000014 */
[----:B------:R-:W-:Y:S01]  /*82b0*/  @P2 PRMT R106, R106, 0x654, R40 ;  /* 0x000006546a6a2816 */ /* 0x000fe20000000028 */
[C---:B------:R-:W-:Y:S01]  /*82c0*/  FMUL R21, R52.reuse, R30 ;  /* 0x0000001e34157220 */ /* 0x040fe20000400000 */
[C---:B------:R-:W-:Y:S01]  /*82d0*/  SHF.L.U32 R23, R63.reuse, 0x10, RZ ;  /* 0x000000103f177819 */ /* 0x040fe200000006ff */
[----:B------:R-:W-:Y:S01]  /*82e0*/  FMUL R22, R52, R31 ;  /* 0x0000001f34167220 */ /* 0x000fe20000400000 */
[----:B------:R-:W-:Y:S02]  /*82f0*/  LOP3.LUT R40, R63, 0xffff0000, RZ, 0xc0, !PT ;  /* 0xffff00003f287812 */ /* 0x000fe400078ec0ff */
[----:B------:R-:W-:Y:S01]  /*8300*/  F2FP.BF16.F32.PACK_AB R110, R20, R2 ;  /* 0x00000002146e723e */ /* 0x000fe200000010ff */
[C---:B------:R-:W-:Y:S01]  /*8310*/  FFMA R21, R53.reuse, R23, R21 ;  /* 0x0000001735157223 */ /* 0x040fe20000000015 */
[----:B------:R-:W-:Y:S01]  /*8320*/  F2FP.BF16.F32.PACK_AB R109, R0, R3 ;  /* 0x00000003006d723e */ /* 0x000fe200000010ff */
[----:B------:R-:W-:Y:S01]  /*8330*/  FFMA R22, R53, R40, R22 ;  /* 0x0000002835167223 */ /* 0x000fe20000000016 */
[----:B------:R-:W-:Y:S01]  /*8340*/  SHF.L.U32 R20, R64, 0x10, RZ ;  /* 0x0000001040147819 */ /* 0x000fe200000006ff */
[----:B------:R-:W-:Y:S01]  /*8350*/  FMUL R0, R52, R32 ;  /* 0x0000002034007220 */ /* 0x000fe20000400000 */
[----:B------:R-:W-:Y:S01]  /*8360*/  LOP3.LUT R23, R64, 0xffff0000, RZ, 0xc0, !PT ;  /* 0xffff000040177812 */ /* 0x000fe200078ec0ff */
[C---:B------:R-:W-:Y:S01]  /*8370*/  FMUL R2, R52.reuse, R33 ;  /* 0x0000002134027220 */ /* 0x040fe20000400000 */
[----:B------:R-:W-:Y:S01]  /*8380*/  SHF.L.U32 R40, R65, 0x10, RZ ;  /* 0x0000001041287819 */ /* 0x000fe200000006ff */
[----:B------:R-:W-:Y:S01]  /*8390*/  FMUL R3, R52, R34 ;  /* 0x0000002234037220 */ /* 0x000fe20000400000 */
[----:B------:R-:W-:Y:S01]  /*83a0*/  F2FP.BF16.F32.PACK_AB R111, R22, R21 ;  /* 0x00000015166f723e */ /* 0x000fe200000010ff */
[----:B------:R-:W-:Y:S01]  /*83b0*/  FFMA R0, R53, R20, R0 ;  /* 0x0000001435007223 */ /* 0x000fe20000000000 */
[----:B------:R-:W-:Y:S01]  /*83c0*/  LOP3.LUT R42, R77, 0xffff0000, RZ, 0xc0, !PT ;  /* 0xffff00004d2a7812 */ /* 0x000fe200078ec0ff */
[----:B------:R-:W-:Y:S01]  /*83d0*/  FFMA R2, R53, R23, R2 ;  /* 0x0000001735027223 */ /* 0x000fe20000000002 */
[----:B------:R-:W-:Y:S01]  /*83e0*/  LOP3.LUT R23, R65, 0xffff0000, RZ, 0xc0, !PT ;  /* 0xffff000041177812 */ /* 0x000fe200078ec0ff */
[C---:B------:R-:W-:Y:S01]  /*83f0*/  FFMA R3, R53.reuse, R40, R3 ;  /* 0x0000002835037223 */ /* 0x040fe20000000003 */
[----:B------:R-:W-:Y:S01]  /*8400*/  SHF.L.U32 R40, R66, 0x10, RZ ;  /* 0x0000001042287819 */ /* 0x000fe200000006ff */
[----:B------:R-:W-:Y:S01]  /*8410*/  FMUL R20, R52, R35 ;  /* 0x0000002334147220 */ /* 0x000fe20000400000 */
[----:B------:R-:W-:Y:S01]  /*8420*/  F2FP.BF16.F32.PACK_AB R112, R2, R0 ;  /* 0x000000000270723e */ /* 0x000fe200000010ff */
[----:B------:R-:W-:Y:S01]  /*8430*/  FMUL R21, R52, R36 ;  /* 0x0000002434157220 */ /* 0x000fe20000400000 */
[----:B------:R-:W-:Y:S01]  /*8440*/  SHF.L.U32 R54, R78, 0x10, RZ ;  /* 0x000000104e367819 */ /* 0x000fe200000006ff */
[----:B------:R-:W-:Y:S01]  /*8450*/  FMUL R22, R52, R37 ;  /* 0x0000002534167220 */ /* 0x000fe20000400000 */
[----:B------:R-:W-:Y:S01]  /*8460*/  LOP3.LUT R55, R78, 0xffff0000, RZ, 0xc0, !PT ;  /* 0xffff00004e377812 */ /* 0x000fe200078ec0ff */
[----:B------:R-:W-:Y:S01]  /*8470*/  FFMA R20, R53, R23, R20 ;  /* 0x0000001735147223 */ /* 0x000fe20000000014 */
[----:B------:R-:W-:Y:S01]  /*8480*/  SHF.L.U32 R23, R67, 0x10, RZ ;  /* 0x0000001043177819 */ /* 0x000fe200000006ff */
[----:B------:R-:W-:Y:S01]  /*8490*/  FFMA R21, R53, R40, R21 ;  /* 0x0000002835157223 */ /* 0x000fe20000000015 */
[----:B------:R-:W-:Y:S01]  /*84a0*/  LOP3.LUT R40, R67, 0xffff0000, RZ, 0xc0, !PT ;  /* 0xffff000043287812 */ /* 0x000fe200078ec0ff */
[C---:B------:R-:W-:Y:S01]  /*84b0*/  FFMA R22, R53.reuse, R41, R22 ;  /* 0x0000002935167223 */ /* 0x040fe20000000016 */
[----:B------:R-:W-:Y:S01]  /*84c0*/  F2FP.BF16.F32.PACK_AB R113, R20, R3 ;  /* 0x000000031471723e */ /* 0x000fe200000010ff */
[----:B------:R-:W-:Y:S01]  /*84d0*/  FMUL R0, R52, R38 ;  /* 0x0000002634007220 */ /* 0x000fe20000400000 */
[----:B------:R-:W-:Y:S01]  /*84e0*/  LOP3.LUT R41, R74, 0xffff0000, RZ, 0xc0, !PT ;  /* 0xffff00004a297812 */ /* 0x000fe200078ec0ff */
[----:B------:R-:W-:Y:S01]  /*84f0*/  FMUL R2, R52, R39 ;  /* 0x0000002734027220 */ /* 0x000fe20000400000 */
[----:B------:R-:W-:Y:S01]  /*8500*/  F2FP.BF16.F32.PACK_AB R114, R22, R21 ;  /* 0x000000151672723e */ /* 0x000fe200000010ff */
[----:B------:R1:W-:Y:S01]  /*8510*/  @!P1 STS.128 [R104+UR45+0x1200], R108 ;  /* 0x0012006c68009988 */ /* 0x0003e20008000c2d */
[C---:B------:R-:W-:Y:S01]  /*8520*/  SHF.L.U32 R22, R72.reuse, 0x10, RZ ;  /* 0x0000001048167819 */ /* 0x040fe200000006ff */
[C---:B------:R-:W-:Y:S01]  /*8530*/  FFMA R0, R53.reuse, R23, R0 ;  /* 0x0000001735007223 */ /* 0x040fe20000000000 */
[----:B------:R-:W-:Y:S01]  /*8540*/  LOP3.LUT R23, R72, 0xffff0000, RZ, 0xc0, !PT ;  /* 0xffff000048177812 */ /* 0x000fe200078ec0ff */
[----:B------:R-:W-:Y:S01]  /*8550*/  FFMA R2, R53, R40, R2 ;  /* 0x0000002835027223 */ /* 0x000fe20000000002 */
[----:B------:R-:W-:Y:S01]  /*8560*/  SHF.L.U32 R40, R73, 0x10, RZ ;  /* 0x0000001049287819 */ /* 0x000fe200000006ff */
[C---:B------:R-:W-:Y:S01]  /*8570*/  FMUL R3, R52.reuse, R4 ;  /* 0x0000000434037220 */ /* 0x040fe20000400000 */
[C---:B------:R-:W-:Y:S01]  /*8580*/  SHF.L.U32 R56, R79.reuse, 0x10, RZ ;  /* 0x000000104f387819 */ /* 0x040fe200000006ff */
[----:B------:R-:W-:Y:S01]  /*8590*/  FMUL R20, R52, R5 ;  /* 0x0000000534147220 */ /* 0x000fe20000400000 */
[----:B------:R-:W-:Y:S01]  /*85a0*/  F2FP.BF16.F32.PACK_AB R115, R2, R0 ;  /* 0x000000000273723e */ /* 0x000fe200000010ff */
[----:B------:R-:W-:Y:S01]  /*85b0*/  FMUL R21, R52, R6 ;  /* 0x0000000634157220 */ /* 0x000fe20000400000 */
[----:B------:R-:W-:Y:S01]  /*85c0*/  LOP3.LUT R57, R79, 0xffff0000, RZ, 0xc0, !PT ;  /* 0xffff00004f397812 */ /* 0x000fe200078ec0ff */
[C---:B------:R-:W-:Y:S01]  /*85d0*/  FFMA R3, R53.reuse, R22, R3 ;  /* 0x0000001635037223 */ /* 0x040fe20000000003 */
[----:B------:R-:W-:Y:S01]  /*85e0*/  FFMA R20, R53, R23, R20 ;  /* 0x0000001735147223 */ /* 0x000fe20000000014 */
[----:B------:R1:W-:Y:S01]  /*85f0*/  @!P1 STS.128 [R103+0x1200], R112 ;  /* 0x0012007067009388 */ /* 0x0003e20000000c00 */
[----:B------:R-:W-:Y:S01]  /*8600*/  LOP3.LUT R23, R73, 0xffff0000, RZ, 0xc0, !PT ;  /* 0xffff000049177812 */ /* 0x000fe200078ec0ff */
[C---:B------:R-:W-:Y:S01]  /*8610*/  FFMA R21, R53.reuse, R40, R21 ;  /* 0x0000002835157223 */ /* 0x040fe20000000015 */
[----:B------:R-:W-:Y:S01]  /*8620*/  SHF.L.U32 R40, R74, 0x10, RZ ;  /* 0x000000104a287819 */ /* 0x000fe200000006ff */
[----:B------:R-:W-:Y:S01]  /*8630*/  FMUL R0, R52, R7 ;  /* 0x0000000734007220 */ /* 0x000fe20000400000 */
[----:B------:R-:W-:Y:S01]  /*8640*/  F2FP.BF16.F32.PACK_AB R116, R20, R3 ;  /* 0x000000031474723e */ /* 0x000fe200000010ff */
[----:B------:R-:W-:Y:S01]  /*8650*/  FMUL R2, R52, R8 ;  /* 0x0000000834027220 */ /* 0x000fe20000400000 */
[----:B------:R-:W-:Y:S01]  /*8660*/  ISETP.NE.AND P0, PT, R98, RZ, PT ;  /* 0x000000ff6200720c */ /* 0x000fe20003f05270 */
[C---:B------:R-:W-:Y:S01]  /*8670*/  FMUL R22, R52.reuse, R9 ;  /* 0x0000000934167220 */ /* 0x040fe20000400000 */
[C---:B------:R-:W-:Y:S01]  /*8680*/  FFMA R0, R53.reuse, R23, R0 ;  /* 0x0000001735007223 */ /* 0x040fe20000000000 */
[----:B------:R-:W-:Y:S01]  /*8690*/  FFMA R2, R53, R40, R2 ;  /* 0x0000002835027223 */ /* 0x000fe20000000002 */
[C---:B------:R-:W-:Y:S01]  /*86a0*/  SHF.L.U32 R23, R75.reuse, 0x10, RZ ;  /* 0x000000104b177819 */ /* 0x040fe200000006ff */
[C---:B------:R-:W-:Y:S01]  /*86b0*/  FMUL R3, R52.reuse, R10 ;  /* 0x0000000a34037220 */ /* 0x040fe20000400000 */
[----:B------:R-:W-:Y:S01]  /*86c0*/  LOP3.LUT R40, R75, 0xffff0000, RZ, 0xc0, !PT ;  /* 0xffff00004b287812 */ /* 0x000fe200078ec0ff */
[C---:B------:R-:W-:Y:S01]  /*86d0*/  FFMA R22, R53.reuse, R41, R22 ;  /* 0x0000002935167223 */ /* 0x040fe20000000016 */
[----:B------:R-:W-:Y:S01]  /*86e0*/  FMUL R20, R52, R11 ;  /* 0x0000000b34147220 */ /* 0x000fe20000400000 */
[C---:B------:R-:W-:Y:S01]  /*86f0*/  FFMA R3, R53.reuse, R23, R3 ;  /* 0x0000001735037223 */ /* 0x040fe20000000003 */
        /* <DEDUP_REMOVED lines=27> */
[----:B------:R-:W-:Y:S02]  /*88b0*/  F2FP.BF16.F32.PACK_AB R23, R42, R41 ;  /* 0x000000292a17723e */ /* 0x000fe400000010ff */
[----:B------:R-:W-:Y:S02]  /*88c0*/  LEA R0, R68, UR45, 0x3 ;  /* 0x0000002d44007c11 */ /* 0x000fe4000f8e18ff */
[----:B------:R-:W-:Y:S01]  /*88d0*/  @P2 SHF.L.U32 R2, RZ, 0x1f, RZ ;  /* 0x0000001fff022819 */ /* 0x000fe200000006ff */
[----:B------:R1:W-:Y:S01]  /*88e0*/  @!P1 STS.128 [R103+0x1a00], R20 ;  /* 0x001a001467009388 */ /* 0x0003e20000000c00 */
[----:B------:R-:W-:Y:S01]  /*88f0*/  @!PT LDS RZ, [RZ] ;  /* 0x00000000fffff984 */ /* 0x000fe20000000800 */
[----:B------:R-:W-:Y:S01]  /*8900*/  @!PT LDS RZ, [RZ] ;  /* 0x00000000fffff984 */ /* 0x000fe20000000800 */
[----:B------:R-:W-:Y:S01]  /*8910*/  @!PT LDS RZ, [RZ] ;  /* 0x00000000fffff984 */ /* 0x000fe20000000800 */
[----:B------:R-:W-:Y:S01]  /*8920*/  @!PT LDS RZ, [RZ] ;  /* 0x00000000fffff984 */ /* 0x000fe20000000800 */
[----:B------:R3:W-:Y:S07]  /*8930*/  MEMBAR.ALL.CTA ;  /* 0x0000000000007992 */ /* 0x0007ee0000008000 */
[----:B---3--:R-:W3:Y:S02]  /*8940*/  FENCE.VIEW.ASYNC.S ;  /* 0x00000000000073c6 */ /* 0x008ee40000000000 */
[----:B------:R-:W-:Y:S05]  /*8950*/  WARPSYNC.ALL ;  /* 0x0000000000007948 */ /* 0x000fea0003800000 */
[----:B------:R-:W-:Y:S01]  /*8960*/  BSSY.RECONVERGENT B0, `(.L_x_126) ;  /* 0x0000011000007945 */ /* 0x000fe20003800200 */
[----:B---3--:R-:W-:Y:S06]  /*8970*/  BAR.SYNC.DEFER_BLOCKING 0x1, 0x80 ;  /* 0x0042000000007b1d */ /* 0x008fec0000010000 */
[----:B------:R-:W-:Y:S05]  /*8980*/  @P0 BRA `(.L_x_127) ;  /* 0x0000000000380947 */ /* 0x000fea0003800000 */
[----:B------:R-:W-:Y:S02]  /*8990*/  UIADD3 UR12, UP0, UPT, UR58, 0xa80, URZ ;  /* 0x00000a803a0c7890 */ /* 0x000fe4000ff1e0ff */
[----:B------:R-:W-:Y:S02]  /*89a0*/  UIADD3 UR10, UPT, UPT, UR42, 0x40, URZ ;  /* 0x000000402a0a7890 */ /* 0x000fe4000fffe0ff */
[----:B------:R-:W-:Y:S02]  /*89b0*/  UIADD3 UR8, UPT, UPT, UR45, 0x1200, URZ ;  /* 0x000012002d087890 */ /* 0x000fe4000fffe0ff */
[----:B------:R-:W-:Y:S01]  /*89c0*/  UIADD3.X UR13, UPT, UPT, URZ, UR59, URZ, UP0, !UPT ;  /* 0x0000003bff0d7290 */ /* 0x000fe200087fe4ff */
[----:B------:R-:W-:Y:S01]  /*89d0*/  UMOV UR9, UR41 ;  /* 0x0000002900097c82 */ /* 0x000fe20008000000 */
[----:B------:R-:W-:Y:S01]  /*89e0*/  UMOV UR11, UR44 ;  /* 0x0000002c000b7c82 */ /* 0x000fe20008000000 */
[----:B------:R-:W-:Y:S02]  /*89f0*/  UIADD3 UR5, UPT, UPT, UR41, 0x40, URZ ;  /* 0x0000004029057890 */ /* 0x000fe4000fffe0ff */
[----:B------:R-:W-:Y:S01]  /*8a00*/  UIADD3 UR4, UPT, UPT, UR45, 0x1a00, URZ ;  /* 0x00001a002d047890 */ /* 0x000fe2000fffe0ff */
[----:B------:R-:W-:Y:S03]  /*8a10*/  UMOV UR7, UR44 ;  /* 0x0000002c00077c82 */ /* 0x000fe60008000000 */
[----:B------:R3:W-:Y:S01]  /*8a20*/  UTMASTG.3D [UR8], [UR12] ;  /* 0x000000080c0073b5 */ /* 0x0007e20008010000 */
[----:B------:R-:W-:Y:S04]  /*8a30*/  UMOV UR6, UR10 ;  /* 0x0000000a00067c82 */ /* 0x000fe80008000000 */
[----:B------:R3:W-:Y:S01]  /*8a40*/  UTMASTG.3D [UR4], [UR12] ;  /* 0x000000040c0073b5 */ /* 0x0007e20008010000 */
[----:B------:R0:W-:Y:S01]  /*8a50*/  UTMACMDFLUSH ;  /* 0x00000000000079b7 */ /* 0x0001e20000000000 */
[----:B---3--:R-:W-:Y:S04]  /*8a60*/  DEPBAR.LE SB0, 0x1 ;  /* 0x000080400000791a */ /* 0x008fe80000000000 */
.L_x_127:
[----:B------:R-:W-:Y:S05]  /*8a70*/  BSYNC.RECONVERGENT B0 ;  /* 0x0000000000007941 */ /* 0x000fea0003800200 */
.L_x_126:
[----:B------:R-:W-:Y:S01]  /*8a80*/  BAR.SYNC.DEFER_BLOCKING 0x1, 0x80 ;  /* 0x0042000000007b1d */ /* 0x000fe20000010000 */
[----:B------:R-:W-:Y:S01]  /*8a90*/  UIADD3 UR43, UPT, UPT, UR57, 0x1, URZ ;  /* 0x00000001392b7890 */ /* 0x000fe2000fffe0ff */
[----:B-1----:R-:W-:Y:S01]  /*8aa0*/  VIADD R23, R59, 0x10 ;  /* 0x000000103b177836 */ /* 0x002fe20000000000 */
[----:B------:R-:W-:Y:S02]  /*8ab0*/  UIADD3 UR53, UPT, UPT, UR41, 0x10, URZ ;  /* 0x0000001029357890 */ /* 0x000fe4000fffe0ff */
[----:B------:R-:W-:Y:S02]  /*8ac0*/  UISETP.NE.AND UP0, UPT, UR43, 0x4, UPT ;  /* 0x000000042b00788c */ /* 0x000fe4000bf05270 */
[----:B------:R-:W-:Y:S02]  /*8ad0*/  SHF.R.U32.HI R21, RZ, 0x15, R23 ;  /* 0x00000015ff157819 */ /* 0x000fe40000011617 */
[----:B------:R-:W-:Y:S02]  /*8ae0*/  USEL UR43, UR43, URZ, UP0 ;  /* 0x000000ff2b2b7287 */ /* 0x000fe40008000000 */
[----:B------:R-:W-:Y:S01]  /*8af0*/  LOP3.LUT R22, R21, 0x3, RZ, 0xc0, !PT ;  /* 0x0000000315167812 */ /* 0x000fe200078ec0ff */
[----:B------:R1:W-:Y:S01]  /*8b00*/  @P2 SYNCS.ARRIVE.TRANS64.RED.A1T0 RZ, [R106+URZ], RZ ;  /* 0x000000ff6aff29a7 */ /* 0x0003e200081004ff */
[----:B------:R-:W-:Y:S01]  /*8b10*/  BSSY B1, `(.L_x_128) ;  /* 0x0000015000017945 */ /* 0x000fe20003800000 */
[----:B------:R-:W3:Y:S02]  /*8b20*/  @P2 SYNCS.PHASECHK.TRANS64.TRYWAIT P0, [R0+URZ+0x60], R2 ;  /* 0x00006002000025a7 */ /* 0x000ee400080011ff */
[----:B---3--:R-:W-:Y:S01]  /*8b30*/  @P2 SEL R70, RZ, 0x1, !P0 ;  /* 0x00000001ff462807 */ /* 0x008fe20004000000 */
[----:B-1----:R-:W-:Y:S06]  /*8b40*/  @!P2 BRA `(.L_x_129) ;  /* 0x000000000044a947 */ /* 0x002fec0003800000 */
[----:B------:R-:W-:Y:S01]  /*8b50*/  ISETP.NE.AND P1, PT, R71, RZ, PT ;  /* 0x000000ff4700720c */ /* 0x000fe20003f25270 */
[----:B------:R-:W-:Y:S01]  /*8b60*/  BSSY B0, `(.L_x_130) ;  /* 0x0000009000007945 */ /* 0x000fe20003800000 */
[----:B------:R-:W-:Y:S11]  /*8b70*/  ISETP.NE.AND P0, PT, R70, RZ, PT ;  /* 0x000000ff4600720c */ /* 0x000ff60003f05270 */
[----:B------:R-:W-:Y:S05]  /*8b80*/  @P1 IMAD R3, R68, 0x1000, R104 ;  /* 0x0000100044031824 */ /* 0x000fea00078e0268 */
[----:B------:R-:W-:Y:S05]  /*8b90*/  @P1 IADD3 R2, PT, PT, R3, UR45, RZ ;  /* 0x0000002d03021c10 */ /* 0x000fea000fffe0ff */
[----:B------:R-:W-:Y:S01]  /*8ba0*/  @P1 IMAD.IADD R2, R69, 0x1, R2 ;  /* 0x0000000145021824 */ /* 0x000fe200078e0202 */
[----:B------:R-:W-:Y:S06]  /*8bb0*/  @P0 BRA `(.L_x_131) ;  /* 0x00000000000c0947 */ /* 0x000fec0003800000 */
[----:B------:R-:W-:Y:S04]  /*8bc0*/  SHF.L.U32 R20, RZ, 0x1f, RZ ;  /* 0x0000001fff147819 */ /* 0x000fe800000006ff */
[----:B------:R-:W1:Y:S02]  /*8bd0*/  SYNCS.PHASECHK.TRANS64.TRYWAIT P0, [R0+URZ+0x60], R20 ;  /* 0x00006014000075a7 */ /* 0x000e6400080011ff */
[----:B-1----:R-:W-:Y:S05]  /*8be0*/  @!P0 BRA `(.L_x_132) ;  /* 0x0000006400908947 */ /* 0x002fea0003800000 */
.L_x_131:
[----:B------:R-:W-:Y:S05]  /*8bf0*/  BSYNC B0 ;  /* 0x0000000000007941 */ /* 0x000fea0003800000 */
.L_x_130:
[----:B------:R-:W-:Y:S02]  /*8c00*/  ISETP.NE.AND P0, PT, R71, RZ, PT ;  /* 0x000000ff4700720c */ /* 0x000fe40003f05270 */
[----:B------:R-:W-:Y:S11]  /*8c10*/  IADD3 R68, PT, PT, R68, 0x1, RZ ;  /* 0x0000000144447810 */ /* 0x000ff60007ffe0ff */
[----:B------:R3:W4:Y:S04]  /*8c20*/  @P0 LDS.128 R60, [R3+UR45+0x200] ;  /* 0x0002002d033c0984 */ /* 0x0007280008000c00 */
[----:B------:R3:W1:Y:S04]  /*8c30*/  @P0 LDS.128 R72, [R3+UR45+0xa00] ;  /* 0x000a002d03480984 */ /* 0x0006680008000c00 */
[----:B------:R3:W1:Y:S04]  /*8c40*/  @P0 LDS.128 R64, [R2+0x200] ;  /* 0x0002000002400984 */ /* 0x0006680000000c00 */
[----:B------:R3:W1:Y:S02]  /*8c50*/  @P0 LDS.128 R76, [R2+0xa00] ;  /* 0x000a0000024c0984 */ /* 0x0006640000000c00 */
.L_x_129:
[----:B------:R-:W-:Y:S05]  /*8c60*/  BSYNC B1 ;  /* 0x0000000000017941 */ /* 0x000fea0003800000 */
.L_x_128:
[----:B------:R-:W-:Y:S11]  /*8c70*/  ISETP.NE.AND P0, PT, R98, R22, PT ;  /* 0x000000166200720c */ /* 0x000ff60003f05270 */
[----:B------:R-:W-:Y:S02]  /*8c80*/  @!UPT UIADD3 URZ, UPT, UPT, URZ, URZ, URZ ;  /* 0x000000fffffff290 */ /* 0x000fe4000fffe0ff */
[----:B------:R-:W-:Y:S05]  /*8c90*/  @P0 BRA `(.L_x_133) ;  /* 0x0000000000bc0947 */ /* 0x000fea0003800000 */
[----:B------:R-:W-:Y:S11]  /*8ca0*/  LOP3.LUT P0, RZ, R21, 0x3, R99, 0x48, !PT ;  /* 0x0000000315ff7812 */ /* 0x000ff60007804863 */
[----:B------:R-:W-:Y:S02]  /*8cb0*/  @!UPT UIADD3 URZ, UPT, UPT, URZ, URZ, URZ ;  /* 0x000000fffffff290 */ /* 0x000fe4000fffe0ff */
[----:B------:R-:W-:Y:S05]  /*8cc0*/  @!P0 BRA `(.L_x_134) ;  /* 0x0000000000408947 */ /* 0x000fea0003800000 */
[----:B------:R-:W5:Y:S01]  /*8cd0*/  LDCU.64 UR8, c[0x4][0x70] ;  /* 0x01000e00ff0877ac */ /* 0x000f620008000a00 */
[----:B---3--:R-:W-:Y:S01]  /*8ce0*/  MOV R3, 0x0 ;  /* 0x0000000000037802 */ /* 0x008fe20000000f00 */
[----:B------:R-:W-:Y:S02]  /*8cf0*/  HFMA2 R12, -RZ, RZ, 0, 5.9604644775390625e-08 ;  /* 0x00000001ff0c7431 */ /* 0x000fe400000001ff */
[----:B------:R-:W-:Y:S02]  /*8d00*/  IMAD.MOV.U32 R8, RZ, RZ, 0x192 ;  /* 0x00000192ff087424 */ /* 0x000fe400078e00ff */
[----:B------:R-:W-:Y:S01]  /*8d10*/  IMAD.MOV.U32 R13, RZ, RZ, RZ ;  /* 0x000000ffff0d7224 */ /* 0x000fe200078e00ff */
[----:B------:R-:W3:Y:S01]  /*8d20*/  LDCU.64 UR6, c[0x4][0x78] ;  /* 0x01000f00ff0677ac */ /* 0x000ee20008000a00 */
[----:B------:R-:W1:Y:S01]  /*8d30*/  LDC.64 R2, c[0x4][R3] ;  /* 0x0100000003027b82 */ /* 0x000e620000000a00 */
[----:B------:R-:W2:Y:S01]  /*8d40*/  LDCU.64 UR4, c[0x4][0x10] ;  /* 0x01000200ff0477ac */ /* 0x000ea20008000a00 */
[----:B-----5:R-:W-:Y:S01]  /*8d50*/  MOV R5, UR9 ;  /* 0x0000000900057c02 */ /* 0x020fe20008000f00 */
[----:B------:R-:W-:Y:S01]  /*8d60*/  IMAD.U32 R4, RZ, RZ, UR8 ;  /* 0x00000008ff047e24 */ /* 0x000fe2000f8e00ff */
[----:B---3--:R-:W-:Y:S01]  /*8d70*/  MOV R7, UR7 ;  /* 0x0000000700077c02 */ /* 0x008fe20008000f00 */
[----:B------:R-:W-:Y:S01]  /*8d80*/  IMAD.U32 R6, RZ, RZ, UR6 ;  /* 0x00000006ff067e24 */ /* 0x000fe2000f8e00ff */
[----:B--2---:R-:W-:Y:S01]  /*8d90*/  MOV R11, UR5 ;  /* 0x00000005000b7c02 */ /* 0x004fe20008000f00 */
[----:B------:R-:W-:Y:S02]  /*8da0*/  IMAD.U32 R10, RZ, RZ, UR4 ;  /* 0x00000004ff0a7e24 */ /* 0x000fe4000f8e00ff */
[----:B-1----:R-:W-:Y:S07]  /*8db0*/  LEPC R20, `(.L_x_134) ;  /* 0x000000001014794e */ /* 0x002fee0000000000 */
[----:B----4-:R-:W-:Y:S05]  /*8dc0*/  CALL.ABS.NOINC R2 ;  /* 0x0000000002007343 */ /* 0x010fea0003c00000 */
.L_x_134:
[----:B------:R-:W-:Y:S05]  /*8dd0*/  WARPSYNC.ALL ;  /* 0x0000000000007948 */ /* 0x000fea0003800000 */
[C---:B------:R-:W-:Y:S01]  /*8de0*/  R2UR UR4, R23.reuse ;  /* 0x00000000170472ca */ /* 0x040fe200000e0000 */
[----:B-1----:R-:W-:Y:S05]  /*8df0*/  VIADD R0, R23, 0x40 ;  /* 0x0000004017007836 */ /* 0x002fea0000000000 */
[----:B------:R-:W-:Y:S04]  /*8e00*/  SHF.R.U32.HI R0, RZ, 0x15, R0 ;  /* 0x00000015ff007819 */ /* 0x000fe80000011600 */
[----:B------:R-:W-:Y:S03]  /*8e10*/  LOP3.LUT P0, RZ, R0, 0x3, R99, 0x48, !PT ;  /* 0x0000000300ff7812 */ /* 0x000fe60007804863 */
[----:B------:R-:W1:Y:S10]  /*8e20*/  LDTM.x16 R24, tmem[UR4] ;  /* 0x00000004001879ee */ /* 0x000e740008240000 */
[----:B-1----:R-:W-:Y:S05]  /*8e30*/  @!P0 BRA `(.L_x_135) ;  /* 0x0000000000408947 */ /* 0x002fea0003800000 */
[----:B------:R-:W1:Y:S01]  /*8e40*/  LDCU.64 UR8, c[0x4][0x70] ;  /* 0x01000e00ff0877ac */ /* 0x000e620008000a00 */
[----:B---3--:R-:W-:Y:S01]  /*8e50*/  MOV R3, 0x0 ;  /* 0x0000000000037802 */ /* 0x008fe20000000f00 */
[----:B------:R-:W-:Y:S02]  /*8e60*/  HFMA2 R12, -RZ, RZ, 0, 5.9604644775390625e-08 ;  /* 0x00000001ff0c7431 */ /* 0x000fe400000001ff */
[----:B------:R-:W-:Y:S02]  /*8e70*/  IMAD.MOV.U32 R8, RZ, RZ, 0x192 ;  /* 0x00000192ff087424 */ /* 0x000fe400078e00ff */
[----:B------:R-:W-:Y:S01]  /*8e80*/  IMAD.MOV.U32 R13, RZ, RZ, RZ ;  /* 0x000000ffff0d7224 */ /* 0x000fe200078e00ff */
[----:B------:R-:W3:Y:S01]  /*8e90*/  LDCU.64 UR6, c[0x4][0x78] ;  /* 0x01000f00ff0677ac */ /* 0x000ee20008000a00 */
[----:B------:R-:W2:Y:S01]  /*8ea0*/  LDC.64 R2, c[0x4][R3] ;  /* 0x0100000003027b82 */ /* 0x000ea20000000a00 */
        /* <DEDUP_REMOVED lines=9> */
.L_x_135:
[----:B------:R-:W-:Y:S05]  /*8f40*/  WARPSYNC.ALL ;  /* 0x0000000000007948 */ /* 0x000fea0003800000 */
[----:B------:R-:W-:Y:S11]  /*8f50*/  R2UR UR4, R23 ;  /* 0x00000000170472ca */ /* 0x000ff600000e0000 */
[----:B------:R-:W-:Y:S02]  /*8f60*/  @!UPT UIADD3 URZ, UPT, UPT, URZ, URZ, URZ ;  /* 0x000000fffffff290 */ /* 0x000fe4000fffe0ff */
[----:B------:R-:W1:Y:S02]  /*8f70*/  LDTM.x16 R4, tmem[UR4+0x40] ;  /* 0x00004004000479ee */ /* 0x000e640008240000 */
[----:B-1----:R-:W-:Y:S01]  /*8f80*/  NOP ;  /* 0x0000000000007918 */ /* 0x002fe20000000000 */
.L_x_133:
[----:B------:R-:W-:Y:S01]  /*8f90*/  ISETP.NE.AND P2, PT, R105, RZ, PT ;  /* 0x000000ff6900720c */ /* 0x000fe20003f45270 */
[----:B-1----:R-:W-:Y:S01]  /*8fa0*/  FMUL R0, R52, R24 ;  /* 0x0000001834007220 */ /* 0x002fe20000400000 */
[----:B---34-:R-:W-:Y:S01]  /*8fb0*/  SHF.L.U32 R3, R60, 0x10, RZ ;  /* 0x000000103c037819 */ /* 0x018fe200000006ff */
        /* <DEDUP_REMOVED lines=146> */
.L_x_137:
[----:B------:R-:W-:Y:S05]  /*98e0*/  BSYNC.RECONVERGENT B0 ;  /* 0x0000000000007941 */ /* 0x000fea0003800200 */
.L_x_136:
[----:B------:R-:W-:Y:S01]  /*98f0*/  BAR.SYNC.DEFER_BLOCKING 0x1, 0x80 ;  /* 0x0042000000007b1d */ /* 0x000fe20000010000 */
[----:B------:R-:W-:Y:S04]  /*9900*/  UIADD3 UR40, UPT, UPT, UR43, 0x1, URZ ;  /* 0x000000012b287890 */ /* 0x000fe8000fffe0ff */
[----:B------:R-:W-:Y:S04]  /*9910*/  UISETP.NE.AND UP0, UPT, UR40, 0x4, UPT ;  /* 0x000000042800788c */ /* 0x000fe8000bf05270 */
[----:B------:R-:W-:Y:S01]  /*9920*/  USEL UR40, UR40, URZ, UP0 ;  /* 0x000000ff28287287 */ /* 0x000fe20008000000 */
[----:B------:R3:W-:Y:S01]  /*9930*/  @P2 SYNCS.ARRIVE.TRANS64.RED.A1T0 RZ, [R106+URZ], RZ ;  /* 0x000000ff6aff29a7 */ /* 0x0007e200081004ff */
[----:B------:R-:W-:Y:S01]  /*9940*/  BSSY B1, `(.L_x_138) ;  /* 0x000001a000017945 */ /* 0x000fe20003800000 */
[----:B------:R-:W4:Y:S01]  /*9950*/  @P2 SYNCS.PHASECHK.TRANS64.TRYWAIT P0, [R0+URZ+0x60], R2 ;  /* 0x00006002000025a7 */ /* 0x000f2200080011ff */
[----:B---3--:R-:W-:Y:S01]  /*9960*/  HFMA2 R106, -RZ, RZ, 0, 0 ;  /* 0x00000000ff6a7431 */ /* 0x008fe200000001ff */
[----:B----4-:R-:W-:Y:S01]  /*9970*/  @P2 SEL R70, RZ, 0x1, !P0 ;  /* 0x00000001ff462807 */ /* 0x010fe20004000000 */
[----:B------:R-:W-:Y:S06]  /*9980*/  @!P2 BRA `(.L_x_139) ;  /* 0x000000000054a947 */ /* 0x000fec0003800000 */
[----:B------:R-:W-:Y:S01]  /*9990*/  ISETP.NE.AND P1, PT, R71, RZ, PT ;  /* 0x000000ff4700720c */ /* 0x000fe20003f25270 */
[----:B------:R-:W-:Y:S01]  /*99a0*/  BSSY B0, `(.L_x_140) ;  /* 0x0000009000007945 */ /* 0x000fe20003800000 */
[----:B------:R-:W-:Y:S11]  /*99b0*/  ISETP.NE.AND P0, PT, R70, RZ, PT ;  /* 0x000000ff4600720c */ /* 0x000ff60003f05270 */
[----:B------:R-:W-:Y:S05]  /*99c0*/  @P1 IMAD R3, R68, 0x1000, R104 ;  /* 0x0000100044031824 */ /* 0x000fea00078e0268 */
[----:B------:R-:W-:Y:S05]  /*99d0*/  @P1 IADD3 R2, PT, PT, R3, UR45, RZ ;  /* 0x0000002d03021c10 */ /* 0x000fea000fffe0ff */
[----:B------:R-:W-:Y:S01]  /*99e0*/  @P1 IMAD.IADD R2, R69, 0x1, R2 ;  /* 0x0000000145021824 */ /* 0x000fe200078e0202 */
[----:B------:R-:W-:Y:S06]  /*99f0*/  @P0 BRA `(.L_x_141) ;  /* 0x00000000000c0947 */ /* 0x000fec0003800000 */
[----:B-1----:R-:W-:Y:S04]  /*9a00*/  SHF.L.U32 R20, RZ, 0x1f, RZ ;  /* 0x0000001fff147819 */ /* 0x002fe800000006ff */
[----:B------:R-:W1:Y:S02]  /*9a10*/  SYNCS.PHASECHK.TRANS64.TRYWAIT P0, [R0+URZ+0x60], R20 ;  /* 0x00006014000075a7 */ /* 0x000e6400080011ff */
[----:B-1----:R-:W-:Y:S05]  /*9a20*/  @!P0 BRA `(.L_x_142) ;  /* 0x0000005800148947 */ /* 0x002fea0003800000 */
.L_x_141:
[----:B------:R-:W-:Y:S05]  /*9a30*/  BSYNC B0 ;  /* 0x0000000000007941 */ /* 0x000fea0003800000 */
.L_x_140:
[----:B------:R-:W-:Y:S01]  /*9a40*/  ISETP.NE.AND P0, PT, R71, RZ, PT ;  /* 0x000000ff4700720c */ /* 0x000fe20003f05270 */
[----:B------:R-:W-:Y:S11]  /*9a50*/  VIADD R68, R68, 0x1 ;  /* 0x0000000144447836 */ /* 0x000ff60000000000 */
[----:B------:R-:W-:Y:S01]  /*9a60*/  @!UPT UIADD3 URZ, UPT, UPT, URZ, URZ, URZ ;  /* 0x000000fffffff290 */ /* 0x000fe2000fffe0ff */
[----:B------:R3:W4:Y:S04]  /*9a70*/  @P0 LDS.128 R60, [R3+UR45+0x200] ;  /* 0x0002002d033c0984 */ /* 0x0007280008000c00 */
[----:B------:R3:W1:Y:S04]  /*9a80*/  @P0 LDS.128 R72, [R3+UR45+0xa00] ;  /* 0x000a002d03480984 */ /* 0x0006680008000c00 */
[----:B------:R3:W1:Y:S04]  /*9a90*/  @P0 LDS.128 R64, [R2+0x200] ;  /* 0x0002000002400984 */ /* 0x0006680000000c00 */
[----:B------:R3:W1:Y:S01]  /*9aa0*/  @P0 LDS.128 R76, [R2+0xa00] ;  /* 0x000a0000024c0984 */ /* 0x0006620000000c00 */
[C---:B------:R-:W-:Y:S04]  /*9ab0*/  ISETP.NE.AND P0, PT, R68.reuse, 0x4, PT ;  /* 0x000000044400780c */ /* 0x040fe80003f05270 */
[----:B------:R-:W-:Y:S02]  /*9ac0*/  SEL R68, R68, RZ, P0 ;  /* 0x000000ff44447207 */ /* 0x000fe40000000000 */
[----:B------:R-:W-:Y:S02]  /*9ad0*/  SEL R106, RZ, 0x1, P0 ;  /* 0x00000001ff6a7807 */ /* 0x000fe40000000000 */
.L_x_139:
[----:B------:R-:W-:Y:S05]  /*9ae0*/  BSYNC B1 ;  /* 0x0000000000017941 */ /* 0x000fea0003800000 */
.L_x_138:
[----:B---3--:R-:W-:Y:S05]  /*9af0*/  VIADD R3, R59, 0x400010 ;  /* 0x004000103b037836 */ /* 0x008fea0000000000 */
[----:B-1----:R-:W-:Y:S04]  /*9b00*/  SHF.R.U32.HI R0, RZ, 0x15, R3 ;  /* 0x00000015ff007819 */ /* 0x002fe80000011603 */
        /* <DEDUP_REMOVED lines=23> */
.L_x_144:
        /* <DEDUP_REMOVED lines=23> */
.L_x_145:
[----:B------:R-:W-:Y:S05]  /*9df0*/  WARPSYNC.ALL ;  /* 0x0000000000007948 */ /* 0x000fea0003800000 */
[----:B------:R-:W-:Y:S11]  /*9e00*/  R2UR UR4, R2 ;  /* 0x00000000020472ca */ /* 0x000ff600000e0000 */
[----:B------:R-:W-:Y:S02]  /*9e10*/  @!UPT UIADD3 URZ, UPT, UPT, URZ, URZ, URZ ;  /* 0x000000fffffff290 */ /* 0x000fe4000fffe0ff */
[----:B------:R-:W1:Y:S02]  /*9e20*/  LDTM.x16 R4, tmem[UR4+0x40] ;  /* 0x00004004000479ee */ /* 0x000e640008240000 */
[----:B-1----:R-:W-:Y:S01]  /*9e30*/  NOP ;  /* 0x0000000000007918 */ /* 0x002fe20000000000 */
.L_x_143:
[----:B------:R-:W-:Y:S01]  /*9e40*/  ISETP.NE.AND P2, PT, R105, RZ, PT ;  /* 0x000000ff6900720c */ /* 0x000fe20003f45270 */
[----:B------:R-:W-:Y:S01]  /*9e50*/  FMUL R0, R52, R24 ;  /* 0x0000001834007220 */ /* 0x000fe20000400000 */
[----:B----4-:R-:W-:Y:S01]  /*9e60*/  SHF.L.U32 R3, R60, 0x10, RZ ;  /* 0x000000103c037819 */ /* 0x010fe200000006ff */
        /* <DEDUP_REMOVED lines=121> */
[----:B------:R-:W-:Y:S01]  /*a600*/  @P2 SHF.L.U32 R2, R106, 0x1f, RZ ;  /* 0x0000001f6a022819 */ /* 0x000fe200000006ff */
        /* <DEDUP_REMOVED lines=16> */
[----:B------:R-:W-:Y:S02]  /*a710*/  UIADD3 UR5, UPT, UPT, UR41, 0x50, URZ ;  /* 0x0000005029057890 */ /* 0x000fe4000fffe0ff */
[----:B------:R-:W-:Y:S01]  /*a720*/  UIADD3 UR4, UPT, UPT, UR45, 0x3a00, URZ ;  /* 0x00003a002d047890 */ /* 0x000fe2000fffe0ff */
[----:B------:R-:W-:Y:S01]  /*a730*/  UMOV UR7, UR44 ;  /* 0x0000002c00077c82 */ /* 0x000fe20008000000 */
[----:B------:R-:W-:Y:S03]  /*a740*/  UMOV UR6, UR54 ;  /* 0x0000003600067c82 */ /* 0x000fe60008000000 */
[----:B------:R3:W-:Y:S04]  /*a750*/  UTMASTG.3D [UR52], [UR8] ;  /* 0x00000034080073b5 */ /* 0x0007e80008010000 */
[----:B------:R3:W-:Y:S01]  /*a760*/  UTMASTG.3D [UR4], [UR8] ;  /* 0x00000004080073b5 */ /* 0x0007e20008010000 */
[----:B------:R0:W-:Y:S01]  /*a770*/  UTMACMDFLUSH ;  /* 0x00000000000079b7 */ /* 0x0001e20000000000 */
[----:B---3--:R-:W-:Y:S04]  /*a780*/  DEPBAR.LE SB0, 0x1 ;  /* 0x000080400000791a */ /* 0x008fe80000000000 */
.L_x_147:
[----:B------:R-:W-:Y:S05]  /*a790*/  BSYNC.RECONVERGENT B0 ;  /* 0x0000000000007941 */ /* 0x000fea0003800200 */
.L_x_146:
        /* <DEDUP_REMOVED lines=20> */
[----:B------:R-:W-:Y:S04]  /*a8e0*/  SHF.L.U32 R20, R106, 0x1f, RZ ;  /* 0x0000001f6a147819 */ /* 0x000fe800000006ff */
[----:B------:R-:W1:Y:S02]  /*a8f0*/  SYNCS.PHASECHK.TRANS64.TRYWAIT P0, [R0+URZ+0x60], R20 ;  /* 0x00006014000075a7 */ /* 0x000e6400080011ff */
[----:B-1----:R-:W-:Y:S05]  /*a900*/  @!P0 BRA `(.L_x_152) ;  /* 0x0000004800708947 */ /* 0x002fea0003800000 */
.L_x_151:
[----:B------:R-:W-:Y:S05]  /*a910*/  BSYNC B0 ;  /* 0x0000000000007941 */ /* 0x000fea0003800000 */
.L_x_150:
[----:B------:R-:W-:Y:S01]  /*a920*/  ISETP.NE.AND P0, PT, R71, RZ, PT ;  /* 0x000000ff4700720c */ /* 0x000fe20003f05270 */
[----:B------:R-:W-:Y:S11]  /*a930*/  VIADD R68, R68, 0x1 ;  /* 0x0000000144447836 */ /* 0x000ff60000000000 */
[----:B------:R-:W-:Y:S01]  /*a940*/  @!UPT UIADD3 URZ, UPT, UPT, URZ, URZ, URZ ;  /* 0x000000fffffff290 */ /* 0x000fe2000fffe0ff */
[----:B------:R3:W4:Y:S04]  /*a950*/  @P0 LDS.128 R60, [R3+UR45+0x200] ;  /* 0x0002002d033c0984 */ /* 0x0007280008000c00 */
[----:B------:R3:W2:Y:S04]  /*a960*/  @P0 LDS.128 R72, [R3+UR45+0xa00] ;  /* 0x000a002d03480984 */ /* 0x0006a80008000c00 */
[----:B------:R3:W2:Y:S04]  /*a970*/  @P0 LDS.128 R64, [R2+0x200] ;  /* 0x0002000002400984 */ /* 0x0006a80000000c00 */
[----:B------:R3:W2:Y:S01]  /*a980*/  @P0 LDS.128 R76, [R2+0xa00] ;  /* 0x000a0000024c0984 */ /* 0x0006a20000000c00 */
[C---:B------:R-:W-:Y:S04]  /*a990*/  ISETP.NE.AND P0, PT, R68.reuse, 0x4, PT ;  /* 0x000000044400780c */ /* 0x040fe80003f05270 */
[----:B-1----:R-:W-:Y:S02]  /*a9a0*/  SEL R0, RZ, 0x1, P0 ;  /* 0x00000001ff007807 */ /* 0x002fe40000000000 */
[----:B------:R-:W-:Y:S02]  /*a9b0*/  SEL R68, R68, RZ, P0 ;  /* 0x000000ff44447207 */ /* 0x000fe40000000000 */
[----:B------:R-:W-:Y:S02]  /*a9c0*/  LOP3.LUT R106, R106, R0, RZ, 0x3c, !PT ;  /* 0x000000006a6a7212 */ /* 0x000fe400078e3cff */
.L_x_149:
[----:B------:R-:W-:Y:S05]  /*a9d0*/  BSYNC B1 ;  /* 0x0000000000017941 */ /* 0x000fea0003800000 */
.L_x_148:
[----:B------:R-:W-:Y:S11]  /*a9e0*/  ISETP.NE.AND P0, PT, R98, R22, PT ;  /* 0x000000166200720c */ /* 0x000ff60003f05270 */
[----:B------:R-:W-:Y:S02]  /*a9f0*/  @!UPT UIADD3 URZ, UPT, UPT, URZ, URZ, URZ ;  /* 0x000000fffffff290 */ /* 0x000fe4000fffe0ff */
[----:B------:R-:W-:Y:S05]  /*aa00*/  @P0 BRA `(.L_x_153) ;  /* 0x0000000000bc0947 */ /* 0x000fea0003800000 */
[----:B------:R-:W-:Y:S11]  /*aa10*/  LOP3.LUT P0, RZ, R21, 0x3, R99, 0x48, !PT ;  /* 0x0000000315ff7812 */ /* 0x000ff60007804863 */
[----:B------:R-:W-:Y:S02]  /*aa20*/  @!UPT UIADD3 URZ, UPT, UPT, URZ, URZ, URZ ;  /* 0x000000fffffff290 */ /* 0x000fe4000fffe0ff */
[----:B------:R-:W-:Y:S05]  /*aa30*/  @!P0 BRA `(.L_x_154) ;  /* 0x0000000000408947 */ /* 0x000fea0003800000 */
        /* <DEDUP_REMOVED lines=16> */
.L_x_154:
        /* <DEDUP_REMOVED lines=23> */
.L_x_155:
[----:B------:R-:W-:Y:S05]  /*acb0*/  WARPSYNC.ALL ;  /* 0x0000000000007948 */ /* 0x000fea0003800000 */
[----:B------:R-:W-:Y:S11]  /*acc0*/  R2UR UR4, R23 ;  /* 0x00000000170472ca */ /* 0x000ff600000e0000 */
[----:B------:R-:W-:Y:S02]  /*acd0*/  @!UPT UIADD3 URZ, UPT, UPT, URZ, URZ, URZ ;  /* 0x000000fffffff290 */ /* 0x000fe4000fffe0ff */
[----:B------:R-:W1:Y:S02]  /*ace0*/  LDTM.x16 R4, tmem[UR4+0x40] ;  /* 0x00004004000479ee */ /* 0x000e640008240000 */
[----:B-1----:R-:W-:Y:S01]  /*acf0*/  NOP ;  /* 0x0000000000007918 */ /* 0x002fe20000000000 */
.L_x_153:
[----:B------:R-:W-:Y:S01]  /*ad00*/  ISETP.NE.AND P2, PT, R105, RZ, PT ;  /* 0x000000ff6900720c */ /* 0x000fe20003f45270 */
[----:B------:R-:W-:Y:S01]  /*ad10*/  FMUL R0, R52, R24 ;  /* 0x0000001834007220 */ /* 0x000fe20000400000 */
        /* <DEDUP_REMOVED lines=22> */
[----:B--2---:R-:W-:Y:S01]  /*ae80*/  LOP3.LUT R41, R66, 0xffff0000, RZ, 0xc0, !PT ;  /* 0xffff000042297812 */ /* 0x004fe200078ec0ff */
        /* <DEDUP_REMOVED lines=106> */
[----:B--2---:R-:W2:Y:S02]  /*b530*/  FENCE.VIEW.ASYNC.S ;  /* 0x00000000000073c6 */ /* 0x004ea40000000000 */
[----:B------:R-:W-:Y:S05]  /*b540*/  WARPSYNC.ALL ;  /* 0x0000000000007948 */ /* 0x000fea0003800000 */
[----:B------:R-:W-:Y:S01]  /*b550*/  BSSY.RECONVERGENT B0, `(.L_x_156) ;  /* 0x0000012000007945 */ /* 0x000fe20003800200 */
[----:B--2---:R-:W-:Y:S06]  /*b560*/  BAR.SYNC.DEFER_BLOCKING 0x1, 0x80 ;  /* 0x0042000000007b1d */ /* 0x004fec0000010000 */
[----:B------:R-:W-:Y:S05]  /*b570*/  @P0 BRA `(.L_x_157) ;  /* 0x00000000003c0947 */ /* 0x000fea0003800000 */
[----:B------:R-:W-:Y:S02]  /*b580*/  UIADD3 UR4, UPT, UPT, UR45, 0x200, URZ ;  /* 0x000002002d047890 */ /* 0x000fe4000fffe0ff */
[----:B------:R-:W-:Y:S01]  /*b590*/  UIADD3 UR8, UP0, UPT, UR58, 0xa80, URZ ;  /* 0x00000a803a087890 */ /* 0x000fe2000ff1e0ff */
[----:B------:R-:W-:Y:S01]  /*b5a0*/  UMOV UR54, UR42 ;  /* 0x0000002a00367c82 */ /* 0x000fe20008000000 */
[----:B------:R-:W-:Y:S02]  /*b5b0*/  UMOV UR55, UR44 ;  /* 0x0000002c00377c82 */ /* 0x000fe40008000000 */
[----:B------:R-:W-:Y:S01]  /*b5c0*/  MOV R88, UR4 ;  /* 0x0000000400587c02 */ /* 0x000fe20008000f00 */
[----:B------:R-:W-:Y:S02]  /*b5d0*/  UIADD3.X UR9, UPT, UPT, URZ, UR59, URZ, UP0, !UPT ;  /* 0x0000003bff097290 */ /* 0x000fe400087fe4ff */
[----:B------:R-:W-:Y:S01]  /*b5e0*/  UIADD3 UR5, UPT, UPT, UR41, 0x60, URZ ;  /* 0x0000006029057890 */ /* 0x000fe2000fffe0ff */
[----:B------:R-:W-:Y:S01]  /*b5f0*/  R2UR UR52, R88 ;  /* 0x00000000583472ca */ /* 0x000fe200000e0000 */
[----:B------:R-:W-:Y:S01]  /*b600*/  UIADD3 UR4, UPT, UPT, UR45, 0xa00, URZ ;  /* 0x00000a002d047890 */ /* 0x000fe2000fffe0ff */
[----:B------:R-:W-:Y:S01]  /*b610*/  UMOV UR6, UR42 ;  /* 0x0000002a00067c82 */ /* 0x000fe20008000000 */
[----:B------:R-:W-:Y:S10]  /*b620*/  UMOV UR7, UR44 ;  /* 0x0000002c00077c82 */ /* 0x000ff40008000000 */
[----:B------:R2:W-:Y:S01]  /*b630*/  UTMASTG.3D [UR52], [UR8] ;  /* 0x00000034080073b5 */ /* 0x0005e20008010000 */
[----:B------:R2:W-:Y:S01]  /*b640*/  UTMASTG.3D [UR4], [UR8] ;  /* 0x00000004080073b5 */ /* 0x0005e20008010000 */
[----:B------:R0:W-:Y:S01]  /*b650*/  UTMACMDFLUSH ;  /* 0x00000000000079b7 */ /* 0x0001e20000000000 */
[----:B--2---:R-:W-:Y:S04]  /*b660*/  DEPBAR.LE SB0, 0x1 ;  /* 0x000080400000791a */ /* 0x004fe80000000000 */
.L_x_157:
[----:B------:R-:W-:Y:S05]  /*b670*/  BSYNC.RECONVERGENT B0 ;  /* 0x0000000000007941 */ /* 0x000fea0003800200 */
.L_x_156:
[----:B------:R-:W-:Y:S01]  /*b680*/  BAR.SYNC.DEFER_BLOCKING 0x1, 0x80 ;  /* 0x0042000000007b1d */ /* 0x000fe20000010000 */
[----:B------:R-:W-:Y:S04]  /*b690*/  UIADD3 UR40, UPT, UPT, UR43, 0x1, URZ ;  /* 0x000000012b287890 */ /* 0x000fe8000fffe0ff */
[----:B------:R-:W-:Y:S04]  /*b6a0*/  UISETP.NE.AND UP0, UPT, UR40, 0x4, UPT ;  /* 0x000000042800788c */ /* 0x000fe8000bf05270 */
[----:B------:R-:W-:Y:S01]  /*b6b0*/  USEL UR40, UR40, URZ, UP0 ;  /* 0x000000ff28287287 */ /* 0x000fe20008000000 */
[----:B------:R2:W-:Y:S01]  /*b6c0*/  @P2 SYNCS.ARRIVE.TRANS64.RED.A1T0 RZ, [R107+URZ], RZ ;  /* 0x000000ff6bff29a7 */ /* 0x0005e200081004ff */
[----:B------:R-:W-:Y:S01]  /*b6d0*/  BSSY B1, `(.L_x_158) ;  /* 0x000001a000017945 */ /* 0x000fe20003800000 */
[----:B------:R-:W3:Y:S02]  /*b6e0*/  @P2 SYNCS.PHASECHK.TRANS64.TRYWAIT P0, [R0+URZ+0x60], R2 ;  /* 0x00006002000025a7 */ /* 0x000ee400080011ff */
[----:B---3--:R-:W-:Y:S01]  /*b6f0*/  @P2 SEL R70, RZ, 0x1, !P0 ;  /* 0x00000001ff462807 */ /* 0x008fe20004000000 */
[----:B--2---:R-:W-:Y:S06]  /*b700*/  @!P2 BRA `(.L_x_159) ;  /* 0x000000000058a947 */ /* 0x004fec0003800000 */
[----:B------:R-:W-:Y:S01]  /*b710*/  ISETP.NE.AND P1, PT, R71, RZ, PT ;  /* 0x000000ff4700720c */ /* 0x000fe20003f25270 */
[----:B------:R-:W-:Y:S01]  /*b720*/  BSSY B0, `(.L_x_160) ;  /* 0x0000009000007945 */ /* 0x000fe20003800000 */
[----:B------:R-:W-:Y:S11]  /*b730*/  ISETP.NE.AND P0, PT, R70, RZ, PT ;  /* 0x000000ff4600720c */ /* 0x000ff60003f05270 */
[----:B------:R-:W-:Y:S05]  /*b740*/  @P1 IMAD R3, R68, 0x1000, R104 ;  /* 0x0000100044031824 */ /* 0x000fea00078e0268 */
[----:B------:R-:W-:Y:S05]  /*b750*/  @P1 IADD3 R2, PT, PT, R3, UR45, RZ ;  /* 0x0000002d03021c10 */ /* 0x000fea000fffe0ff */
[----:B------:R-:W-:Y:S01]  /*b760*/  @P1 IMAD.IADD R2, R69, 0x1, R2 ;  /* 0x0000000145021824 */ /* 0x000fe200078e0202 */
[----:B------:R-:W-:Y:S06]  /*b770*/  @P0 BRA `(.L_x_161) ;  /* 0x00000000000c0947 */ /* 0x000fec0003800000 */
[----:B-1----:R-:W-:Y:S04]  /*b780*/  SHF.L.U32 R20, R106, 0x1f, RZ ;  /* 0x0000001f6a147819 */ /* 0x002fe800000006ff */
[----:B------:R-:W1:Y:S02]  /*b790*/  SYNCS.PHASECHK.TRANS64.TRYWAIT P0, [R0+URZ+0x60], R20 ;  /* 0x00006014000075a7 */ /* 0x000e6400080011ff */
[----:B-1----:R-:W-:Y:S05]  /*b7a0*/  @!P0 BRA `(.L_x_162) ;  /* 0x0000003800dc8947 */ /* 0x002fea0003800000 */
.L_x_161:
[----:B------:R-:W-:Y:S05]  /*b7b0*/  BSYNC B0 ;  /* 0x0000000000007941 */ /* 0x000fea0003800000 */
.L_x_160:
[----:B------:R-:W-:Y:S01]  /*b7c0*/  ISETP.NE.AND P0, PT, R71, RZ, PT ;  /* 0x000000ff4700720c */ /* 0x000fe20003f05270 */
[----:B------:R-:W-:Y:S11]  /*b7d0*/  VIADD R68, R68, 0x1 ;  /* 0x0000000144447836 */ /* 0x000ff60000000000 */
[----:B------:R-:W-:Y:S01]  /*b7e0*/  @!UPT UIADD3 URZ, UPT, UPT, URZ, URZ, URZ ;  /* 0x000000fffffff290 */ /* 0x000fe2000fffe0ff */
[----:B------:R2:W3:Y:S04]  /*b7f0*/  @P0 LDS.128 R60, [R3+UR45+0x200] ;  /* 0x0002002d033c0984 */ /* 0x0004e80008000c00 */
[----:B------:R2:W4:Y:S04]  /*b800*/  @P0 LDS.128 R72, [R3+UR45+0xa00] ;  /* 0x000a002d03480984 */ /* 0x0005280008000c00 */
[----:B------:R2:W2:Y:S04]  /*b810*/  @P0 LDS.128 R64, [R2+0x200] ;  /* 0x0002000002400984 */ /* 0x0004a80000000c00 */
[----:B------:R2:W2:Y:S01]  /*b820*/  @P0 LDS.128 R76, [R2+0xa00] ;  /* 0x000a0000024c0984 */ /* 0x0004a20000000c00 */
[C---:B------:R-:W-:Y:S04]  /*b830*/  ISETP.NE.AND P0, PT, R68.reuse, 0x4, PT ;  /* 0x000000044400780c */ /* 0x040fe80003f05270 */
[----:B-1----:R-:W-:Y:S02]  /*b840*/  SEL R0, RZ, 0x1, P0 ;  /* 0x00000001ff007807 */ /* 0x002fe40000000000 */
[----:B------:R-:W-:Y:S02]  /*b850*/  SEL R68, R68, RZ, P0 ;  /* 0x000000ff44447207 */ /* 0x000fe40000000000 */
[----:B------:R-:W-:Y:S02]  /*b860*/  LOP3.LUT R106, R106, R0, RZ, 0x3c, !PT ;  /* 0x000000006a6a7212 */ /* 0x000fe400078e3cff */
.L_x_159:
[----:B------:R-:W-:Y:S05]  /*b870*/  BSYNC B1 ;  /* 0x0000000000017941 */ /* 0x000fea0003800000 */
.L_x_158:
[----:B--2---:R-:W-:Y:S05]  /*b880*/  VIADD R3, R59, 0x400020 ;  /* 0x004000203b037836 */ /* 0x004fea0000000000 */
[----:B------:R-:W-:Y:S04]  /*b890*/  SHF.R.U32.HI R0, RZ, 0x15, R3 ;  /* 0x00000015ff007819 */ /* 0x000fe80000011603 */
[----:B-1----:R-:W-:Y:S04]  /*b8a0*/  LOP3.LUT R22, R0, 0x3, RZ, 0xc0, !PT ;  /* 0x0000000300167812 */ /* 0x002fe800078ec0ff */
        /* <DEDUP_REMOVED lines=11> */
[----:B------:R-:W2:Y:S01]  /*b960*/  LDCU.64 UR6, c[0x4][0x78] ;  /* 0x01000f00ff0677ac */ /* 0x000ea20008000a00 */
[----:B------:R-:W3:Y:S01]  /*b970*/  LDC.64 R14, c[0x4][R15] ;  /* 0x010000000f0e7b82 */ /* 0x000ee20000000a00 */
[----:B------:R-:W5:Y:S01]  /*b980*/  LDCU.64 UR4, c[0x4][0x10] ;  /* 0x01000200ff0477ac */ /* 0x000f620008000a00 */
[----:B-1----:R-:W-:Y:S01]  /*b990*/  MOV R5, UR9 ;  /* 0x0000000900057c02 */ /* 0x002fe20008000f00 */
[----:B------:R-:W-:Y:S01]  /*b9a0*/  IMAD.U32 R4, RZ, RZ, UR8 ;  /* 0x00000008ff047e24 */ /* 0x000fe2000f8e00ff */
[----:B--2---:R-:W-:Y:S01]  /*b9b0*/  MOV R7, UR7 ;  /* 0x0000000700077c02 */ /* 0x004fe20008000f00 */
[----:B------:R-:W-:Y:S01]  /*b9c0*/  IMAD.U32 R6, RZ, RZ, UR6 ;  /* 0x00000006ff067e24 */ /* 0x000fe2000f8e00ff */
[----:B-----5:R-:W-:Y:S01]  /*b9d0*/  MOV R11, UR5 ;  /* 0x00000005000b7c02 */ /* 0x020fe20008000f00 */
[----:B------:R-:W-:Y:S02]  /*b9e0*/  IMAD.U32 R10, RZ, RZ, UR4 ;  /* 0x00000004ff0a7e24 */ /* 0x000fe4000f8e00ff */
[----:B------:R-:W-:Y:S07]  /*b9f0*/  LEPC R20, `(.L_x_164) ;  /* 0x000000001014794e */ /* 0x000fee0000000000 */
[----:B---34-:R-:W-:Y:S05]  /*ba00*/  CALL.ABS.NOINC R14 ;  /* 0x000000000e007343 */ /* 0x018fea0003c00000 */
.L_x_164:
        /* <DEDUP_REMOVED lines=23> */
.L_x_165:
[----:B------:R-:W-:Y:S05]  /*bb80*/  WARPSYNC.ALL ;  /* 0x0000000000007948 */ /* 0x000fea0003800000 */
[----:B------:R-:W-:Y:S11]  /*bb90*/  R2UR UR4, R2 ;  /* 0x00000000020472ca */ /* 0x000ff600000e0000 */
[----:B------:R-:W-:Y:S02]  /*bba0*/  @!UPT UIADD3 URZ, UPT, UPT, URZ, URZ, URZ ;  /* 0x000000fffffff290 */ /* 0x000fe4000fffe0ff */
[----:B------:R-:W1:Y:S02]  /*bbb0*/  LDTM.x16 R4, tmem[UR4+0x40] ;  /* 0x00004004000479ee */ /* 0x000e640008240000 */
[----:B-1----:R-:W-:Y:S01]  /*bbc0*/  NOP ;  /* 0x0000000000007918 */ /* 0x002fe20000000000 */
.L_x_163:
[----:B------:R-:W-:Y:S01]  /*bbd0*/  ISETP.NE.AND P2, PT, R105, RZ, PT ;  /* 0x000000ff6900720c */ /* 0x000fe20003f45270 */
[----:B------:R-:W-:Y:S01]  /*bbe0*/  FMUL R0, R52, R24 ;  /* 0x0000001834007220 */ /* 0x000fe20000400000 */
[----:B---3--:R-:W-:Y:S01]  /*bbf0*/  SHF.L.U32 R3, R60, 0x10, RZ ;  /* 0x000000103c037819 */ /* 0x008fe200000006ff */
        /* <DEDUP_REMOVED lines=145> */
[----:B--2---:R-:W-:Y:S04]  /*c510*/  DEPBAR.LE SB0, 0x1 ;  /* 0x000080400000791a */ /* 0x004fe80000000000 */
.L_x_167:
[----:B------:R-:W-:Y:S05]  /*c520*/  BSYNC.RECONVERGENT B0 ;  /* 0x0000000000007941 */ /* 0x000fea0003800200 */
.L_x_166:
        /* <DEDUP_REMOVED lines=10> */
[----:B------:R-:W2:Y:S02]  /*c5d0*/  @P2 SYNCS.PHASECHK.TRANS64.TRYWAIT P0, [R0+URZ+0x60], R2 ;  /* 0x00006002000025a7 */ /* 0x000ea400080011ff */
[----:B--2---:R-:W-:Y:S01]  /*c5e0*/  @P2 SEL R70, RZ, 0x1, !P0 ;  /* 0x00000001ff462807 */ /* 0x004fe20004000000 */
        /* <DEDUP_REMOVED lines=11> */
.L_x_171:
[----:B------:R-:W-:Y:S05]  /*c6a0*/  BSYNC B0 ;  /* 0x0000000000007941 */ /* 0x000fea0003800000 */
.L_x_170:
        /* <DEDUP_REMOVED lines=11> */
.L_x_169:
[----:B------:R-:W-:Y:S05]  /*c760*/  BSYNC B1 ;  /* 0x0000000000017941 */ /* 0x000fea0003800000 */
.L_x_168:
[----:B------:R-:W-:Y:S11]  /*c770*/  ISETP.NE.AND P0, PT, R98, R22, PT ;  /* 0x000000166200720c */ /* 0x000ff60003f05270 */
[----:B------:R-:W-:Y:S02]  /*c780*/  @!UPT UIADD3 URZ, UPT, UPT, URZ, URZ, URZ ;  /* 0x000000fffffff290 */ /* 0x000fe4000fffe0ff */
[----:B------:R-:W-:Y:S05]  /*c790*/  @P0 BRA `(.L_x_173) ;  /* 0x0000000000bc0947 */ /* 0x000fea0003800000 */
[----:B------:R-:W-:Y:S11]  /*c7a0*/  LOP3.LUT P0, RZ, R21, 0x3, R99, 0x48, !PT ;  /* 0x0000000315ff7812 */ /* 0x000ff60007804863 */
[----:B------:R-:W-:Y:S02]  /*c7b0*/  @!UPT UIADD3 URZ, UPT, UPT, URZ, URZ, URZ ;  /* 0x000000fffffff290 */ /* 0x000fe4000fffe0ff */
[----:B------:R-:W-:Y:S05]  /*c7c0*/  @!P0 BRA `(.L_x_174) ;  /* 0x0000000000408947 */ /* 0x000fea0003800000 */
[----:B------:R-:W1:Y:S01]  /*c7d0*/  LDCU.64 UR8, c[0x4][0x70] ;  /* 0x01000e00ff0877ac */ /* 0x000e620008000a00 */
[----:B--2---:R-:W-:Y:S01]  /*c7e0*/  MOV R3, 0x0 ;  /* 0x0000000000037802 */ /* 0x004fe20000000f00 */
        /* <DEDUP_REMOVED lines=14> */
.L_x_174:
        /* <DEDUP_REMOVED lines=23> */
.L_x_175:
[----:B------:R-:W-:Y:S05]  /*ca40*/  WARPSYNC.ALL ;  /* 0x0000000000007948 */ /* 0x000fea0003800000 */
[----:B------:R-:W-:Y:S11]  /*ca50*/  R2UR UR4, R23 ;  /* 0x00000000170472ca */ /* 0x000ff600000e0000 */
[----:B------:R-:W-:Y:S02]  /*ca60*/  @!UPT UIADD3 URZ, UPT, UPT, URZ, URZ, URZ ;  /* 0x000000fffffff290 */ /* 0x000fe4000fffe0ff */
[----:B------:R-:W1:Y:S02]  /*ca70*/  LDTM.x16 R4, tmem[UR4+0x40] ;  /* 0x00004004000479ee */ /* 0x000e640008240000 */
[----:B-1----:R-:W-:Y:S01]  /*ca80*/  NOP ;  /* 0x0000000000007918 */ /* 0x002fe20000000000 */
.L_x_173:
[----:B------:R-:W-:Y:S01]  /*ca90*/  ISETP.NE.AND P2, PT, R105, RZ, PT ;  /* 0x000000ff6900720c */ /* 0x000fe20003f45270 */
[----:B------:R-:W-:Y:S01]  /*caa0*/  FMUL R0, R52, R24 ;  /* 0x0000001834007220 */ /* 0x000fe20000400000 */
[----:B--23--:R-:W-:Y:S01]  /*cab0*/  SHF.L.U32 R3, R60, 0x10, RZ ;  /* 0x000000103c037819 */ /* 0x00cfe200000006ff */
        /* <DEDUP_REMOVED lines=145> */
[----:B--2---:R-:W-:Y:S04]  /*d3d0*/  DEPBAR.LE SB0, 0x1 ;  /* 0x000080400000791a */ /* 0x004fe80000000000 */
.L_x_177:
[----:B------:R-:W-:Y:S05]  /*d3e0*/  BSYNC.RECONVERGENT B0 ;  /* 0x0000000000007941 */ /* 0x000fea0003800200 */
.L_x_176:
        /* <DEDUP_REMOVED lines=17> */
[----:B------:R-:W2:Y:S02]  /*d500*/  SYNCS.PHASECHK.TRANS64.TRYWAIT P0, [R0+URZ+0x60], R106 ;  /* 0x0000606a000075a7 */ /* 0x000ea400080011ff */
[----:B--2---:R-:W-:Y:S05]  /*d510*/  @!P0 BRA `(.L_x_182) ;  /* 0x0000001c00a88947 */ /* 0x004fea0003800000 */
.L_x_181:
[----:B------:R-:W-:Y:S05]  /*d520*/  BSYNC B0 ;  /* 0x0000000000007941 */ /* 0x000fea0003800000 */
.L_x_180:
[----:B------:R-:W-:Y:S11]  /*d530*/  ISETP.NE.AND P0, PT, R71, RZ, PT ;  /* 0x000000ff4700720c */ /* 0x000ff60003f05270 */
[----:B------:R-:W-:Y:S02]  /*d540*/  @!UPT UIADD3 URZ, UPT, UPT, URZ, URZ, URZ ;  /* 0x000000fffffff290 */ /* 0x000fe4000fffe0ff */
[----:B------:R3:W4:Y:S04]  /*d550*/  @P0 LDS.128 R60, [R68+UR45+0x200] ;  /* 0x0002002d443c0984 */ /* 0x0007280008000c00 */
[----:B------:R3:W1:Y:S04]  /*d560*/  @P0 LDS.128 R72, [R68+UR45+0xa00] ;  /* 0x000a002d44480984 */ /* 0x0006680008000c00 */
[----:B------:R3:W1:Y:S04]  /*d570*/  @P0 LDS.128 R64, [R2+0x200] ;  /* 0x0002000002400984 */ /* 0x0006680000000c00 */
[----:B------:R3:W1:Y:S02]  /*d580*/  @P0 LDS.128 R76, [R2+0xa00] ;  /* 0x000a0000024c0984 */ /* 0x0006640000000c00 */
.L_x_179:
[----:B------:R-:W-:Y:S05]  /*d590*/  BSYNC B1 ;  /* 0x0000000000017941 */ /* 0x000fea0003800000 */
.L_x_178:
[----:B------:R-:W-:Y:S05]  /*d5a0*/  VIADD R59, R59, 0x400030 ;  /* 0x004000303b3b7836 */ /* 0x000fea0000000000 */
[----:B--2---:R-:W-:Y:S04]  /*d5b0*/  SHF.R.U32.HI R0, RZ, 0x15, R59 ;  /* 0x00000015ff007819 */ /* 0x004fe8000001163b */
[----:B---3--:R-:W-:Y:S04]  /*d5c0*/  LOP3.LUT R2, R0, 0x3, RZ, 0xc0, !PT ;  /* 0x0000000300027812 */ /* 0x008fe800078ec0ff */
[----:B------:R-:W-:Y:S11]  /*d5d0*/  ISETP.NE.AND P0, PT, R98, R2, PT ;  /* 0x000000026200720c */ /* 0x000ff60003f05270 */
[----:B------:R-:W-:Y:S02]  /*d5e0*/  @!UPT UIADD3 URZ, UPT, UPT, URZ, URZ, URZ ;  /* 0x000000fffffff290 */ /* 0x000fe4000fffe0ff */
[----:B------:R-:W-:Y:S05]  /*d5f0*/  @P0 BRA `(.L_x_183) ;  /* 0x0000000000bc0947 */ /* 0x000fea0003800000 */
[----:B------:R-:W-:Y:S02]  /*d600*/  LOP3.LUT P0, RZ, R0, 0x3, R99, 0x48, !PT ;  /* 0x0000000300ff7812 */ /* 0x000fe40007804863 */
[----:B------:R-:W-:Y:S11]  /*d610*/  MOV R16, R59 ;  /* 0x0000003b00107202 */ /* 0x000ff60000000f00 */
[----:B------:R-:W-:Y:S05]  /*d620*/  @!P0 BRA `(.L_x_184) ;  /* 0x0000000000408947 */ /* 0x000fea0003800000 */
[----:B------:R-:W2:Y:S01]  /*d630*/  LDCU.64 UR8, c[0x4][0x70] ;  /* 0x01000e00ff0877ac */ /* 0x000ea20008000a00 */
[----:B------:R-:W-:Y:S01]  /*d640*/  MOV R15, 0x0 ;  /* 0x00000000000f7802 */ /* 0x000fe20000000f00 */
[----:B------:R-:W-:Y:S02]  /*d650*/  HFMA2 R12, -RZ, RZ, 0, 5.9604644775390625e-08 ;  /* 0x00000001ff0c7431 */ /* 0x000fe400000001ff */
[----:B------:R-:W-:Y:S02]  /*d660*/  IMAD.MOV.U32 R8, RZ, RZ, 0x192 ;  /* 0x00000192ff087424 */ /* 0x000fe400078e00ff */
[----:B------:R-:W-:Y:S01]  /*d670*/  IMAD.MOV.U32 R13, RZ, RZ, RZ ;  /* 0x000000ffff0d7224 */ /* 0x000fe200078e00ff */
[----:B------:R-:W3:Y:S01]  /*d680*/  LDCU.64 UR6, c[0x4][0x78] ;  /* 0x01000f00ff0677ac */ /* 0x000ee20008000a00 */
[----:B------:R-:W1:Y:S01]  /*d690*/  LDC.64 R14, c[0x4][R15] ;  /* 0x010000000f0e7b82 */ /* 0x000e620000000a00 */
[----:B------:R-:W5:Y:S01]  /*d6a0*/  LDCU.64 UR4, c[0x4][0x10] ;  /* 0x01000200ff0477ac */ /* 0x000f620008000a00 */
[----:B--2---:R-:W-:Y:S01]  /*d6b0*/  MOV R5, UR9 ;  /* 0x0000000900057c02 */ /* 0x004fe20008000f00 */
[----:B------:R-:W-:Y:S01]  /*d6c0*/  IMAD.U32 R4, RZ, RZ, UR8 ;  /* 0x00000008ff047e24 */ /* 0x000fe2000f8e00ff */
[----:B---3--:R-:W-:Y:S01]  /*d6d0*/  MOV R7, UR7 ;  /* 0x0000000700077c02 */ /* 0x008fe20008000f00 */
[----:B------:R-:W-:Y:S01]  /*d6e0*/  IMAD.U32 R6, RZ, RZ, UR6 ;  /* 0x00000006ff067e24 */ /* 0x000fe2000f8e00ff */
[----:B-----5:R-:W-:Y:S01]  /*d6f0*/  MOV R11, UR5 ;  /* 0x00000005000b7c02 */ /* 0x020fe20008000f00 */
[----:B------:R-:W-:Y:S02]  /*d700*/  IMAD.U32 R10, RZ, RZ, UR4 ;  /* 0x00000004ff0a7e24 */ /* 0x000fe4000f8e00ff */
[----:B-1----:R-:W-:Y:S07]  /*d710*/  LEPC R20, `(.L_x_184) ;  /* 0x000000001014794e */ /* 0x002fee0000000000 */
[----:B----4-:R-:W-:Y:S05]  /*d720*/  CALL.ABS.NOINC R14 ;  /* 0x000000000e007343 */ /* 0x010fea0003c00000 */
.L_x_184:
[----:B------:R-:W-:Y:S05]  /*d730*/  WARPSYNC.ALL ;  /* 0x0000000000007948 */ /* 0x000fea0003800000 */
[C---:B------:R-:W-:Y:S01]  /*d740*/  R2UR UR4, R16.reuse ;  /* 0x00000000100472ca */ /* 0x040fe200000e0000 */
[----:B------:R-:W-:Y:S05]  /*d750*/  VIADD R0, R16, 0x40 ;  /* 0x0000004010007836 */ /* 0x000fea0000000000 */
[----:B------:R-:W-:Y:S04]  /*d760*/  SHF.R.U32.HI R0, RZ, 0x15, R0 ;  /* 0x00000015ff007819 */ /* 0x000fe80000011600 */
[----:B------:R-:W-:Y:S03]  /*d770*/  LOP3.LUT P0, RZ, R0, 0x3, R99, 0x48, !PT ;  /* 0x0000000300ff7812 */ /* 0x000fe60007804863 */
[----:B------:R-:W2:Y:S10]  /*d780*/  LDTM.x16 R24, tmem[UR4] ;  /* 0x00000004001879ee */ /* 0x000eb40008240000 */
[----:B--2---:R-:W-:Y:S05]  /*d790*/  @!P0 BRA `(.L_x_185) ;  /* 0x0000000000408947 */ /* 0x004fea0003800000 */
        /* <DEDUP_REMOVED lines=16> */
.L_x_185:
[----:B------:R-:W-:Y:S05]  /*d8a0*/  WARPSYNC.ALL ;  /* 0x0000000000007948 */ /* 0x000fea0003800000 */
[----:B------:R-:W-:Y:S11]  /*d8b0*/  R2UR UR4, R16 ;  /* 0x00000000100472ca */ /* 0x000ff600000e0000 */
[----:B------:R-:W-:Y:S02]  /*d8c0*/  @!UPT UIADD3 URZ, UPT, UPT, URZ, URZ, URZ ;  /* 0x000000fffffff290 */ /* 0x000fe4000fffe0ff */
[----:B------:R-:W2:Y:S02]  /*d8d0*/  LDTM.x16 R4, tmem[UR4+0x40] ;  /* 0x00004004000479ee */ /* 0x000ea40008240000 */
[----:B--2---:R-:W-:Y:S01]  /*d8e0*/  NOP ;  /* 0x0000000000007918 */ /* 0x004fe20000000000 */
.L_x_183:
[----:B------:R-:W-:Y:S01]  /*d8f0*/  ISETP.NE.AND P1, PT, R98, R2, PT ;  /* 0x000000026200720c */ /* 0x000fe20003f25270 */
[----:B------:R-:W-:Y:S05]  /*d900*/  WARPSYNC.ALL ;  /* 0x0000000000007948 */ /* 0x000fea0003800000 */
[C---:B----4-:R-:W-:Y:S01]  /*d910*/  SHF.L.U32 R3, R60.reuse, 0x10, RZ ;  /* 0x000000103c037819 */ /* 0x050fe200000006ff */
[----:B------:R-:W-:Y:S01]  /*d920*/  NOP ;  /* 0x0000000000007918 */ /* 0x000fe20000000000 */
[----:B------:R-:W-:Y:S01]  /*d930*/  LOP3.LUT R40, R60, 0xffff0000, RZ, 0xc0, !PT ;  /* 0xffff00003c287812 */ /* 0x000fe200078ec0ff */
[C---:B------:R-:W-:Y:S01]  /*d940*/  FMUL R0, R52.reuse, R24 ;  /* 0x0000001834007220 */ /* 0x040fe20000400000 */
[C---:B------:R-:W-:Y:S01]  /*d950*/  SHF.L.U32 R41, R61.reuse, 0x10, RZ ;  /* 0x000000103d297819 */ /* 0x040fe200000006ff */
[----:B------:R-:W-:Y:S01]  /*d960*/  FMUL R2, R52, R25 ;  /* 0x0000001934027220 */ /* 0x000fe20000400000 */
[----:B------:R-:W-:Y:S01]  /*d970*/  LOP3.LUT R42, R61, 0xffff0000, RZ, 0xc0, !PT ;  /* 0xffff00003d2a7812 */ /* 0x000fe200078ec0ff */
[C---:B------:R-:W-:Y:S01]  /*d980*/  FFMA R0, R53.reuse, R3, R0 ;  /* 0x0000000335007223 */ /* 0x040fe20000000000 */
[----:B------:R-:W-:Y:S01]  /*d990*/  R2UR UR4, R58 ;  /* 0x000000003a0472ca */ /* 0x000fe200000e0000 */
[----:B------:R-:W-:Y:S01]  /*d9a0*/  FFMA R2, R53, R40, R2 ;  /* 0x0000002835027223 */ /* 0x000fe20000000002 */
[----:B------:R-:W-:Y:S01]  /*d9b0*/  SHF.L.U32 R54, R62, 0x10, RZ ;  /* 0x000000103e367819 */ /* 0x000fe200000006ff */
[----:B-1----:R-:W-:Y:S01]  /*d9c0*/  FMUL R20, R52, R4 ;  /* 0x0000000434147220 */ /* 0x002fe20000400000 */
[----:B------:R-:W-:Y:S01]  /*d9d0*/  LOP3.LUT R55, R62, 0xffff0000, RZ, 0xc0, !PT ;  /* 0xffff00003e377812 */ /* 0x000fe200078ec0ff */
[----:B------:R-:W-:Y:S01]  /*d9e0*/  FMUL R3, R52, R26 ;  /* 0x0000001a34037220 */ /* 0x000fe20000400000 */
[----:B------:R-:W-:Y:S01]  /*d9f0*/  F2FP.BF16.F32.PACK_AB R108, R2, R0 ;  /* 0x00000000026c723e */ /* 0x000fe200000010ff */
[----:B------:R-:W-:Y:S01]  /*da00*/  FMUL R4, R52, R27 ;  /* 0x0000001b34047220 */ /* 0x000fe20000400000 */
[----:B------:R-:W-:Y:S01]  /*da10*/  SHF.L.U32 R56, R63, 0x10, RZ ;  /* 0x000000103f387819 */ /* 0x000fe200000006ff */
[----:B------:R-:W-:Y:S01]  /*da20*/  FFMA R3, R53, R41, R3 ;  /* 0x0000002935037223 */ /* 0x000fe20000000003 */
[----:B------:R-:W-:Y:S01]  /*da30*/  LOP3.LUT R57, R63, 0xffff0000, RZ, 0xc0, !PT ;  /* 0xffff00003f397812 */ /* 0x000fe200078ec0ff */
[----:B------:R-:W-:Y:S01]  /*da40*/  FFMA R4, R53, R42, R4 ;  /* 0x0000002a35047223 */ /* 0x000fe20000000004 */
[----:B------:R-:W-:Y:S01]  /*da50*/  SHF.L.U32 R58, R64, 0x10, RZ ;  /* 0x00000010403a7819 */ /* 0x000fe200000006ff */
[----:B------:R-:W-:Y:S01]  /*da60*/  FMUL R0, R52, R28 ;  /* 0x0000001c34007220 */ /* 0x000fe20000400000 */
[----:B------:R-:W-:Y:S01]  /*da70*/  LOP3.LUT R59, R64, 0xffff0000, RZ, 0xc0, !PT ;  /* 0xffff0000403b7812 */ /* 0x000fe200078ec0ff */
[----:B------:R-:W-:Y:S01]  /*da80*/  FMUL R2, R52, R29 ;  /* 0x0000001d34027220 */ /* 0x000fe20000400000 */
[----:B------:R-:W-:Y:S01]  /*da90*/  F2FP.BF16.F32.PACK_AB R109, R4, R3 ;  /* 0x00000003046d723e */ /* 0x000fe200000010ff */
[C---:B------:R-:W-:Y:S01]  /*daa0*/  FMUL R21, R52.reuse, R5 ;  /* 0x0000000534157220 */ /* 0x040fe20000400000 */
[C---:B------:R-:W-:Y:S01]  /*dab0*/  SHF.L.U32 R60, R65.reuse, 0x10, RZ ;  /* 0x00000010413c7819 */ /* 0x040fe200000006ff */
[C---:B------:R-:W-:Y:S01]  /*dac0*/  FMUL R5, R52.reuse, R30 ;  /* 0x0000001e34057220 */ /* 0x040fe20000400000 */
[----:B------:R-:W-:Y:S01]  /*dad0*/  LOP3.LUT R61, R65, 0xffff0000, RZ, 0xc0, !PT ;  /* 0xffff0000413d7812 */ /* 0x000fe200078ec0ff */
[----:B------:R-:W-:Y:S01]  /*dae0*/  FMUL R22, R52, R6 ;  /* 0x0000000634167220 */ /* 0x000fe20000400000 */
[----:B------:R-:W-:Y:S01]  /*daf0*/  SHF.L.U32 R62, R66, 0x10, RZ ;  /* 0x00000010423e7819 */ /* 0x000fe200000006ff */
        /* <DEDUP_REMOVED lines=10> */
[----:B------:R-:W-:Y:S01]  /*dba0*/  FMUL R3, R52, R33 ;  /* 0x0000002134037220 */ /* 0x000fe20000400000 */
[----:B------:R-:W-:Y:S01]  /*dbb0*/  F2FP.BF16.F32.PACK_AB R110, R2, R0 ;  /* 0x00000000026e723e */ /* 0x000fe200000010ff */
[----:B------:R-:W-:Y:S01]  /*dbc0*/  FFMA R5, R53, R56, R5 ;  /* 0x0000003835057223 */ /* 0x000fe20000000005 */
[----:B------:R-:W-:Y:S01]  /*dbd0*/  SHF.L.U32 R68, R73, 0x10, RZ ;  /* 0x0000001049447819 */ /* 0x000fe200000006ff */
[----:B------:R-:W-:Y:S01]  /*dbe0*/  FFMA R6, R53, R57, R6 ;  /* 0x0000003935067223 */ /* 0x000fe20000000006 */
[----:B------:R-:W-:Y:S01]  /*dbf0*/  LOP3.LUT R69, R73, 0xffff0000, RZ, 0xc0, !PT ;  /* 0xffff000049457812 */ /* 0x000fe200078ec0ff */
[C---:B------:R-:W-:Y:S01]  /*dc00*/  FFMA R7, R53.reuse, R58, R7 ;  /* 0x0000003a35077223 */ /* 0x040fe20000000007 */
[----:B------:R-:W-:Y:S01]  /*dc10*/  SHF.L.U32 R70, R74, 0x10, RZ ;  /* 0x000000104a467819 */ /* 0x000fe200000006ff */
[----:B------:R-:W-:Y:S01]  /*dc20*/  UIADD3 UR4, UPT, UPT, UR4, 0xe0, URZ ;  /* 0x000000e004047890 */ /* 0x000fe2000fffe0ff */
[----:B------:R-:W-:Y:S01]  /*dc30*/  F2FP.BF16.F32.PACK_AB R111, R6, R5 ;  /* 0x00000005066f723e */ /* 0x000fe200000010ff */
[----:B------:R-:W-:Y:S01]  /*dc40*/  FFMA R3, R53, R59, R3 ;  /* 0x0000003b35037223 */ /* 0x000fe20000000003 */
[----:B------:R-:W-:Y:S01]  /*dc50*/  LOP3.LUT R71, R74, 0xffff0000, RZ, 0xc0, !PT ;  /* 0xffff00004a477812 */ /* 0x000fe200078ec0ff */
[C---:B------:R-:W-:Y:S01]  /*dc60*/  FMUL R0, R52.reuse, R34 ;  /* 0x0000002234007220 */ /* 0x040fe20000400000 */
[----:B------:R-:W-:Y:S01]  /*dc70*/  SHF.L.U32 R72, R75, 0x10, RZ ;  /* 0x000000104b487819 */ /* 0x000fe200000006ff */
[C---:B------:R-:W-:Y:S01]  /*dc80*/  FMUL R2, R52.reuse, R35 ;  /* 0x0000002334027220 */ /* 0x040fe20000400000 */
[----:B------:R-:W-:Y:S01]  /*dc90*/  UPRMT UR4, UR37, 0x654, UR4 ;  /* 0x0000065425047896 */ /* 0x000fe20008000004 */
[C---:B------:R-:W-:Y:S01]  /*dca0*/  FMUL R4, R52.reuse, R36 ;  /* 0x0000002434047220 */ /* 0x040fe20000400000 */
[C---:B------:R-:W-:Y:S01]  /*dcb0*/  FMUL R5, R52.reuse, R37 ;  /* 0x0000002534057220 */ /* 0x040fe20000400000 */
[----:B------:R-:W-:Y:S01]  /*dcc0*/  F2FP.BF16.F32.PACK_AB R28, R3, R7 ;  /* 0x00000007031c723e */ /* 0x000fe200000010ff */
[C---:B------:R-:W-:Y:S01]  /*dcd0*/  FFMA R0, R53.reuse, R60, R0 ;  /* 0x0000003c35007223 */ /* 0x040fe20000000000 */
[C---:B------:R-:W-:Y:S01]  /*dce0*/  FMUL R6, R52.reuse, R38 ;  /* 0x0000002634067220 */ /* 0x040fe20000400000 */
[C---:B------:R-:W-:Y:S01]  /*dcf0*/  FFMA R2, R53.reuse, R61, R2 ;  /* 0x0000003d35027223 */ /* 0x040fe20000000002 */
[C---:B------:R-:W-:Y:S01]  /*dd00*/  FMUL R3, R52.reuse, R39 ;  /* 0x0000002734037220 */ /* 0x040fe20000400000 */
[C---:B------:R-:W-:Y:S01]  /*dd10*/  FFMA R4, R53.reuse, R62, R4 ;  /* 0x0000003e35047223 */ /* 0x040fe20000000004 */
[C---:B------:R-:W-:Y:S01]  /*dd20*/  FFMA R5, R53.reuse, R63, R5 ;  /* 0x0000003f35057223 */ /* 0x040fe20000000005 */
[C---:B------:R-:W-:Y:S01]  /*dd30*/  FFMA R6, R53.reuse, R64, R6 ;  /* 0x0000004035067223 */ /* 0x040fe20000000006 */
[C---:B------:R-:W-:Y:S01]  /*dd40*/  FFMA R3, R53.reuse, R65, R3 ;  /* 0x0000004135037223 */ /* 0x040fe20000000003 */
[----:B------:R-:W-:Y:S01]  /*dd50*/  FFMA R20, R53, R66, R20 ;  /* 0x0000004235147223 */ /* 0x000fe20000000014 */
[----:B------:R-:W-:Y:S01]  /*dd60*/  FMUL R8, R52, R8 ;  /* 0x0000000834087220 */ /* 0x000fe20000400000 */
[----:B------:R-:W-:Y:S01]  /*dd70*/  SYNCS.ARRIVE.TRANS64.RED.A1T0 RZ, [UR4], RZ ;  /* 0x000000ffffff79a7 */ /* 0x000fe20008100404 */
[----:B------:R1:W-:Y:S01]  /*dd80*/  @!P1 STS.128 [R104+UR45+0x3200], R108 ;  /* 0x0032006c68009988 */ /* 0x0003e20008000c2d */
[----:B------:R-:W-:Y:S01]  /*dd90*/  LOP3.LUT R73, R75, 0xffff0000, RZ, 0xc0, !PT ;  /* 0xffff00004b497812 */ /* 0x000fe200078ec0ff */
[C---:B------:R-:W-:Y:S01]  /*dda0*/  FFMA R21, R53.reuse, R67, R21 ;  /* 0x0000004335157223 */ /* 0x040fe20000000015 */
[----:B------:R-:W-:Y:S01]  /*ddb0*/  SHF.L.U32 R24, R76, 0x10, RZ ;  /* 0x000000104c187819 */ /* 0x000fe200000006ff */
[----:B------:R-:W-:Y:S01]  /*ddc0*/  FMUL R9, R52, R9 ;  /* 0x0000000934097220 */ /* 0x000fe20000400000 */
[----:B------:R-:W-:Y:S01]  /*ddd0*/  LOP3.LUT R25, R76, 0xffff0000, RZ, 0xc0, !PT ;  /* 0xffff00004c197812 */ /* 0x000fe200078ec0ff */
[C---:B------:R-:W-:Y:S01]  /*dde0*/  FFMA R22, R53.reuse, R68, R22 ;  /* 0x0000004435167223 */ /* 0x040fe20000000016 */
[C---:B------:R-:W-:Y:S01]  /*ddf0*/  FMUL R10, R52.reuse, R10 ;  /* 0x0000000a340a7220 */ /* 0x040fe20000400000 */
[C---:B------:R-:W-:Y:S01]  /*de00*/  FFMA R23, R53.reuse, R69, R23 ;  /* 0x0000004535177223 */ /* 0x040fe20000000017 */
[----:B------:R-:W-:Y:S01]  /*de10*/  FMUL R11, R52, R11 ;  /* 0x0000000b340b7220 */ /* 0x000fe20000400000 */
[----:B------:R-:W-:Y:S01]  /*de20*/  F2FP.BF16.F32.PACK_AB R29, R2, R0 ;  /* 0x00000000021d723e */ /* 0x000fe200000010ff */
[----:B------:R-:W-:Y:S01]  /*de30*/  FFMA R8, R53, R70, R8 ;  /* 0x0000004635087223 */ /* 0x000fe20000000008 */
[----:B------:R-:W-:Y:S01]  /*de40*/  F2FP.BF16.F32.PACK_AB R30, R5, R4 ;  /* 0x00000004051e723e */ /* 0x000fe200000010ff */
[C---:B------:R-:W-:Y:S01]  /*de50*/  FMUL R12, R52.reuse, R12 ;  /* 0x0000000c340c7220 */ /* 0x040fe20000400000 */
[----:B------:R-:W-:Y:S01]  /*de60*/  F2FP.BF16.F32.PACK_AB R31, R3, R6 ;  /* 0x00000006031f723e */ /* 0x000fe200000010ff */
[----:B------:R-:W-:Y:S01]  /*de70*/  FFMA R9, R53, R71, R9 ;  /* 0x0000004735097223 */ /* 0x000fe20000000009 */
[C---:B------:R-:W-:Y:S01]  /*de80*/  FMUL R13, R52.reuse, R13 ;  /* 0x0000000d340d7220 */ /* 0x040fe20000400000 */
[----:B------:R-:W-:Y:S01]  /*de90*/  SHF.L.U32 R26, R77, 0x10, RZ ;  /* 0x000000104d1a7819 */ /* 0x000fe200000006ff */
[----:B------:R-:W-:Y:S01]  /*dea0*/  FFMA R10, R53, R72, R10 ;  /* 0x00000048350a7223 */ /* 0x000fe2000000000a */
[----:B------:R1:W-:Y:S01]  /*deb0*/  @!P1 STS.128 [R103+0x3200], R28 ;  /* 0x0032001c67009388 */ /* 0x0003e20000000c00 */
[C---:B------:R-:W-:Y:S01]  /*dec0*/  FMUL R14, R52.reuse, R14 ;  /* 0x0000000e340e7220 */ /* 0x040fe20000400000 */
[----:B------:R-:W-:Y:S01]  /*ded0*/  LOP3.LUT R27, R77, 0xffff0000, RZ, 0xc0, !PT ;  /* 0xffff00004d1b7812 */ /* 0x000fe200078ec0ff */
[C---:B------:R-:W-:Y:S01]  /*dee0*/  FFMA R11, R53.reuse, R73, R11 ;  /* 0x00000049350b7223 */ /* 0x040fe2000000000b */
[----:B------:R-:W-:Y:S01]  /*def0*/  FMUL R15, R52, R15 ;  /* 0x0000000f340f7220 */ /* 0x000fe20000400000 */
[----:B------:R-:W-:Y:S01]  /*df00*/  SHF.L.U32 R40, R78, 0x10, RZ ;  /* 0x000000104e287819 */ /* 0x000fe200000006ff */
[C---:B------:R-:W-:Y:S01]  /*df10*/  FFMA R12, R53.reuse, R24, R12 ;  /* 0x00000018350c7223 */ /* 0x040fe2000000000c */
[----:B------:R-:W-:Y:S01]  /*df20*/  FMUL R16, R52, R16 ;  /* 0x0000001034107220 */ /* 0x000fe20000400000 */
[----:B------:R-:W-:Y:S01]  /*df30*/  LOP3.LUT R74, R78, 0xffff0000, RZ, 0xc0, !PT ;  /* 0xffff00004e4a7812 */ /* 0x000fe200078ec0ff */
[----:B------:R-:W-:Y:S01]  /*df40*/  FFMA R13, R53, R25, R13 ;  /* 0x00000019350d7223 */ /* 0x000fe2000000000d */
[C---:B------:R-:W-:Y:S01]  /*df50*/  FMUL R17, R52.reuse, R17 ;  /* 0x0000001134117220 */ /* 0x040fe20000400000 */
[----:B------:R-:W-:Y:S01]  /*df60*/  SHF.L.U32 R75, R79, 0x10, RZ ;  /* 0x000000104f4b7819 */ /* 0x000fe200000006ff */
[----:B------:R-:W-:Y:S01]  /*df70*/  FFMA R14, R53, R26, R14 ;  /* 0x0000001a350e7223 */ /* 0x000fe2000000000e */
[----:B------:R-:W-:Y:S01]  /*df80*/  F2FP.BF16.F32.PACK_AB R20, R21, R20 ;  /* 0x000000141514723e */ /* 0x000fe200000010ff */
[C---:B------:R-:W-:Y:S01]  /*df90*/  FMUL R18, R52.reuse, R18 ;  /* 0x0000001234127220 */ /* 0x040fe20000400000 */
[----:B------:R-:W-:Y:S01]  /*dfa0*/  LOP3.LUT R76, R79, 0xffff0000, RZ, 0xc0, !PT ;  /* 0xffff00004f4c7812 */ /* 0x000fe200078ec0ff */
[----:B------:R-:W-:Y:S01]  /*dfb0*/  FFMA R15, R53, R27, R15 ;  /* 0x0000001b350f7223 */ /* 0x000fe2000000000f */
[----:B------:R-:W-:Y:S01]  /*dfc0*/  F2FP.BF16.F32.PACK_AB R21, R23, R22 ;  /* 0x000000161715723e */ /* 0x000fe200000010ff */
[----:B------:R-:W-:Y:S01]  /*dfd0*/  FMUL R19, R52, R19 ;  /* 0x0000001334137220 */ /* 0x000fe20000400000 */
[----:B------:R-:W-:Y:S01]  /*dfe0*/  F2FP.BF16.F32.PACK_AB R22, R9, R8 ;  /* 0x000000080916723e */ /* 0x000fe200000010ff */
[----:B------:R-:W-:Y:S01]  /*dff0*/  FFMA R16, R53, R40, R16 ;  /* 0x0000002835107223 */ /* 0x000fe20000000010 */
[----:B------:R-:W-:Y:S01]  /*e000*/  F2FP.BF16.F32.PACK_AB R23, R11, R10 ;  /* 0x0000000a0b17723e */ /* 0x000fe200000010ff */
[C---:B------:R-:W-:Y:S01]  /*e010*/  FFMA R17, R53.reuse, R74, R17 ;  /* 0x0000004a35117223 */ /* 0x040fe20000000011 */
[C---:B------:R-:W-:Y:S01]  /*e020*/  FFMA R18, R53.reuse, R75, R18 ;  /* 0x0000004b35127223 */ /* 0x040fe20000000012 */
[----:B------:R-:W-:Y:S01]  /*e030*/  FFMA R19, R53, R76, R19 ;  /* 0x0000004c35137223 */ /* 0x000fe20000000013 */
[----:B------:R-:W-:Y:S01]  /*e040*/  F2FP.BF16.F32.PACK_AB R12, R13, R12 ;  /* 0x0000000c0d0c723e */ /* 0x000fe200000010ff */
[----:B------:R1:W-:Y:S01]  /*e050*/  @!P1 STS.128 [R104+UR45+0x3a00], R20 ;  /* 0x003a001468009988 */ /* 0x0003e20008000c2d */
[----:B------:R-:W-:Y:S01]  /*e060*/  F2FP.BF16.F32.PACK_AB R13, R15, R14 ;  /* 0x0000000e0f0d723e */ /* 0x000fe200000010ff */
[----:B------:R-:W-:Y:S01]  /*e070*/  BSSY.RECONVERGENT B0, `(.L_x_186) ;  /* 0x000001a000007945 */ /* 0x000fe20003800200 */
[----:B------:R-:W-:Y:S02]  /*e080*/  F2FP.BF16.F32.PACK_AB R14, R17, R16 ;  /* 0x00000010110e723e */ /* 0x000fe400000010ff */
[----:B------:R-:W-:Y:S02]  /*e090*/  F2FP.BF16.F32.PACK_AB R15, R19, R18 ;  /* 0x00000012130f723e */ /* 0x000fe400000010ff */
[----:B------:R-:W-:Y:S03]  /*e0a0*/  ISETP.NE.AND P0, PT, R98, RZ, PT ;  /* 0x000000ff6200720c */ /* 0x000fe60003f05270 */
[----:B------:R1:W-:Y:S01]  /*e0b0*/  @!P1 STS.128 [R103+0x3a00], R12 ;  /* 0x003a000c67009388 */ /* 0x0003e20000000c00 */
[----:B------:R-:W-:Y:S01]  /*e0c0*/  @!PT LDS RZ, [RZ] ;  /* 0x00000000fffff984 */ /* 0x000fe20000000800 */
[----:B------:R-:W-:Y:S01]  /*e0d0*/  @!PT LDS RZ, [RZ] ;  /* 0x00000000fffff984 */ /* 0x000fe20000000800 */
[----:B------:R-:W-:Y:S01]  /*e0e0*/  @!PT LDS RZ, [RZ] ;  /* 0x00000000fffff984 */ /* 0x000fe20000000800 */
[----:B------:R-:W-:Y:S01]  /*e0f0*/  @!PT LDS RZ, [RZ] ;  /* 0x00000000fffff984 */ /* 0x000fe20000000800 */
[----:B------:R2:W-:Y:S07]  /*e100*/  MEMBAR.ALL.CTA ;  /* 0x0000000000007992 */ /* 0x0005ee0000008000 */
[----:B--2---:R-:W2:Y:S02]  /*e110*/  FENCE.VIEW.ASYNC.S ;  /* 0x00000000000073c6 */ /* 0x004ea40000000000 */
        /* <DEDUP_REMOVED lines=15> */
.L_x_187:
[----:B------:R-:W-:Y:S05]  /*e210*/  BSYNC.RECONVERGENT B0 ;  /* 0x0000000000007941 */ /* 0x000fea0003800200 */
.L_x_186:
[----:B------:R-:W-:Y:S01]  /*e220*/  BAR.SYNC.DEFER_BLOCKING 0x1, 0x80 ;  /* 0x0042000000007b1d */ /* 0x000fe20000010000 */
[----:B------:R-:W-:Y:S01]  /*e230*/  UISETP.NE.AND UP0, UPT, UR56, -0x8, UPT ;  /* 0xfffffff83800788c */ /* 0x000fe2000bf05270 */
[----:B------:R-:W-:Y:S08]  /*e240*/  IADD3 R94, PT, PT, R94, 0x1, RZ ;  /* 0x000000015e5e7810 */ /* 0x000ff00007ffe0ff */
[----:B------:R-:W-:Y:S05]  /*e250*/  BRA.U !UP0, `(.L_x_188) ;  /* 0x0000000108287547 */ /* 0x000fea000b800000 */
[----:B------:R-:W-:Y:S01]  /*e260*/  ISETP.NE.AND P0, PT, R105, RZ, PT ;  /* 0x000000ff6900720c */ /* 0x000fe20003f05270 */
[----:B------:R-:W-:Y:S01]  /*e270*/  IMAD.U32 R2, RZ, RZ, UR57 ;  /* 0x00000039ff027e24 */ /* 0x000fe2000f8e00ff */
[----:B------:R-:W-:Y:S01]  /*e280*/  UIADD3 UR57, UPT, UPT, UR57, 0x1, URZ ;  /* 0x0000000139397890 */ /* 0x000fe2000fffe0ff */
[----:B------:R-:W-:Y:S03]  /*e290*/  IMAD.U32 R0, RZ, RZ, UR37 ;  /* 0x00000025ff007e24 */ /* 0x000fe6000f8e00ff */
[----:B------:R-:W-:Y:S04]  /*e2a0*/  UISETP.NE.AND UP0, UPT, UR57, 0x4, UPT ;  /* 0x000000043900788c */ /* 0x000fe8000bf05270 */
[----:B------:R-:W-:Y:S03]  /*e2b0*/  USEL UR57, UR57, URZ, UP0 ;  /* 0x000000ff39397287 */ /* 0x000fe60008000000 */
[----:B------:R-:W-:Y:S05]  /*e2c0*/  @P0 LEA R2, R2, UR45, 0x3 ;  /* 0x0000002d02020c11 */ /* 0x000fea000f8e18ff */
[----:B------:R-:W-:Y:S05]  /*e2d0*/  @P0 VIADD R2, R2, 0x80 ;  /* 0x0000008002020836 */ /* 0x000fea0000000000 */
[----:B------:R-:W-:Y:S04]  /*e2e0*/  @P0 PRMT R0, R0, 0x654, R2 ;  /* 0x0000065400000816 */ /* 0x000fe80000000002 */
[----:B------:R2:W-:Y:S03]  /*e2f0*/  @P0 SYNCS.ARRIVE.TRANS64.RED.A1T0 RZ, [R0+URZ], RZ ;  /* 0x000000ff00ff09a7 */ /* 0x0005e600081004ff */
.L_x_188:
[----:B------:R-:W-:Y:S01]  /*e300*/  ISETP.NE.AND P2, PT, R100, RZ, PT ;  /* 0x000000ff6400720c */ /* 0x000fe20003f45270 */
[----:B------:R-:W-:Y:S01]  /*e310*/  VIADD R2, R50, UR38 ;  /* 0x0000002632027c36 */ /* 0x000fe20008000000 */
[----:B------:R-:W-:Y:S01]  /*e320*/  ISETP.NE.AND P0, PT, R102, 0x2, PT ;  /* 0x000000026600780c */ /* 0x000fe20003f05270 */
[----:B--2---:R-:W-:Y:S01]  /*e330*/  VIADD R0, R51, UR39 ;  /* 0x0000002733007c36 */ /* 0x004fe20008000000 */
[----:B------:R-:W-:Y:S01]  /*e340*/  ISETP.NE.AND P1, PT, R94, 0x2, PT ;  /* 0x000000025e00780c */ /* 0x000fe20003f25270 */
[----:B------:R-:W-:Y:S01]  /*e350*/  UIADD3 UR56, UPT, UPT, UR56, 0x8, URZ ;  /* 0x0000000838387890 */ /* 0x000fe2000fffe0ff */
[----:B------:R-:W-:Y:S02]  /*e360*/  R2UR UR11, R2 ;  /* 0x00000000020b72ca */ /* 0x000fe400000e0000 */
[----:B------:R-:W-:Y:S02]  /*e370*/  R2UR UR27, R0 ;  /* 0x00000000001b72ca */ /* 0x000fe400000e0000 */
[----:B------:R-:W-:Y:S02]  /*e380*/  SEL R2, RZ, 0x1, P0 ;  /* 0x00000001ff027807 */ /* 0x000fe40000000000 */
[----:B------:R-:W-:Y:S02]  /*e390*/  SEL R0, RZ, 0x1, P1 ;  /* 0x00000001ff007807 */ /* 0x000fe40000800000 */
[----:B------:R-:W-:Y:S02]  /*e3a0*/  @P2 R2UR UR44, R91 ;  /* 0x000000005b2c22ca */ /* 0x000fe400000e0000 */
[----:B------:R-:W-:Y:S02]  /*e3b0*/  LOP3.LUT R92, R92, R2, RZ, 0x3c, !PT ;  /* 0x000000025c5c7212 */ /* 0x000fe400078e3cff */
[----:B------:R-:W-:Y:S02]  /*e3c0*/  LOP3.LUT R93, R93, R0, RZ, 0x3c, !PT ;  /* 0x000000005d5d7212 */ /* 0x000fe400078e3cff */
[----:B------:R-:W-:Y:S02]  /*e3d0*/  SEL R102, R102, RZ, P0 ;  /* 0x000000ff66667207 */ /* 0x000fe40000000000 */
[----:B------:R-:W-:Y:S01]  /*e3e0*/  SEL R94, R94, RZ, P1 ;  /* 0x000000ff5e5e7207 */ /* 0x000fe20000800000 */
[----:B------:R-:W-:Y:S06]  /*e3f0*/  @P2 BRA `(.L_x_189) ;  /* 0xffffff7c00202947 */ /* 0x000fec000383ffff */
[----:B------:R-:W-:-:S09]  /*e400*/  UISETP.NE.AND UP0, UPT, UR36, URZ, UPT ;  /* 0x000000ff2400728c */ /* 0x000fd2000bf05270 */
[----:B------:R-:W-:Y:S05]  /*e410*/  BRA.U !UP0, `(.L_x_190) ;  /* 0x0000000108487547 */ /* 0x000fea000b800000 */
[----:B------:R-:W2:Y:S02]  /*e420*/  LDCU.64 UR4, c[0x0][0xc90] ;  /* 0x00019200ff0477ac */ /* 0x000ea40008000a00 */
[----:B--2---:R-:W-:-:S04]  /*e430*/  UISETP.NE.U32.AND UP0, UPT, UR4, URZ, UPT ;  /* 0x000000ff0400728c */ /* 0x004fc8000bf05070 */
[----:B------:R-:W-:-:S09]  /*e440*/  UISETP.NE.AND.EX UP0, UPT, UR5, URZ, UPT, UP0 ;  /* 0x000000ff0500728c */ /* 0x000fd2000bf05300 */
[----:B------:R-:W-:Y:S05]  /*e450*/  BRA.U UP0, `(.L_x_191) ;  /* 0x00000001000c7547 */ /* 0x000fea000b800000 */
[----:B------:R-:W-:-:S13]  /*e460*/  FSETP.NEU.AND P0, PT, R53, RZ, PT ;  /* 0x000000ff3500720b */ /* 0x000fda0003f0d000 */
[----:B------:R-:W-:Y:S05]  /*e470*/  @!P0 EXIT ;  /* 0x000000000000894d */ /* 0x000fea0003800000 */
[----:B------:R-:W-:Y:S05]  /*e480*/  BRA `(.L_x_190) ;  /* 0x00000000002c7947 */ /* 0x000fea0003800000 */
.L_x_191:
[----:B------:R-:W-:Y:S01]  /*e490*/  ISETP.NE.AND P0, PT, R101, RZ, PT ;  /* 0x000000ff6500720c */ /* 0x000fe20003f05270 */
[----:B------:R-:W-:-:S12]  /*e4a0*/  BSSY.RECONVERGENT B0, `(.L_x_190) ;  /* 0x0000009000007945 */ /* 0x000fd80003800200 */
[----:B------:R-:W-:Y:S05]  /*e4b0*/  @P0 BRA `(.L_x_192) ;  /* 0x0000000000140947 */ /* 0x000fea0003800000 */
[----:B------:R-:W2:Y:S02]  /*e4c0*/  LDCU.64 UR4, c[0x0][0xc88] ;  /* 0x00019100ff0477ac */ /* 0x000ea40008000a00 */
[----:B--2---:R-:W-:-:S04]  /*e4d0*/  ISETP.NE.U32.AND P0, PT, RZ, UR4, PT ;  /* 0x00000004ff007c0c */ /* 0x004fc8000bf05070 */
[----:B------:R-:W-:-:S13]  /*e4e0*/  ISETP.NE.AND.EX P0, PT, RZ, UR5, PT, P0 ;  /* 0x00000005ff007c0c */ /* 0x000fda000bf05300 */
[----:B------:R-:W-:Y:S05]  /*e4f0*/  @!P0 EXIT ;  /* 0x000000000000894d */ /* 0x000fea0003800000 */
[----:B------:R-:W-:Y:S05]  /*e500*/  BRA `(.L_x_193) ;  /* 0x0000000000087947 */ /* 0x000fea0003800000 */
.L_x_192:
[----:B------:R-:W-:-:S13]  /*e510*/  FSETP.NEU.AND P0, PT, R53, RZ, PT ;  /* 0x000000ff3500720b */ /* 0x000fda0003f0d000 */
[----:B------:R-:W-:Y:S05]  /*e520*/  @!P0 EXIT ;  /* 0x000000000000894d */ /* 0x000fea0003800000 */
.L_x_193:
[----:B------:R-:W-:Y:S05]  /*e530*/  BSYNC.RECONVERGENT B0 ;  /* 0x0000000000007941 */ /* 0x000fea0003800200 */
.L_x_190:
[----:B------:R-:W-:Y:S01]  /*e540*/  ULEA UR4, UR57, UR45, 0x3 ;  /* 0x0000002d39047291 */ /* 0x000fe2000f8e18ff */
[----:B------:R-:W-:-:S04]  /*e550*/  DEPBAR.LE SB0, 0x0 ;  /* 0x000080000000791a */ /* 0x000fc80000000000 */
[----:B------:R-:W-:-:S04]  /*e560*/  UIADD3 UR4, UPT, UPT, UR4, 0x80, URZ ;  /* 0x0000008004047890 */ /* 0x000fc8000fffe0ff */
[----:B------:R-:W-:-:S09]  /*e570*/  UPRMT UR4, UR37, 0x654, UR4 ;  /* 0x0000065425047896 */ /* 0x000fd20008000004 */
[----:B------:R-:W-:Y:S01]  /*e580*/  SYNCS.ARRIVE.TRANS64.RED.A1T0 RZ, [UR4], RZ ;  /* 0x000000ffffff79a7 */ /* 0x000fe20008100404 */
[----:B------:R-:W-:Y:S05]  /*e590*/  EXIT ;  /* 0x000000000000794d */ /* 0x000fea0003800000 */
.L_x_24:
[----:B------:R1:W1:Y:S02]  /*e5a0*/  SYNCS.PHASECHK.TRANS64.TRYWAIT P0, [R2+URZ+0x100], R3 ;  /* 0x00010003020075a7 */ /* 0x00026400080011ff */
[----:B-1----:R-:W-:Y:S05]  /*e5b0*/  @!P0 NANOSLEEP.SYNCS 0x989680 ;  /* 0x009896800000895d */ /* 0x002fea0003900000 */
[----:B------:R-:W1:Y:S02]  /*e5c0*/  @!P0 SYNCS.PHASECHK.TRANS64 P0, [R2+URZ+0x100], R3 ;  /* 0x00010003020085a7 */ /* 0x000e6400080010ff */
[----:B-1----:R-:W-:Y:S05]  /*e5d0*/  @!P0 BRA `(.L_x_24) ;  /* 0xfffffffc00f08947 */ /* 0x002fea000383ffff */
[----:B------:R-:W-:Y:S05]  /*e5e0*/  BRA `(.L_x_194) ;  /* 0xffffff34003c7947 */ /* 0x000fea000383ffff */
.L_x_27:
[----:B---3--:R-:W-:-:S07]  /*e5f0*/  MOV R2, UR41 ;  /* 0x0000002900027c02 */ /* 0x008fce0008000f00 */
.L_x_195:
[----:B-1----:R1:W3:Y:S02]  /*e600*/  SYNCS.PHASECHK.TRANS64.TRYWAIT P0, [R2+URZ+0x30], R4 ;  /* 0x00003004020075a7 */ /* 0x0022e400080011ff */
[----:B---3--:R-:W-:Y:S05]  /*e610*/  @!P0 NANOSLEEP.SYNCS 0x989680 ;  /* 0x009896800000895d */ /* 0x008fea0003900000 */
[----:B------:R-:W3:Y:S02]  /*e620*/  @!P0 SYNCS.PHASECHK.TRANS64 P0, [R2+URZ+0x30], R4 ;  /* 0x00003004020085a7 */ /* 0x000ee400080010ff */
[----:B---3--:R-:W-:Y:S05]  /*e630*/  @!P0 BRA `(.L_x_195) ;  /* 0xfffffffc00f08947 */ /* 0x008fea000383ffff */
[----:B------:R-:W-:Y:S05]  /*e640*/  BRA `(.L_x_26) ;  /* 0xffffff3400887947 */ /* 0x000fea000383ffff */
.L_x_36:
[----:B-1----:R-:W-:-:S07]  /*e650*/  MOV R2, UR41 ;  /* 0x0000002900027c02 */ /* 0x002fce0008000f00 */
.L_x_196:
[----:B-1----:R1:W3:Y:S02]  /*e660*/  SYNCS.PHASECHK.TRANS64.TRYWAIT P0, [R2+URZ+0x30], R4 ;  /* 0x00003004020075a7 */ /* 0x0022e400080011ff */
[----:B---3--:R-:W-:Y:S05]  /*e670*/  @!P0 NANOSLEEP.SYNCS 0x989680 ;  /* 0x009896800000895d */ /* 0x008fea0003900000 */
[----:B------:R-:W3:Y:S02]  /*e680*/  @!P0 SYNCS.PHASECHK.TRANS64 P0, [R2+URZ+0x30], R4 ;  /* 0x00003004020085a7 */ /* 0x000ee400080010ff */
[----:B---3--:R-:W-:Y:S05]  /*e690*/  @!P0 BRA `(.L_x_196) ;  /* 0xfffffffc00f08947 */ /* 0x008fea000383ffff */
[----:B------:R-:W-:Y:S05]  /*e6a0*/  BRA `(.L_x_35) ;  /* 0xffffff3800a07947 */ /* 0x000fea000383ffff */
.L_x_43:
[----:B-1----:R1:W3:Y:S02]  /*e6b0*/  SYNCS.PHASECHK.TRANS64.TRYWAIT P0, [R2+URZ+0xb0], R3 ;  /* 0x0000b003020075a7 */ /* 0x0022e400080011ff */
[----:B---3--:R-:W-:Y:S05]  /*e6c0*/  @!P0 NANOSLEEP.SYNCS 0x989680 ;  /* 0x009896800000895d */ /* 0x008fea0003900000 */
[----:B------:R-:W3:Y:S02]  /*e6d0*/  @!P0 SYNCS.PHASECHK.TRANS64 P0, [R2+URZ+0xb0], R3 ;  /* 0x0000b003020085a7 */ /* 0x000ee400080010ff */
[----:B---3--:R-:W-:Y:S05]  /*e6e0*/  @!P0 BRA `(.L_x_43) ;  /* 0xfffffffc00f08947 */ /* 0x008fea000383ffff */
[----:B------:R-:W-:Y:S05]  /*e6f0*/  BRA `(.L_x_197) ;  /* 0xffffff3c00a07947 */ /* 0x000fea000383ffff */
.L_x_47:
[----:B------:R-:W-:-:S07]  /*e700*/  MOV R0, UR5 ;  /* 0x0000000500007c02 */ /* 0x000fce0008000f00 */
.L_x_198:
[----:B-1----:R1:W2:Y:S02]  /*e710*/  SYNCS.PHASECHK.TRANS64.TRYWAIT P0, [R0+URZ], R2 ;  /* 0x00000002000075a7 */ /* 0x0022a400080011ff */
[----:B--2---:R-:W-:Y:S05]  /*e720*/  @!P0 NANOSLEEP.SYNCS 0x989680 ;  /* 0x009896800000895d */ /* 0x004fea0003900000 */
[----:B------:R-:W2:Y:S02]  /*e730*/  @!P0 SYNCS.PHASECHK.TRANS64 P0, [R0+URZ], R2 ;  /* 0x00000002000085a7 */ /* 0x000ea400080010ff */
[----:B--2---:R-:W-:Y:S05]  /*e740*/  @!P0 BRA `(.L_x_198) ;  /* 0xfffffffc00f08947 */ /* 0x004fea000383ffff */
[----:B------:R-:W-:Y:S05]  /*e750*/  BRA `(.L_x_199) ;  /* 0xffffff4400187947 */ /* 0x000fea000383ffff */
.L_x_48:
[----:B------:R-:W-:-:S07]  /*e760*/  MOV R0, UR5 ;  /* 0x0000000500007c02 */ /* 0x000fce0008000f00 */
.L_x_200:
[----:B-1----:R1:W2:Y:S02]  /*e770*/  SYNCS.PHASECHK.TRANS64.TRYWAIT P0, [R0+URZ], R3 ;  /* 0x00000003000075a7 */ /* 0x0022a400080011ff */
[----:B--2---:R-:W-:Y:S05]  /*e780*/  @!P0 NANOSLEEP.SYNCS 0x989680 ;  /* 0x009896800000895d */ /* 0x004fea0003900000 */
[----:B------:R-:W2:Y:S02]  /*e790*/  @!P0 SYNCS.PHASECHK.TRANS64 P0, [R0+URZ], R3 ;  /* 0x00000003000085a7 */ /* 0x000ea400080010ff */
[----:B--2---:R-:W-:Y:S05]  /*e7a0*/  @!P0 BRA `(.L_x_200) ;  /* 0xfffffffc00f08947 */ /* 0x004fea000383ffff */
[----:B------:R-:W-:Y:S05]  /*e7b0*/  BRA `(.L_x_201) ;  /* 0xffffff4400247947 */ /* 0x000fea000383ffff */
.L_x_49:
[----:B------:R-:W-:-:S07]  /*e7c0*/  MOV R0, UR5 ;  /* 0x0000000500007c02 */ /* 0x000fce0008000f00 */
.L_x_202:
[----:B-1----:R1:W2:Y:S02]  /*e7d0*/  SYNCS.PHASECHK.TRANS64.TRYWAIT P0, [R0+URZ], R3 ;  /* 0x00000003000075a7 */ /* 0x0022a400080011ff */
[----:B--2---:R-:W-:Y:S05]  /*e7e0*/  @!P0 NANOSLEEP.SYNCS 0x989680 ;  /* 0x009896800000895d */ /* 0x004fea0003900000 */
[----:B------:R-:W2:Y:S02]  /*e7f0*/  @!P0 SYNCS.PHASECHK.TRANS64 P0, [R0+URZ], R3 ;  /* 0x00000003000085a7 */ /* 0x000ea400080010ff */
[----:B--2---:R-:W-:Y:S05]  /*e800*/  @!P0 BRA `(.L_x_202) ;  /* 0xfffffffc00f08947 */ /* 0x004fea000383ffff */
[----:B------:R-:W-:Y:S05]  /*e810*/  BRA `(.L_x_203) ;  /* 0xffffff4400307947 */ /* 0x000fea000383ffff */
.L_x_50:
[----:B------:R-:W-:-:S07]  /*e820*/  MOV R0, UR5 ;  /* 0x0000000500007c02 */ /* 0x000fce0008000f00 */
.L_x_204:
[----:B-1----:R1:W2:Y:S02]  /*e830*/  SYNCS.PHASECHK.TRANS64.TRYWAIT P0, [R0+URZ], R3 ;  /* 0x00000003000075a7 */ /* 0x0022a400080011ff */
[----:B--2---:R-:W-:Y:S05]  /*e840*/  @!P0 NANOSLEEP.SYNCS 0x989680 ;  /* 0x009896800000895d */ /* 0x004fea0003900000 */
[----:B------:R-:W2:Y:S02]  /*e850*/  @!P0 SYNCS.PHASECHK.TRANS64 P0, [R0+URZ], R3 ;  /* 0x00000003000085a7 */ /* 0x000ea400080010ff */
[----:B--2---:R-:W-:Y:S05]  /*e860*/  @!P0 BRA `(.L_x_204) ;  /* 0xfffffffc00f08947 */ /* 0x004fea000383ffff */
[----:B------:R-:W-:Y:S05]  /*e870*/  BRA `(.L_x_205) ;  /* 0xffffff44003c7947 */ /* 0x000fea000383ffff */
.L_x_51:
[----:B------:R-:W-:-:S07]  /*e880*/  MOV R0, UR5 ;  /* 0x0000000500007c02 */ /* 0x000fce0008000f00 */
.L_x_206:
[----:B-1----:R1:W2:Y:S02]  /*e890*/  SYNCS.PHASECHK.TRANS64.TRYWAIT P0, [R0+URZ], R3 ;  /* 0x00000003000075a7 */ /* 0x0022a400080011ff */
[----:B--2---:R-:W-:Y:S05]  /*e8a0*/  @!P0 NANOSLEEP.SYNCS 0x989680 ;  /* 0x009896800000895d */ /* 0x004fea0003900000 */
[----:B------:R-:W2:Y:S02]  /*e8b0*/  @!P0 SYNCS.PHASECHK.TRANS64 P0, [R0+URZ], R3 ;  /* 0x00000003000085a7 */ /* 0x000ea400080010ff */
[----:B--2---:R-:W-:Y:S05]  /*e8c0*/  @!P0 BRA `(.L_x_206) ;  /* 0xfffffffc00f08947 */ /* 0x004fea000383ffff */
[----:B------:R-:W-:Y:S05]  /*e8d0*/  BRA `(.L_x_207) ;  /* 0xffffff4400487947 */ /* 0x000fea000383ffff */
.L_x_54:
[----:B---3--:R3:W4:Y:S02]  /*e8e0*/  SYNCS.PHASECHK.TRANS64.TRYWAIT P0, [R0+URZ+0xf0], R4 ;  /* 0x0000f004000075a7 */ /* 0x00872400080011ff */
[----:B----4-:R-:W-:Y:S05]  /*e8f0*/  @!P0 NANOSLEEP.SYNCS 0x989680 ;  /* 0x009896800000895d */ /* 0x010fea0003900000 */
[----:B------:R-:W4:Y:S02]  /*e900*/  @!P0 SYNCS.PHASECHK.TRANS64 P0, [R0+URZ+0xf0], R4 ;  /* 0x0000f004000085a7 */ /* 0x000f2400080010ff */
[----:B----4-:R-:W-:Y:S05]  /*e910*/  @!P0 BRA `(.L_x_54) ;  /* 0xfffffffc00f08947 */ /* 0x010fea000383ffff */
[----:B------:R-:W-:Y:S05]  /*e920*/  BRA `(.L_x_208) ;  /* 0xffffff4400a47947 */ /* 0x000fea000383ffff */
.L_x_55:
[----:B------:R-:W-:-:S07]  /*e930*/  MOV R0, UR5 ;  /* 0x0000000500007c02 */ /* 0x000fce0008000f00 */
.L_x_209:
[----:B---3--:R3:W4:Y:S02]  /*e940*/  SYNCS.PHASECHK.TRANS64.TRYWAIT P0, [R0+URZ+0xc0], R5 ;  /* 0x0000c005000075a7 */ /* 0x00872400080011ff */
[----:B----4-:R-:W-:Y:S05]  /*e950*/  @!P0 NANOSLEEP.SYNCS 0x989680 ;  /* 0x009896800000895d */ /* 0x010fea0003900000 */
[----:B------:R-:W4:Y:S02]  /*e960*/  @!P0 SYNCS.PHASECHK.TRANS64 P0, [R0+URZ+0xc0], R5 ;  /* 0x0000c005000085a7 */ /* 0x000f2400080010ff */
[----:B----4-:R-:W-:Y:S05]  /*e970*/  @!P0 BRA `(.L_x_209) ;  /* 0xfffffffc00f08947 */ /* 0x010fea000383ffff */
[----:B------:R-:W-:Y:S05]  /*e980*/  BRA `(.L_x_210) ;  /* 0xffffff4400b47947 */ /* 0x000fea000383ffff */
.L_x_56:
[----:B---3--:R3:W4:Y:S02]  /*e990*/  SYNCS.PHASECHK.TRANS64.TRYWAIT P1, [R0+URZ+0xb0], R4 ;  /* 0x0000b004000075a7 */ /* 0x00872400080211ff */
[----:B----4-:R-:W-:Y:S05]  /*e9a0*/  @!P1 NANOSLEEP.SYNCS 0x989680 ;  /* 0x009896800000995d */ /* 0x010fea0003900000 */
[----:B------:R-:W4:Y:S02]  /*e9b0*/  @!P1 SYNCS.PHASECHK.TRANS64 P1, [R0+URZ+0xb0], R4 ;  /* 0x0000b004000095a7 */ /* 0x000f2400080210ff */
[----:B----4-:R-:W-:Y:S05]  /*e9c0*/  @!P1 BRA `(.L_x_56) ;  /* 0xfffffffc00f09947 */ /* 0x010fea000383ffff */
[----:B------:R-:W-:Y:S05]  /*e9d0*/  BRA `(.L_x_211) ;  /* 0xffffff4400e47947 */ /* 0x000fea000383ffff */
.L_x_59:
[----:B------:R-:W-:-:S07]  /*e9e0*/  MOV R0, UR5 ;  /* 0x0000000500007c02 */ /* 0x000fce0008000f00 */
.L_x_212:
[----:B---3--:R3:W4:Y:S02]  /*e9f0*/  SYNCS.PHASECHK.TRANS64.TRYWAIT P0, [R0+URZ+0xc0], R2 ;  /* 0x0000c002000075a7 */ /* 0x00872400080011ff */
[----:B----4-:R-:W-:Y:S05]  /*ea00*/  @!P0 NANOSLEEP.SYNCS 0x989680 ;  /* 0x009896800000895d */ /* 0x010fea0003900000 */
[----:B------:R-:W4:Y:S02]  /*ea10*/  @!P0 SYNCS.PHASECHK.TRANS64 P0, [R0+URZ+0xc0], R2 ;  /* 0x0000c002000085a7 */ /* 0x000f2400080010ff */
[----:B----4-:R-:W-:Y:S05]  /*ea20*/  @!P0 BRA `(.L_x_212) ;  /* 0xfffffffc00f08947 */ /* 0x010fea000383ffff */
[----:B------:R-:W-:Y:S05]  /*ea30*/  BRA `(.L_x_58) ;  /* 0xffffff4800387947 */ /* 0x000fea000383ffff */
.L_x_66:
[----:B-1----:R1:W3:Y:S02]  /*ea40*/  SYNCS.PHASECHK.TRANS64.TRYWAIT P1, [R0+URZ+0xb0], R2 ;  /* 0x0000b002000075a7 */ /* 0x0022e400080211ff */
[----:B---3--:R-:W-:Y:S05]  /*ea50*/  @!P1 NANOSLEEP.SYNCS 0x989680 ;  /* 0x009896800000995d */ /* 0x008fea0003900000 */
[----:B------:R-:W3:Y:S02]  /*ea60*/  @!P1 SYNCS.PHASECHK.TRANS64 P1, [R0+URZ+0xb0], R2 ;  /* 0x0000b002000095a7 */ /* 0x000ee400080210ff */
[----:B---3--:R-:W-:Y:S05]  /*ea70*/  @!P1 BRA `(.L_x_66) ;  /* 0xfffffffc00f09947 */ /* 0x008fea000383ffff */
[----:B------:R-:W-:Y:S05]  /*ea80*/  BRA `(.L_x_213) ;  /* 0xffffff50004c7947 */ /* 0x000fea000383ffff */
.L_x_67:
[----:B------:R-:W-:-:S07]  /*ea90*/  MOV R2, UR15 ;  /* 0x0000000f00027c02 */ /* 0x000fce0008000f00 */
.L_x_214:
[----:B-1----:R1:W3:Y:S02]  /*eaa0*/  SYNCS.PHASECHK.TRANS64.TRYWAIT P0, [R2+URZ+0xe0], R0 ;  /* 0x0000e000020075a7 */ /* 0x0022e400080011ff */
[----:B---3--:R-:W-:Y:S05]  /*eab0*/  @!P0 NANOSLEEP.SYNCS 0x989680 ;  /* 0x009896800000895d */ /* 0x008fea0003900000 */
[----:B------:R-:W3:Y:S02]  /*eac0*/  @!P0 SYNCS.PHASECHK.TRANS64 P0, [R2+URZ+0xe0], R0 ;  /* 0x0000e000020085a7 */ /* 0x000ee400080010ff */
[----:B---3--:R-:W-:Y:S05]  /*ead0*/  @!P0 BRA `(.L_x_214) ;  /* 0xfffffffc00f08947 */ /* 0x008fea000383ffff */
[----:B------:R-:W-:Y:S05]  /*eae0*/  BRA `(.L_x_215) ;  /* 0xffffff5000847947 */ /* 0x000fea000383ffff */
.L_x_70:
[----:B------:R-:W-:Y:S07]  /*eaf0*/  MOV R0, UR14 ;  /* 0x0000000e00007c02 */ /* 0x000fee0008000f00 */
.L_x_216:
[----:B-1----:R1:W3:Y:S02]  /*eb00*/  SYNCS.PHASECHK.TRANS64.TRYWAIT P0, [R0+URZ], R2 ;  /* 0x00000002000075a7 */ /* 0x0022e400080011ff */
[----:B---3--:R-:W-:Y:S05]  /*eb10*/  @!P0 NANOSLEEP.SYNCS 0x989680 ;  /* 0x009896800000895d */ /* 0x008fea0003900000 */
[----:B------:R-:W3:Y:S02]  /*eb20*/  @!P0 SYNCS.PHASECHK.TRANS64 P0, [R0+URZ], R2 ;  /* 0x00000002000085a7 */ /* 0x000ee400080010ff */
[----:B---3--:R-:W-:Y:S05]  /*eb30*/  @!P0 BRA `(.L_x_216) ;  /* 0xfffffffc00f08947 */ /* 0x008fea000383ffff */
[----:B------:R-:W-:Y:S05]  /*eb40*/  BRA `(.L_x_69) ;  /* 0xffffff5000a07947 */ /* 0x000fea000383ffff */
.L_x_73:
[----:B------:R-:W-:-:S07]  /*eb50*/  MOV R0, UR5 ;  /* 0x0000000500007c02 */ /* 0x000fce0008000f00 */
.L_x_217:
[----:B--2---:R2:W3:Y:S02]  /*eb60*/  SYNCS.PHASECHK.TRANS64.TRYWAIT P0, [R0+URZ], R2 ;  /* 0x00000002000075a7 */ /* 0x0044e400080011ff */
[----:B---3--:R-:W-:Y:S05]  /*eb70*/  @!P0 NANOSLEEP.SYNCS 0x989680 ;  /* 0x009896800000895d */ /* 0x008fea0003900000 */
[----:B------:R-:W3:Y:S02]  /*eb80*/  @!P0 SYNCS.PHASECHK.TRANS64 P0, [R0+URZ], R2 ;  /* 0x00000002000085a7 */ /* 0x000ee400080010ff */
[----:B---3--:R-:W-:Y:S05]  /*eb90*/  @!P0 BRA `(.L_x_217) ;  /* 0xfffffffc00f08947 */ /* 0x008fea000383ffff */
[----:B------:R-:W-:Y:S05]  /*eba0*/  BRA `(.L_x_218) ;  /* 0xffffff5400987947 */ /* 0x000fea000383ffff */
.L_x_74:
[----:B------:R-:W-:-:S07]  /*ebb0*/  MOV R0, UR6 ;  /* 0x0000000600007c02 */ /* 0x000fce0008000f00 */
.L_x_219:
[----:B--2---:R2:W3:Y:S02]  /*ebc0*/  SYNCS.PHASECHK.TRANS64.TRYWAIT P0, [R0+URZ], R2 ;  /* 0x00000002000075a7 */ /* 0x0044e400080011ff */
[----:B---3--:R-:W-:Y:S05]  /*ebd0*/  @!P0 NANOSLEEP.SYNCS 0x989680 ;  /* 0x009896800000895d */ /* 0x008fea0003900000 */
[----:B------:R-:W3:Y:S02]  /*ebe0*/  @!P0 SYNCS.PHASECHK.TRANS64 P0, [R0+URZ], R2 ;  /* 0x00000002000085a7 */ /* 0x000ee400080010ff */
[----:B---3--:R-:W-:Y:S05]  /*ebf0*/  @!P0 BRA `(.L_x_219) ;  /* 0xfffffffc00f08947 */ /* 0x008fea000383ffff */
[----:B------:R-:W-:Y:S05]  /*ec00*/  BRA `(.L_x_220) ;  /* 0xffffff5400a47947 */ /* 0x000fea000383ffff */
.L_x_79:
[----:B---3--:R3:W4:Y:S02]  /*ec10*/  SYNCS.PHASECHK.TRANS64.TRYWAIT P0, [R0+URZ+0xb0], R2 ;  /* 0x0000b002000075a7 */ /* 0x00872400080011ff */
[----:B----4-:R-:W-:Y:S05]  /*ec20*/  @!P0 NANOSLEEP.SYNCS 0x989680 ;  /* 0x009896800000895d */ /* 0x010fea0003900000 */
[----:B------:R-:W4:Y:S02]  /*ec30*/  @!P0 SYNCS.PHASECHK.TRANS64 P0, [R0+URZ+0xb0], R2 ;  /* 0x0000b002000085a7 */ /* 0x000f2400080010ff */
[----:B----4-:R-:W-:Y:S05]  /*ec40*/  @!P0 BRA `(.L_x_79) ;  /* 0xfffffffc00f08947 */ /* 0x010fea000383ffff */
[----:B------:R-:W-:Y:S05]  /*ec50*/  BRA `(.L_x_221) ;  /* 0xffffff5800947947 */ /* 0x000fea000383ffff */
.L_x_82:
[----:B------:R-:W-:Y:S07]  /*ec60*/  MOV R0, UR5 ;  /* 0x0000000500007c02 */ /* 0x000fee0008000f00 */
.L_x_222:
[----:B-1----:R1:W2:Y:S02]  /*ec70*/  SYNCS.PHASECHK.TRANS64.TRYWAIT P0, [R0+URZ+0xa8], R2 ;  /* 0x0000a802000075a7 */ /* 0x0022a400080011ff */
[----:B--2---:R-:W-:Y:S05]  /*ec80*/  @!P0 NANOSLEEP.SYNCS 0x989680 ;  /* 0x009896800000895d */ /* 0x004fea0003900000 */
[----:B------:R-:W2:Y:S02]  /*ec90*/  @!P0 SYNCS.PHASECHK.TRANS64 P0, [R0+URZ+0xa8], R2 ;  /* 0x0000a802000085a7 */ /* 0x000ea400080010ff */
[----:B--2---:R-:W-:Y:S05]  /*eca0*/  @!P0 BRA `(.L_x_222) ;  /* 0xfffffffc00f08947 */ /* 0x004fea000383ffff */
[----:B------:R-:W-:Y:S05]  /*ecb0*/  BRA `(.L_x_81) ;  /* 0xffffff5c00947947 */ /* 0x000fea000383ffff */
.L_x_85:
[----:B------:R-:W-:Y:S07]  /*ecc0*/  MOV R0, UR5 ;  /* 0x0000000500007c02 */ /* 0x000fee0008000f00 */
.L_x_223:
[----:B-1----:R1:W2:Y:S02]  /*ecd0*/  SYNCS.PHASECHK.TRANS64.TRYWAIT P0, [R0+URZ+0x80], R28 ;  /* 0x0000801c000075a7 */ /* 0x0022a400080011ff */
[----:B--2---:R-:W-:Y:S05]  /*ece0*/  @!P0 NANOSLEEP.SYNCS 0x989680 ;  /* 0x009896800000895d */ /* 0x004fea0003900000 */
[----:B------:R-:W2:Y:S02]  /*ecf0*/  @!P0 SYNCS.PHASECHK.TRANS64 P0, [R0+URZ+0x80], R28 ;  /* 0x0000801c000085a7 */ /* 0x000ea400080010ff */
[----:B--2---:R-:W-:Y:S05]  /*ed00*/  @!P0 BRA `(.L_x_223) ;  /* 0xfffffffc00f08947 */ /* 0x004fea000383ffff */
[----:B------:R-:W-:Y:S05]  /*ed10*/  BRA `(.L_x_224) ;  /* 0xffffff5c00ec7947 */ /* 0x000fea000383ffff */
.L_x_86:
[----:B------:R-:W-:Y:S07]  /*ed20*/  MOV R0, UR5 ;  /* 0x0000000500007c02 */ /* 0x000fee0008000f00 */
.L_x_225:
[----:B-1----:R1:W2:Y:S02]  /*ed30*/  SYNCS.PHASECHK.TRANS64.TRYWAIT P0, [R0+URZ+0x88], R28 ;  /* 0x0000881c000075a7 */ /* 0x0022a400080011ff */
[----:B--2---:R-:W-:Y:S05]  /*ed40*/  @!P0 NANOSLEEP.SYNCS 0x989680 ;  /* 0x009896800000895d */ /* 0x004fea0003900000 */
[----:B------:R-:W2:Y:S02]  /*ed50*/  @!P0 SYNCS.PHASECHK.TRANS64 P0, [R0+URZ+0x88], R28 ;  /* 0x0000881c000085a7 */ /* 0x000ea400080010ff */
[----:B--2---:R-:W-:Y:S05]  /*ed60*/  @!P0 BRA `(.L_x_225) ;  /* 0xfffffffc00f08947 */ /* 0x004fea000383ffff */
[----:B------:R-:W-:Y:S05]  /*ed70*/  BRA `(.L_x_226) ;  /* 0xffffff6000447947 */ /* 0x000fea000383ffff */
.L_x_87:
[----:B------:R-:W-:Y:S07]  /*ed80*/  MOV R0, UR5 ;  /* 0x0000000500007c02 */ /* 0x000fee0008000f00 */
.L_x_227:
[----:B-1----:R1:W2:Y:S02]  /*ed90*/  SYNCS.PHASECHK.TRANS64.TRYWAIT P0, [R0+URZ+0x90], R28 ;  /* 0x0000901c000075a7 */ /* 0x0022a400080011ff */
[----:B--2---:R-:W-:Y:S05]  /*eda0*/  @!P0 NANOSLEEP.SYNCS 0x989680 ;  /* 0x009896800000895d */ /* 0x004fea0003900000 */
[----:B------:R-:W2:Y:S02]  /*edb0*/  @!P0 SYNCS.PHASECHK.TRANS64 P0, [R0+URZ+0x90], R28 ;  /* 0x0000901c000085a7 */ /* 0x000ea400080010ff */
[----:B--2---:R-:W-:Y:S05]  /*edc0*/  @!P0 BRA `(.L_x_227) ;  /* 0xfffffffc00f08947 */ /* 0x004fea000383ffff */
[----:B------:R-:W-:Y:S05]  /*edd0*/  BRA `(.L_x_228) ;  /* 0xffffff6000a47947 */ /* 0x000fea000383ffff */
.L_x_88:
[----:B------:R-:W-:Y:S07]  /*ede0*/  MOV R0, UR5 ;  /* 0x0000000500007c02 */ /* 0x000fee0008000f00 */
.L_x_229:
[----:B-1----:R1:W2:Y:S02]  /*edf0*/  SYNCS.PHASECHK.TRANS64.TRYWAIT P0, [R0+URZ+0x98], R28 ;  /* 0x0000981c000075a7 */ /* 0x0022a400080011ff */
[----:B--2---:R-:W-:Y:S05]  /*ee00*/  @!P0 NANOSLEEP.SYNCS 0x989680 ;  /* 0x009896800000895d */ /* 0x004fea0003900000 */
[----:B------:R-:W2:Y:S02]  /*ee10*/  @!P0 SYNCS.PHASECHK.TRANS64 P0, [R0+URZ+0x98], R28 ;  /* 0x0000981c000085a7 */ /* 0x000ea400080010ff */
[----:B--2---:R-:W-:Y:S05]  /*ee20*/  @!P0 BRA `(.L_x_229) ;  /* 0xfffffffc00f08947 */ /* 0x004fea000383ffff */
[----:B------:R-:W-:Y:S05]  /*ee30*/  BRA `(.L_x_230) ;  /* 0xffffff6400007947 */ /* 0x000fea000383ffff */
.L_x_89:
[----:B------:R-:W-:Y:S07]  /*ee40*/  MOV R0, UR5 ;  /* 0x0000000500007c02 */ /* 0x000fee0008000f00 */
.L_x_231:
[----:B-1----:R1:W2:Y:S02]  /*ee50*/  SYNCS.PHASECHK.TRANS64.TRYWAIT P0, [R0+URZ+0x80], R34 ;  /* 0x00008022000075a7 */ /* 0x0022a400080011ff */
[----:B--2---:R-:W-:Y:S05]  /*ee60*/  @!P0 NANOSLEEP.SYNCS 0x989680 ;  /* 0x009896800000895d */ /* 0x004fea0003900000 */
[----:B------:R-:W2:Y:S02]  /*ee70*/  @!P0 SYNCS.PHASECHK.TRANS64 P0, [R0+URZ+0x80], R34 ;  /* 0x00008022000085a7 */ /* 0x000ea400080010ff */
[----:B--2---:R-:W-:Y:S05]  /*ee80*/  @!P0 BRA `(.L_x_231) ;  /* 0xfffffffc00f08947 */ /* 0x004fea000383ffff */
[----:B------:R-:W-:Y:S05]  /*ee90*/  BRA `(.L_x_232) ;  /* 0xffffff6400647947 */ /* 0x000fea000383ffff */
.L_x_90:
[----:B------:R-:W-:Y:S07]  /*eea0*/  MOV R0, UR5 ;  /* 0x0000000500007c02 */ /* 0x000fee0008000f00 */
.L_x_233:
[----:B-1----:R1:W2:Y:S02]  /*eeb0*/  SYNCS.PHASECHK.TRANS64.TRYWAIT P0, [R0+URZ+0x88], R34 ;  /* 0x00008822000075a7 */ /* 0x0022a400080011ff */
[----:B--2---:R-:W-:Y:S05]  /*eec0*/  @!P0 NANOSLEEP.SYNCS 0x989680 ;  /* 0x009896800000895d */ /* 0x004fea0003900000 */
[----:B------:R-:W2:Y:S02]  /*eed0*/  @!P0 SYNCS.PHASECHK.TRANS64 P0, [R0+URZ+0x88], R34 ;  /* 0x00008822000085a7 */ /* 0x000ea400080010ff */
[----:B--2---:R-:W-:Y:S05]  /*eee0*/  @!P0 BRA `(.L_x_233) ;  /* 0xfffffffc00f08947 */ /* 0x004fea000383ffff */
[----:B------:R-:W-:Y:S05]  /*eef0*/  BRA `(.L_x_234) ;  /* 0xffffff6400c47947 */ /* 0x000fea000383ffff */
.L_x_91:
[----:B------:R-:W-:Y:S07]  /*ef00*/  MOV R0, UR5 ;  /* 0x0000000500007c02 */ /* 0x000fee0008000f00 */
.L_x_235:
[----:B-1----:R1:W2:Y:S02]  /*ef10*/  SYNCS.PHASECHK.TRANS64.TRYWAIT P0, [R0+URZ+0x90], R34 ;  /* 0x00009022000075a7 */ /* 0x0022a400080011ff */
[----:B--2---:R-:W-:Y:S05]  /*ef20*/  @!P0 NANOSLEEP.SYNCS 0x989680 ;  /* 0x009896800000895d */ /* 0x004fea0003900000 */
[----:B------:R-:W2:Y:S02]  /*ef30*/  @!P0 SYNCS.PHASECHK.TRANS64 P0, [R0+URZ+0x90], R34 ;  /* 0x00009022000085a7 */ /* 0x000ea400080010ff */
[----:B--2---:R-:W-:Y:S05]  /*ef40*/  @!P0 BRA `(.L_x_235) ;  /* 0xfffffffc00f08947 */ /* 0x004fea000383ffff */
[----:B------:R-:W-:Y:S05]  /*ef50*/  BRA `(.L_x_236) ;  /* 0xffffff6800207947 */ /* 0x000fea000383ffff */
.L_x_92:
[----:B------:R-:W-:Y:S07]  /*ef60*/  MOV R0, UR5 ;  /* 0x0000000500007c02 */ /* 0x000fee0008000f00 */
.L_x_237:
[----:B-1----:R1:W2:Y:S02]  /*ef70*/  SYNCS.PHASECHK.TRANS64.TRYWAIT P0, [R0+URZ+0x98], R34 ;  /* 0x00009822000075a7 */ /* 0x0022a400080011ff */
[----:B--2---:R-:W-:Y:S05]  /*ef80*/  @!P0 NANOSLEEP.SYNCS 0x989680 ;  /* 0x009896800000895d */ /* 0x004fea0003900000 */
[----:B------:R-:W2:Y:S02]  /*ef90*/  @!P0 SYNCS.PHASECHK.TRANS64 P0, [R0+URZ+0x98], R34 ;  /* 0x00009822000085a7 */ /* 0x000ea400080010ff */
[----:B--2---:R-:W-:Y:S05]  /*efa0*/  @!P0 BRA `(.L_x_237) ;  /* 0xfffffffc00f08947 */ /* 0x004fea000383ffff */
[----:B------:R-:W-:Y:S05]  /*efb0*/  BRA `(.L_x_238) ;  /* 0xffffff6800c07947 */ /* 0x000fea000383ffff */
.L_x_94:
[----:B------:R-:W-:-:S07]  /*efc0*/  MOV R0, UR5 ;  /* 0x0000000500007c02 */ /* 0x000fce0008000f00 */
.L_x_239:
[----:B-1----:R1:W2:Y:S02]  /*efd0*/  SYNCS.PHASECHK.TRANS64.TRYWAIT P0, [R0+URZ+0x80], R28 ;  /* 0x0000801c000075a7 */ /* 0x0022a400080011ff */
[----:B--2---:R-:W-:Y:S05]  /*efe0*/  @!P0 NANOSLEEP.SYNCS 0x989680 ;  /* 0x009896800000895d */ /* 0x004fea0003900000 */
[----:B------:R-:W2:Y:S02]  /*eff0*/  @!P0 SYNCS.PHASECHK.TRANS64 P0, [R0+URZ+0x80], R28 ;  /* 0x0000801c000085a7 */ /* 0x000ea400080010ff */
[----:B--2---:R-:W-:Y:S05]  /*f000*/  @!P0 BRA `(.L_x_239) ;  /* 0xfffffffc00f08947 */ /* 0x004fea000383ffff */
[----:B------:R-:W-:Y:S05]  /*f010*/  BRA `(.L_x_240) ;  /* 0xffffff6c00447947 */ /* 0x000fea000383ffff */
.L_x_95:
[----:B-1----:R-:W-:-:S07]  /*f020*/  MOV R0, UR5 ;  /* 0x0000000500007c02 */ /* 0x002fce0008000f00 */
.L_x_241:
[----:B-1----:R1:W2:Y:S02]  /*f030*/  SYNCS.PHASECHK.TRANS64.TRYWAIT P0, [R0+URZ+0x88], R28 ;  /* 0x0000881c000075a7 */ /* 0x0022a400080011ff */
[----:B--2---:R-:W-:Y:S05]  /*f040*/  @!P0 NANOSLEEP.SYNCS 0x989680 ;  /* 0x009896800000895d */ /* 0x004fea0003900000 */
[----:B------:R-:W2:Y:S02]  /*f050*/  @!P0 SYNCS.PHASECHK.TRANS64 P0, [R0+URZ+0x88], R28 ;  /* 0x0000881c000085a7 */ /* 0x000ea400080010ff */
[----:B--2---:R-:W-:Y:S05]  /*f060*/  @!P0 BRA `(.L_x_241) ;  /* 0xfffffffc00f08947 */ /* 0x004fea000383ffff */
[----:B------:R-:W-:Y:S05]  /*f070*/  BRA `(.L_x_242) ;  /* 0xffffff6c00347947 */ /* 0x000fea000383ffff */
.L_x_96:
[----:B------:R-:W-:-:S07]  /*f080*/  MOV R2, UR5 ;  /* 0x0000000500027c02 */ /* 0x000fce0008000f00 */
.L_x_243:
[----:B-1----:R1:W2:Y:S02]  /*f090*/  SYNCS.PHASECHK.TRANS64.TRYWAIT P0, [R2+URZ+0x90], R28 ;  /* 0x0000901c020075a7 */ /* 0x0022a400080011ff */
[----:B--2---:R-:W-:Y:S05]  /*f0a0*/  @!P0 NANOSLEEP.SYNCS 0x989680 ;  /* 0x009896800000895d */ /* 0x004fea0003900000 */
[----:B------:R-:W2:Y:S02]  /*f0b0*/  @!P0 SYNCS.PHASECHK.TRANS64 P0, [R2+URZ+0x90], R28 ;  /* 0x0000901c020085a7 */ /* 0x000ea400080010ff */
[----:B--2---:R-:W-:Y:S05]  /*f0c0*/  @!P0 BRA `(.L_x_243) ;  /* 0xfffffffc00f08947 */ /* 0x004fea000383ffff */
[----:B------:R-:W-:Y:S05]  /*f0d0*/  BRA `(.L_x_244) ;  /* 0xffffff6c00287947 */ /* 0x000fea000383ffff */
.L_x_98:
[----:B---3--:R3:W4:Y:S02]  /*f0e0*/  SYNCS.PHASECHK.TRANS64.TRYWAIT P0, [R0+URZ+0xb0], R2 ;  /* 0x0000b002000075a7 */ /* 0x00872400080011ff */
[----:B----4-:R-:W-:Y:S05]  /*f0f0*/  @!P0 NANOSLEEP.SYNCS 0x989680 ;  /* 0x009896800000895d */ /* 0x010fea0003900000 */
[----:B------:R-:W4:Y:S02]  /*f100*/  @!P0 SYNCS.PHASECHK.TRANS64 P0, [R0+URZ+0xb0], R2 ;  /* 0x0000b002000085a7 */ /* 0x000f2400080010ff */
[----:B----4-:R-:W-:Y:S05]  /*f110*/  @!P0 BRA `(.L_x_98) ;  /* 0xfffffffc00f08947 */ /* 0x010fea000383ffff */
[----:B------:R-:W-:Y:S05]  /*f120*/  BRA `(.L_x_245) ;  /* 0xffffff6c00e87947 */ /* 0x000fea000383ffff */
.L_x_109:
[----:B-1----:R-:W-:Y:S04]  /*f130*/  MOV R4, UR45 ;  /* 0x0000002d00047c02 */ /* 0x002fe80008000f00 */
[----:B------:R1:W2:Y:S03]  /*f140*/  SYNCS.PHASECHK.TRANS64.TRYWAIT P1, [R4+URZ+0x60], R5 ;  /* 0x00006005040075a7 */ /* 0x0002a600080211ff */
[----:B--2---:R-:W-:Y:S05]  /*f150*/  @!P1 NANOSLEEP.SYNCS 0x989680 ;  /* 0x009896800000995d */ /* 0x004fea0003900000 */
[----:B------:R-:W2:Y:S02]  /*f160*/  @!P1 SYNCS.PHASECHK.TRANS64 P1, [R4+URZ+0x60], R5 ;  /* 0x00006005040095a7 */ /* 0x000ea400080210ff */
[----:B--2---:R-:W-:Y:S05]  /*f170*/  @!P1 BRA `(.L_x_109) ;  /* 0xfffffffc00ec9947 */ /* 0x004fea000383ffff */
[----:B------:R-:W-:Y:S05]  /*f180*/  BRA `(.L_x_108) ;  /* 0xffffff7c00047947 */ /* 0x000fea000383ffff */
.L_x_111:
[----:B------:R1:W1:Y:S02]  /*f190*/  SYNCS.PHASECHK.TRANS64.TRYWAIT P0, [R58+URZ+0xd0], R3 ;  /* 0x0000d0033a0075a7 */ /* 0x00026400080011ff */
[----:B-1----:R-:W-:Y:S05]  /*f1a0*/  @!P0 NANOSLEEP.SYNCS 0x989680 ;  /* 0x009896800000895d */ /* 0x002fea0003900000 */
[----:B------:R-:W1:Y:S02]  /*f1b0*/  @!P0 SYNCS.PHASECHK.TRANS64 P0, [R58+URZ+0xd0], R3 ;  /* 0x0000d0033a0085a7 */ /* 0x000e6400080010ff */
[----:B-1----:R-:W-:Y:S05]  /*f1c0*/  @!P0 BRA `(.L_x_111) ;  /* 0xfffffffc00f08947 */ /* 0x002fea000383ffff */
[----:B------:R-:W-:Y:S05]  /*f1d0*/  BRA `(.L_x_110) ;  /* 0xffffff7c00287947 */ /* 0x000fea000383ffff */
.L_x_122:
[----:B-1----:R1:W3:Y:S02]  /*f1e0*/  SYNCS.PHASECHK.TRANS64.TRYWAIT P0, [R2+URZ+0x60], R0 ;  /* 0x00006000020075a7 */ /* 0x0022e400080011ff */
[----:B---3--:R-:W-:Y:S05]  /*f1f0*/  @!P0 NANOSLEEP.SYNCS 0x989680 ;  /* 0x009896800000895d */ /* 0x008fea0003900000 */
[----:B------:R-:W3:Y:S02]  /*f200*/  @!P0 SYNCS.PHASECHK.TRANS64 P0, [R2+URZ+0x60], R0 ;  /* 0x00006000020085a7 */ /* 0x000ee400080010ff */
[----:B---3--:R-:W-:Y:S05]  /*f210*/  @!P0 BRA `(.L_x_122) ;  /* 0xfffffffc00f08947 */ /* 0x008fea000383ffff */
[----:B------:R-:W-:Y:S05]  /*f220*/  BRA `(.L_x_121) ;  /* 0xffffff8800c47947 */ /* 0x000fea000383ffff */
.L_x_132:
[----:B-1----:R1:W3:Y:S02]  /*f230*/  SYNCS.PHASECHK.TRANS64.TRYWAIT P0, [R0+URZ+0x60], R20 ;  /* 0x00006014000075a7 */ /* 0x0022e400080011ff */
[----:B---3--:R-:W-:Y:S05]  /*f240*/  @!P0 NANOSLEEP.SYNCS 0x989680 ;  /* 0x009896800000895d */ /* 0x008fea0003900000 */
[----:B------:R-:W3:Y:S02]  /*f250*/  @!P0 SYNCS.PHASECHK.TRANS64 P0, [R0+URZ+0x60], R20 ;  /* 0x00006014000085a7 */ /* 0x000ee400080010ff */
[----:B---3--:R-:W-:Y:S05]  /*f260*/  @!P0 BRA `(.L_x_132) ;  /* 0xfffffffc00f08947 */ /* 0x008fea000383ffff */
[----:B------:R-:W-:Y:S05]  /*f270*/  BRA `(.L_x_131) ;  /* 0xffffff98005c7947 */ /* 0x000fea000383ffff */
.L_x_142:
[----:B-1----:R1:W3:Y:S02]  /*f280*/  SYNCS.PHASECHK.TRANS64.TRYWAIT P0, [R0+URZ+0x60], R20 ;  /* 0x00006014000075a7 */ /* 0x0022e400080011ff */
[----:B---3--:R-:W-:Y:S05]  /*f290*/  @!P0 NANOSLEEP.SYNCS 0x989680 ;  /* 0x009896800000895d */ /* 0x008fea0003900000 */
[----:B------:R-:W3:Y:S02]  /*f2a0*/  @!P0 SYNCS.PHASECHK.TRANS64 P0, [R0+URZ+0x60], R20 ;  /* 0x00006014000085a7 */ /* 0x000ee400080010ff */
[----:B---3--:R-:W-:Y:S05]  /*f2b0*/  @!P0 BRA `(.L_x_142) ;  /* 0xfffffffc00f08947 */ /* 0x008fea000383ffff */
[----:B------:R-:W-:Y:S05]  /*f2c0*/  BRA `(.L_x_141) ;  /* 0xffffffa400d87947 */ /* 0x000fea000383ffff */
.L_x_152:
[----:B-1----:R1:W3:Y:S02]  /*f2d0*/  SYNCS.PHASECHK.TRANS64.TRYWAIT P0, [R0+URZ+0x60], R20 ;  /* 0x00006014000075a7 */ /* 0x0022e400080011ff */
[----:B---3--:R-:W-:Y:S05]  /*f2e0*/  @!P0 NANOSLEEP.SYNCS 0x989680 ;  /* 0x009896800000895d */ /* 0x008fea0003900000 */
[----:B------:R-:W3:Y:S02]  /*f2f0*/  @!P0 SYNCS.PHASECHK.TRANS64 P0, [R0+URZ+0x60], R20 ;  /* 0x00006014000085a7 */ /* 0x000ee400080010ff */
[----:B---3--:R-:W-:Y:S05]  /*f300*/  @!P0 BRA `(.L_x_152) ;  /* 0xfffffffc00f08947 */ /* 0x008fea000383ffff */
[----:B------:R-:W-:Y:S05]  /*f310*/  BRA `(.L_x_151) ;  /* 0xffffffb4007c7947 */ /* 0x000fea000383ffff */
.L_x_162:
[----:B-1----:R1:W2:Y:S02]  /*f320*/  SYNCS.PHASECHK.TRANS64.TRYWAIT P0, [R0+URZ+0x60], R20 ;  /* 0x00006014000075a7 */ /* 0x0022a400080011ff */
[----:B--2---:R-:W-:Y:S05]  /*f330*/  @!P0 NANOSLEEP.SYNCS 0x989680 ;  /* 0x009896800000895d */ /* 0x004fea0003900000 */
[----:B------:R-:W2:Y:S02]  /*f340*/  @!P0 SYNCS.PHASECHK.TRANS64 P0, [R0+URZ+0x60], R20 ;  /* 0x00006014000085a7 */ /* 0x000ea400080010ff */
[----:B--2---:R-:W-:Y:S05]  /*f350*/  @!P0 BRA `(.L_x_162) ;  /* 0xfffffffc00f08947 */ /* 0x004fea000383ffff */
[----:B------:R-:W-:Y:S05]  /*f360*/  BRA `(.L_x_161) ;  /* 0xffffffc400107947 */ /* 0x000fea000383ffff */
.L_x_172:
[----:B-1----:R1:W2:Y:S02]  /*f370*/  SYNCS.PHASECHK.TRANS64.TRYWAIT P0, [R0+URZ+0x60], R20 ;  /* 0x00006014000075a7 */ /* 0x0022a400080011ff */
[----:B--2---:R-:W-:Y:S05]  /*f380*/  @!P0 NANOSLEEP.SYNCS 0x989680 ;  /* 0x009896800000895d */ /* 0x004fea0003900000 */
[----:B------:R-:W2:Y:S02]  /*f390*/  @!P0 SYNCS.PHASECHK.TRANS64 P0, [R0+URZ+0x60], R20 ;  /* 0x00006014000085a7 */ /* 0x000ea400080010ff */
[----:B--2---:R-:W-:Y:S05]  /*f3a0*/  @!P0 BRA `(.L_x_172) ;  /* 0xfffffffc00f08947 */ /* 0x004fea000383ffff */
[----:B------:R-:W-:Y:S05]  /*f3b0*/  BRA `(.L_x_171) ;  /* 0xffffffd000b87947 */ /* 0x000fea000383ffff */
.L_x_182:
[----:B--2---:R2:W3:Y:S02]  /*f3c0*/  SYNCS.PHASECHK.TRANS64.TRYWAIT P0, [R0+URZ+0x60], R106 ;  /* 0x0000606a000075a7 */ /* 0x0044e400080011ff */
[----:B---3--:R-:W-:Y:S05]  /*f3d0*/  @!P0 NANOSLEEP.SYNCS 0x989680 ;  /* 0x009896800000895d */ /* 0x008fea0003900000 */
[----:B------:R-:W3:Y:S02]  /*f3e0*/  @!P0 SYNCS.PHASECHK.TRANS64 P0, [R0+URZ+0x60], R106 ;  /* 0x0000606a000085a7 */ /* 0x000ee400080010ff */
[----:B---3--:R-:W-:Y:S05]  /*f3f0*/  @!P0 BRA `(.L_x_182) ;  /* 0xfffffffc00f08947 */ /* 0x008fea000383ffff */
[----:B------:R-:W-:Y:S05]  /*f400*/  BRA `(.L_x_181) ;  /* 0xffffffe000447947 */ /* 0x000fea000383ffff */
        .weak           $__internal_0_$__cuda_sm10x_tcgen05_guardrail_trap_col_being_dealloced_not_returned_by_alloc
        .type           $__internal_0_$__cuda_sm10x_tcgen05_guardrail_trap_col_being_dealloced_not_returned_by_alloc,@function
        .size           $__internal_0_$__cuda_sm10x_tcgen05_guardrail_trap_col_being_dealloced_not_returned_by_alloc,($__internal_1_$__cuda_sm10x_tcgen05_guardrail_trap_phase_invalid_during_alloc - $__internal_0_$__cuda_sm10x_tcgen05_guardrail_trap_col_being_dealloced_not_returned_by_alloc)
$__internal_0_$__cuda_sm10x_tcgen05_guardrail_trap_col_being_dealloced_not_returned_by_alloc:
[----:B------:R-:W-:Y:S05]  /*f410*/  BPT.TRAP 0x1 ;  /* 0x000000040000795c */ /* 0x000fea0000300000 */
[----:B------:R-:W-:-:S04]  /*f420*/  HFMA2 R3, -RZ, RZ, 0, 0 ;  /* 0x00000000ff037431 */ /* 0x000fc800000001ff */
[----:B------:R-:W-:Y:S05]  /*f430*/  RET.REL.NODEC R2 `(_ZN7cutlass13device_kernelINS_4gemm6kernel13GemmUniversalIN4cute5tupleIJiiiiEEENS1_10collective13CollectiveMmaINS1_46MainloopSm100TmaUmmaWarpSpecializedBlockScaledILi6ELi2ELi2ENS5_IJNS4_1CILi4EEENSA_ILi2EEENSA_ILi1EEEEEEEENS5_IJNSA_ILi128EEESG_SG_EEENS5_IJNS_12float_e5m2_tENS_13float_ue8m0_tEEEENS5_IJNS5_IJlSD_lEEENS4_6LayoutINS5_IJNS5_IJNS5_IJNSA_ILi32EEESB_EEEiEEESP_NS5_IJSD_iEEEEEENS5_IJNS5_IJNS5_IJNSA_ILi16EEESB_EEEiEEENS5_IJNS5_IJNSA_ILi0EEESD_EEENSA_ILi512EEEEEENS5_IJSV_iEEEEEEEEEEESK_S12_NS4_8TiledMMAINS4_8MMA_AtomIJNS4_21SM100_MMA_MXF8F6F4_SSISI_SI_fSJ_Li128ELi128ELNS4_4UMMA5MajorE0ELS17_0ELNS16_7ScaleInE0ELS18_0EEEEEENSM_INS5_IJSD_SD_SD_EEENS5_IJSV_SV_SV_EEEEENS5_IJNS4_10UnderscoreES1E_S1E_EEEEENS5_IJNS4_23SM90_TMA_LOAD_MULTICASTES1H_EEENS5_IJNS4_14ComposedLayoutINS4_7SwizzleILi3ELi4ELi3EEENS4_18smem_ptr_flag_bitsILi8EEENSM_INS5_IJNSA_ILi8EEESG_EEENS5_IJSG_SD_EEEEEEENSM_INS5_IJNS5_IJNS5_IJSO_SD_EEENS5_IJSN_SD_EEEEEESD_NS5_IJSB_SD_EEEEEENS5_IJNS5_IJNS5_IJST_SX_EEESW_EEESV_NS5_IJSD_SX_EEEEEEEEEEEvNS4_8identityES1I_S23_vS24_EENS_8epilogue10collective18CollectiveEpilogueINS26_23Sm100TmaWarpSpecializedILi4ELi2ELi16ELb1ELb0EEEJNS5_IJNSA_ILi64EEESG_SG_EEENS5_IJNSM_IS2B_SD_EENSM_INS5_IJSS_SC_EEENS5_IJSD_S2B_EEEEEEEENS_10bfloat16_tESL_S2I_SL_NS26_6fusion15FusionCallbacksIS2A_NS2J_17LinearCombinationIS2I_fS2I_fLNS_15FloatRoundStyleE2EEES2C_S2H_JEEENS4_5SM1004TMEM4LOAD26SM100_TMEM_LOAD_32dp32b16xENS4_13SM90_TMA_LOADENS1J_INS1K_ILi1ELi4ELi3EEENS1M_ILi16EEENSM_INS5_IJS1O_SS_EEENS5_IJSS_SD_EEEEEEENS4_39AutoVectorizingCopyWithAssumedAlignmentILi128EEENS4_14SM90_TMA_STOREES2Z_S31_S31_EEEvvEEEEvNT_6ParamsE) ;  /* 0xffffff0802f07950 */ /* 0x000fea0003c3ffff */
        .weak           $__internal_1_$__cuda_sm10x_tcgen05_guardrail_trap_phase_invalid_during_alloc
        .type           $__internal_1_$__cuda_sm10x_tcgen05_guardrail_trap_phase_invalid_during_alloc,@function
        .size           $__internal_1_$__cuda_sm10x_tcgen05_guardrail_trap_phase_invalid_during_alloc,($__internal_2_$__cuda_sm10x_tcgen05_guardrail_trap_unallocated_columns_being_dealloced - $__internal_1_$__cuda_sm10x_tcgen05_guardrail_trap_phase_invalid_during_alloc)
$__internal_1_$__cuda_sm10x_tcgen05_guardrail_trap_phase_invalid_during_alloc:
[----:B------:R-:W-:Y:S05]  /*f440*/  BPT.TRAP 0x1 ;  /* 0x000000040000795c */ /* 0x000fea0000300000 */
[----:B------:R-:W-:-:S04]  /*f450*/  MOV R3, 0x0 ;  /* 0x0000000000037802 */ /* 0x000fc80000000f00 */
[----:B------:R-:W-:Y:S05]  /*f460*/  RET.REL.NODEC R2 `(_ZN7cutlass13device_kernelINS_4gemm6kernel13GemmUniversalIN4cute5tupleIJiiiiEEENS1_10collective13CollectiveMmaINS1_46MainloopSm100TmaUmmaWarpSpecializedBlockScaledILi6ELi2ELi2ENS5_IJNS4_1CILi4EEENSA_ILi2EEENSA_ILi1EEEEEEEENS5_IJNSA_ILi128EEESG_SG_EEENS5_IJNS_12float_e5m2_tENS_13float_ue8m0_tEEEENS5_IJNS5_IJlSD_lEEENS4_6LayoutINS5_IJNS5_IJNS5_IJNSA_ILi32EEESB_EEEiEEESP_NS5_IJSD_iEEEEEENS5_IJNS5_IJNS5_IJNSA_ILi16EEESB_EEEiEEENS5_IJNS5_IJNSA_ILi0EEESD_EEENSA_ILi512EEEEEENS5_IJSV_iEEEEEEEEEEESK_S12_NS4_8TiledMMAINS4_8MMA_AtomIJNS4_21SM100_MMA_MXF8F6F4_SSISI_SI_fSJ_Li128ELi128ELNS4_4UMMA5MajorE0ELS17_0ELNS16_7ScaleInE0ELS18_0EEEEEENSM_INS5_IJSD_SD_SD_EEENS5_IJSV_SV_SV_EEEEENS5_IJNS4_10UnderscoreES1E_S1E_EEEEENS5_IJNS4_23SM90_TMA_LOAD_MULTICASTES1H_EEENS5_IJNS4_14ComposedLayoutINS4_7SwizzleILi3ELi4ELi3EEENS4_18smem_ptr_flag_bitsILi8EEENSM_INS5_IJNSA_ILi8EEESG_EEENS5_IJSG_SD_EEEEEEENSM_INS5_IJNS5_IJNS5_IJSO_SD_EEENS5_IJSN_SD_EEEEEESD_NS5_IJSB_SD_EEEEEENS5_IJNS5_IJNS5_IJST_SX_EEESW_EEESV_NS5_IJSD_SX_EEEEEEEEEEEvNS4_8identityES1I_S23_vS24_EENS_8epilogue10collective18CollectiveEpilogueINS26_23Sm100TmaWarpSpecializedILi4ELi2ELi16ELb1ELb0EEEJNS5_IJNSA_ILi64EEESG_SG_EEENS5_IJNSM_IS2B_SD_EENSM_INS5_IJSS_SC_EEENS5_IJSD_S2B_EEEEEEEENS_10bfloat16_tESL_S2I_SL_NS26_6fusion15FusionCallbacksIS2A_NS2J_17LinearCombinationIS2I_fS2I_fLNS_15FloatRoundStyleE2EEES2C_S2H_JEEENS4_5SM1004TMEM4LOAD26SM100_TMEM_LOAD_32dp32b16xENS4_13SM90_TMA_LOADENS1J_INS1K_ILi1ELi4ELi3EEENS1M_ILi16EEENSM_INS5_IJS1O_SS_EEENS5_IJSS_SD_EEEEEEENS4_39AutoVectorizingCopyWithAssumedAlignmentILi128EEENS4_14SM90_TMA_STOREES2Z_S31_S31_EEEvvEEEEvNT_6ParamsE) ;  /* 0xffffff0802e47950 */ /* 0x000fea0003c3ffff */
        .weak           $__internal_2_$__cuda_sm10x_tcgen05_guardrail_trap_unallocated_columns_being_dealloced
        .type           $__internal_2_$__cuda_sm10x_tcgen05_guardrail_trap_unallocated_columns_being_dealloced,@function
        .size           $__internal_2_$__cuda_sm10x_tcgen05_guardrail_trap_unallocated_columns_being_dealloced,(.L_x_247 - $__internal_2_$__cuda_sm10x_tcgen05_guardrail_trap_unallocated_columns_being_dealloced)
$__internal_2_$__cuda_sm10x_tcgen05_guardrail_trap_unallocated_columns_being_dealloced:
[----:B------:R-:W-:Y:S05]  /*f470*/  BPT.TRAP 0x1 ;  /* 0x000000040000795c */ /* 0x000fea0000300000 */
[----:B------:R-:W-:-:S04]  /*f480*/  HFMA2 R3, -RZ, RZ, 0, 0 ;  /* 0x00000000ff037431 */ /* 0x000fc800000001ff */
[----:B------:R-:W-:Y:S05]  /*f490*/  RET.REL.NODEC R2 `(_ZN7cutlass13device_kernelINS_4gemm6kernel13GemmUniversalIN4cute5tupleIJiiiiEEENS1_10collective13CollectiveMmaINS1_46MainloopSm100TmaUmmaWarpSpecializedBlockScaledILi6ELi2ELi2ENS5_IJNS4_1CILi4EEENSA_ILi2EEENSA_ILi1EEEEEEEENS5_IJNSA_ILi128EEESG_SG_EEENS5_IJNS_12float_e5m2_tENS_13float_ue8m0_tEEEENS5_IJNS5_IJlSD_lEEENS4_6LayoutINS5_IJNS5_IJNS5_IJNSA_ILi32EEESB_EEEiEEESP_NS5_IJSD_iEEEEEENS5_IJNS5_IJNS5_IJNSA_ILi16EEESB_EEEiEEENS5_IJNS5_IJNSA_ILi0EEESD_EEENSA_ILi512EEEEEENS5_IJSV_iEEEEEEEEEEESK_S12_NS4_8TiledMMAINS4_8MMA_AtomIJNS4_21SM100_MMA_MXF8F6F4_SSISI_SI_fSJ_Li128ELi128ELNS4_4UMMA5MajorE0ELS17_0ELNS16_7ScaleInE0ELS18_0EEEEEENSM_INS5_IJSD_SD_SD_EEENS5_IJSV_SV_SV_EEEEENS5_IJNS4_10UnderscoreES1E_S1E_EEEEENS5_IJNS4_23SM90_TMA_LOAD_MULTICASTES1H_EEENS5_IJNS4_14ComposedLayoutINS4_7SwizzleILi3ELi4ELi3EEENS4_18smem_ptr_flag_bitsILi8EEENSM_INS5_IJNSA_ILi8EEESG_EEENS5_IJSG_SD_EEEEEEENSM_INS5_IJNS5_IJNS5_IJSO_SD_EEENS5_IJSN_SD_EEEEEESD_NS5_IJSB_SD_EEEEEENS5_IJNS5_IJNS5_IJST_SX_EEESW_EEESV_NS5_IJSD_SX_EEEEEEEEEEEvNS4_8identityES1I_S23_vS24_EENS_8epilogue10collective18CollectiveEpilogueINS26_23Sm100TmaWarpSpecializedILi4ELi2ELi16ELb1ELb0EEEJNS5_IJNSA_ILi64EEESG_SG_EEENS5_IJNSM_IS2B_SD_EENSM_INS5_IJSS_SC_EEENS5_IJSD_S2B_EEEEEEEENS_10bfloat16_tESL_S2I_SL_NS26_6fusion15FusionCallbacksIS2A_NS2J_17LinearCombinationIS2I_fS2I_fLNS_15FloatRoundStyleE2EEES2C_S2H_JEEENS4_5SM1004TMEM4LOAD26SM100_TMEM_LOAD_32dp32b16xENS4_13SM90_TMA_LOADENS1J_INS1K_ILi1ELi4ELi3EEENS1M_ILi16EEENSM_INS5_IJS1O_SS_EEENS5_IJSS_SD_EEEEEEENS4_39AutoVectorizingCopyWithAssumedAlignmentILi128EEENS4_14SM90_TMA_STOREES2Z_S31_S31_EEEvvEEEEvNT_6ParamsE) ;  /* 0xffffff0802d87950 */ /* 0x000fea0003c3ffff */
.L_x_246:
[----:B------:R-:W-:-:S00]  /*f4a0*/  BRA `(.L_x_246) ;  /* 0xfffffffc00fc7947 */ /* 0x000fc0000383ffff */
[----:B------:R-:W-:-:S00]  /*f4b0*/  NOP ;  /* 0x0000000000007918 */ /* 0x000fc00000000000 */
        /* <DEDUP_REMOVED lines=12> */
.L_x_247:


//--------------------- .nv.global.init           --------------------------
	.section	.nv.global.init,"aw",@progbits
.nv.global.init:
	.type		$str$27,@object
	.size		$str$27,($str$28 - $str$27)
$str$27:
        /*0000*/ 	.byte	0x28, 0x61, 0x64, 0x64, 0x72, 0x65, 0x73, 0x73, 0x20, 0x26, 0x20, 0x6d, 0x61, 0x73, 0x6b, 0x29
        /*0010*/ 	.byte	0x20, 0x3d, 0x3d, 0x20, 0x30, 0x00
	.type		$str$28,@object
	.size		$str$28,($str$26 - $str$28)
$str$28:
        /*0016*/ 	.byte	0x2f, 0x74, 0x6d, 0x70, 0x2f, 0x63, 0x75, 0x74, 0x6c, 0x61, 0x73, 0x73, 0x5f, 0x73, 0x77, 0x65
        /*0026*/ 	.byte	0x65, 0x70, 0x5f, 0x73, 0x72, 0x63, 0x2f, 0x69, 0x6e, 0x63, 0x6c, 0x75, 0x64, 0x65, 0x2f, 0x63
        /*0036*/ 	.byte	0x75, 0x74, 0x65, 0x2f, 0x70, 0x6f, 0x69, 0x6e, 0x74, 0x65, 0x72, 0x5f, 0x66, 0x6c, 0x61, 0x67
        /*0046*/ 	.byte	0x67, 0x65, 0x64, 0x2e, 0x68, 0x70, 0x70, 0x00
	.type		$str$26,@object
	.size		$str$26,($str$25 - $str$26)
$str$26:
        /*004e*/ 	.byte	0x2f, 0x74, 0x6d, 0x70, 0x2f, 0x63, 0x75, 0x74, 0x6c, 0x61, 0x73, 0x73, 0x5f, 0x73, 0x77, 0x65
        /*005e*/ 	.byte	0x65, 0x70, 0x5f, 0x73, 0x72, 0x63, 0x2f, 0x69, 0x6e, 0x63, 0x6c, 0x75, 0x64, 0x65, 0x2f, 0x63
        /*006e*/ 	.byte	0x75, 0x74, 0x65, 0x2f, 0x61, 0x74, 0x6f, 0x6d, 0x2f, 0x63, 0x6f, 0x70, 0x79, 0x5f, 0x74, 0x72
        /*007e*/ 	.byte	0x61, 0x69, 0x74, 0x73, 0x5f, 0x73, 0x6d, 0x31, 0x30, 0x30, 0x2e, 0x68, 0x70, 0x70, 0x00
	.type		$str$25,@object
	.size		$str$25,(__unnamed_1 - $str$25)
$str$25:
        /*008d*/ 	.byte	0x28, 0x28, 0x75, 0x69, 0x6e, 0x74, 0x33, 0x32, 0x5f, 0x74, 0x28, 0x74, 0x68, 0x72, 0x65, 0x61
        /*009d*/ 	.byte	0x64, 0x49, 0x64, 0x78, 0x2e, 0x78, 0x29, 0x20, 0x2f, 0x20, 0x33, 0x32, 0x29, 0x20, 0x25, 0x20
        /*00ad*/ 	.byte	0x34, 0x29, 0x20, 0x3d, 0x3d, 0x20, 0x28, 0x28, 0x28, 0x74, 0x6d, 0x65, 0x6d, 0x5f, 0x61, 0x64
        /*00bd*/ 	.byte	0x64, 0x72, 0x20, 0x3e, 0x3e, 0x20, 0x31, 0x36, 0x29, 0x20, 0x2f, 0x20, 0x33, 0x32, 0x29, 0x20
        /*00cd*/ 	.byte	0x25, 0x20, 0x34, 0x29, 0x00
	.type		__unnamed_1,@object
	.size		__unnamed_1,(__unnamed_2 - __unnamed_1)
__unnamed_1:
        /*00d2*/ 	.byte	0x61, 0x75, 0x74, 0x6f, 0x20, 0x63, 0x75, 0x74, 0x65, 0x3a, 0x3a, 0x61, 0x73, 0x5f, 0x70, 0x6f
        /* <DEDUP_REMOVED lines=24> */
        /*0262*/ 	.byte	0x43, 0x3c, 0x32, 0x30, 0x34, 0x38, 0x3e, 0x3e, 0x3e, 0x3e, 0x5d, 0x00
	.type		__unnamed_2,@object
	.size		__unnamed_2,(.L_2 - __unnamed_2)
__unnamed_2:
        /* <DEDUP_REMOVED lines=40> */
        /*04ee*/ 	.byte	0x3a, 0x3a, 0x43, 0x3c, 0x30, 0x3e, 0x3e, 0x3e, 0x3e, 0x5d, 0x00
.L_2:


//--------------------- .nv.shared._ZN7cutlass13device_kernelINS_4gemm6kernel13GemmUniversalIN4cute5tupleIJiiiiEEENS1_10collective13CollectiveMmaINS1_46MainloopSm100TmaUmmaWarpSpecializedBlockScaledILi6ELi2ELi2ENS5_IJNS4_1CILi4EEENSA_ILi2EEENSA_ILi1EEEEEEEENS5_IJNSA_ILi128EEESG_SG_EEENS5_IJNS_12float_e5m2_tENS_13float_ue8m0_tEEEENS5_IJNS5_IJlSD_lEEENS4_6LayoutINS5_IJNS5_IJNS5_IJNSA_ILi32EEESB_EEEiEEESP_NS5_IJSD_iEEEEEENS5_IJNS5_IJNS5_IJNSA_ILi16EEESB_EEEiEEENS5_IJNS5_IJNSA_ILi0EEESD_EEENSA_ILi512EEEEEENS5_IJSV_iEEEEEEEEEEESK_S12_NS4_8TiledMMAINS4_8MMA_AtomIJNS4_21SM100_MMA_MXF8F6F4_SSISI_SI_fSJ_Li128ELi128ELNS4_4UMMA5MajorE0ELS17_0ELNS16_7ScaleInE0ELS18_0EEEEEENSM_INS5_IJSD_SD_SD_EEENS5_IJSV_SV_SV_EEEEENS5_IJNS4_10UnderscoreES1E_S1E_EEEEENS5_IJNS4_23SM90_TMA_LOAD_MULTICASTES1H_EEENS5_IJNS4_14ComposedLayoutINS4_7SwizzleILi3ELi4ELi3EEENS4_18smem_ptr_flag_bitsILi8EEENSM_INS5_IJNSA_ILi8EEESG_EEENS5_IJSG_SD_EEEEEEENSM_INS5_IJNS5_IJNS5_IJSO_SD_EEENS5_IJSN_SD_EEEEEESD_NS5_IJSB_SD_EEEEEENS5_IJNS5_IJNS5_IJST_SX_EEESW_EEESV_NS5_IJSD_SX_EEEEEEEEEEEvNS4_8identityES1I_S23_vS24_EENS_8epilogue10collective18CollectiveEpilogueINS26_23Sm100TmaWarpSpecializedILi4ELi2ELi16ELb1ELb0EEEJNS5_IJNSA_ILi64EEESG_SG_EEENS5_IJNSM_IS2B_SD_EENSM_INS5_IJSS_SC_EEENS5_IJSD_S2B_EEEEEEEENS_10bfloat16_tESL_S2I_SL_NS26_6fusion15FusionCallbacksIS2A_NS2J_17LinearCombinationIS2I_fS2I_fLNS_15FloatRoundStyleE2EEES2C_S2H_JEEENS4_5SM1004TMEM4LOAD26SM100_TMEM_LOAD_32dp32b16xENS4_13SM90_TMA_LOADENS1J_INS1K_ILi1ELi4ELi3EEENS1M_ILi16EEENSM_INS5_IJS1O_SS_EEENS5_IJSS_SD_EEEEEEENS4_39AutoVectorizingCopyWithAssumedAlignmentILi128EEENS4_14SM90_TMA_STOREES2Z_S31_S31_EEEvvEEEEvNT_6ParamsE --------------------------
	.section	.nv.shared._ZN7cutlass13device_kernelINS_4gemm6kernel13GemmUniversalIN4cute5tupleIJiiiiEEENS1_10collective13CollectiveMmaINS1_46MainloopSm100TmaUmmaWarpSpecializedBlockScaledILi6ELi2ELi2ENS5_IJNS4_1CILi4EEENSA_ILi2EEENSA_ILi1EEEEEEEENS5_IJNSA_ILi128EEESG_SG_EEENS5_IJNS_12float_e5m2_tENS_13float_ue8m0_tEEEENS5_IJNS5_IJlSD_lEEENS4_6LayoutINS5_IJNS5_IJNS5_IJNSA_ILi32EEESB_EEEiEEESP_NS5_IJSD_iEEEEEENS5_IJNS5_IJNS5_IJNSA_ILi16EEESB_EEEiEEENS5_IJNS5_IJNSA_ILi0EEESD_EEENSA_ILi512EEEEEENS5_IJSV_iEEEEEEEEEEESK_S12_NS4_8TiledMMAINS4_8MMA_AtomIJNS4_21SM100_MMA_MXF8F6F4_SSISI_SI_fSJ_Li128ELi128ELNS4_4UMMA5MajorE0ELS17_0ELNS16_7ScaleInE0ELS18_0EEEEEENSM_INS5_IJSD_SD_SD_EEENS5_IJSV_SV_SV_EEEEENS5_IJNS4_10UnderscoreES1E_S1E_EEEEENS5_IJNS4_23SM90_TMA_LOAD_MULTICASTES1H_EEENS5_IJNS4_14ComposedLayoutINS4_7SwizzleILi3ELi4ELi3EEENS4_18smem_ptr_flag_bitsILi8EEENSM_INS5_IJNSA_ILi8EEESG_EEENS5_IJSG_SD_EEEEEEENSM_INS5_IJNS5_IJNS5_IJSO_SD_EEENS5_IJSN_SD_EEEEEESD_NS5_IJSB_SD_EEEEEENS5_IJNS5_IJNS5_IJST_SX_EEESW_EEESV_NS5_IJSD_SX_EEEEEEEEEEEvNS4_8identityES1I_S23_vS24_EENS_8epilogue10collective18CollectiveEpilogueINS26_23Sm100TmaWarpSpecializedILi4ELi2ELi16ELb1ELb0EEEJNS5_IJNSA_ILi64EEESG_SG_EEENS5_IJNSM_IS2B_SD_EENSM_INS5_IJSS_SC_EEENS5_IJSD_S2B_EEEEEEEENS_10bfloat16_tESL_S2I_SL_NS26_6fusion15FusionCallbacksIS2A_NS2J_17LinearCombinationIS2I_fS2I_fLNS_15FloatRoundStyleE2EEES2C_S2H_JEEENS4_5SM1004TMEM4LOAD26SM100_TMEM_LOAD_32dp32b16xENS4_13SM90_TMA_LOADENS1J_INS1K_ILi1ELi4ELi3EEENS1M_ILi16EEENSM_INS5_IJS1O_SS_EEENS5_IJSS_SD_EEEEEEENS4_39AutoVectorizingCopyWithAssumedAlignmentILi128EEENS4_14SM90_TMA_STOREES2Z_S31_S31_EEEvvEEEEvNT_6ParamsE,"aw",@nobits
	.sectionflags	@""
	.align	16
	.zero		1024


//--------------------- .nv.shared.reserved.0     --------------------------
	.section	.nv.shared.reserved.0,"aw",@nobits
	.weak		__nv_reservedSMEM_offset_0_alias
	.size		__nv_reservedSMEM_offset_0_alias, 0, 64
	.other		__nv_reservedSMEM_offset_0_alias,@"STO_CUDA_RESERVED_SHARED STV_DEFAULT"
__nv_reservedSMEM_offset_0_alias:
	.zero		0
.nv.shared.reserved.0:
	.zero		64
	.weak		__nv_reservedSMEM_tcgen05_partition
	.type		__nv_reservedSMEM_tcgen05_partition,@object
	.size		__nv_reservedSMEM_tcgen05_partition,(.L_0 - __nv_reservedSMEM_tcgen05_partition)
__nv_reservedSMEM_tcgen05_partition:
	.zero		32
.L_0:


//--------------------- .nv.global                --------------------------
	.section	.nv.global,"aw",@nobits
.nv.global:
	.type		_ZN40_INTERNAL_8a7c34e2_4_k_cu_c5f145b4_209224cute1_E,@object
	.size		_ZN40_INTERNAL_8a7c34e2_4_k_cu_c5f145b4_209224cute1_E,(_ZN40_INTERNAL_8a7c34e2_4_k_cu_c5f145b4_209224cuda3std3__45__cpo6cbeginE - _ZN40_INTERNAL_8a7c34e2_4_k_cu_c5f145b4_209224cute1_E)
_ZN40_INTERNAL_8a7c34e2_4_k_cu_c5f145b4_209224cute1_E:
	.zero		1
	.type		_ZN40_INTERNAL_8a7c34e2_4_k_cu_c5f145b4_209224cuda3std3__45__cpo6cbeginE,@object
	.size		_ZN40_INTERNAL_8a7c34e2_4_k_cu_c5f145b4_209224cuda3std3__45__cpo6cbeginE,(_ZN40_INTERNAL_8a7c34e2_4_k_cu_c5f145b4_209224cuda3std3__48in_placeE - _ZN40_INTERNAL_8a7c34e2_4_k_cu_c5f145b4_209224cuda3std3__45__cpo6cbeginE)
_ZN40_INTERNAL_8a7c34e2_4_k_cu_c5f145b4_209224cuda3std3__45__cpo6cbeginE:
	.zero		1
	.type		_ZN40_INTERNAL_8a7c34e2_4_k_cu_c5f145b4_209224cuda3std3__48in_placeE,@object
	.size		_ZN40_INTERNAL_8a7c34e2_4_k_cu_c5f145b4_209224cuda3std3__48in_placeE,(_ZN40_INTERNAL_8a7c34e2_4_k_cu_c5f145b4_209224cuda3std6ranges3__45__cpo9iter_moveE - _ZN40_INTERNAL_8a7c34e2_4_k_cu_c5f145b4_209224cuda3std3__48in_placeE)
_ZN40_INTERNAL_8a7c34e2_4_k_cu_c5f145b4_209224cuda3std3__48in_placeE:
	.zero		1
	.type		_ZN40_INTERNAL_8a7c34e2_4_k_cu_c5f145b4_209224cuda3std6ranges3__45__cpo9iter_moveE,@object
	.size		_ZN40_INTERNAL_8a7c34e2_4_k_cu_c5f145b4_209224cuda3std6ranges3__45__cpo9iter_moveE,(_ZN40_INTERNAL_8a7c34e2_4_k_cu_c5f145b4_209224cuda3std3__45__cpo5beginE - _ZN40_INTERNAL_8a7c34e2_4_k_cu_c5f145b4_209224cuda3std6ranges3__45__cpo9iter_moveE)
_ZN40_INTERNAL_8a7c34e2_4_k_cu_c5f145b4_209224cuda3std6ranges3__45__cpo9iter_moveE:
	.zero		1
	.type		_ZN40_INTERNAL_8a7c34e2_4_k_cu_c5f145b4_209224cuda3std3__45__cpo5beginE,@object
	.size		_ZN40_INTERNAL_8a7c34e2_4_k_cu_c5f145b4_209224cuda3std3__45__cpo5beginE,(_ZN40_INTERNAL_8a7c34e2_4_k_cu_c5f145b4_209224cuda3std3__442_GLOBAL__N__8a7c34e2_4_k_cu_c5f145b4_209226ignoreE - _ZN40_INTERNAL_8a7c34e2_4_k_cu_c5f145b4_209224cuda3std3__45__cpo5beginE)
_ZN40_INTERNAL_8a7c34e2_4_k_cu_c5f145b4_209224cuda3std3__45__cpo5beginE:
	.zero		1
	.type		_ZN40_INTERNAL_8a7c34e2_4_k_cu_c5f145b4_209224cuda3std3__442_GLOBAL__N__8a7c34e2_4_k_cu_c5f145b4_209226ignoreE,@object
	.size		_ZN40_INTERNAL_8a7c34e2_4_k_cu_c5f145b4_209224cuda3std3__442_GLOBAL__N__8a7c34e2_4_k_cu_c5f145b4_209226ignoreE,(_ZN40_INTERNAL_8a7c34e2_4_k_cu_c5f145b4_209224cute7productE - _ZN40_INTERNAL_8a7c34e2_4_k_cu_c5f145b4_209224cuda3std3__442_GLOBAL__N__8a7c34e2_4_k_cu_c5f145b4_209226ignoreE)
_ZN40_INTERNAL_8a7c34e2_4_k_cu_c5f145b4_209224cuda3std3__442_GLOBAL__N__8a7c34e2_4_k_cu_c5f145b4_209226ignoreE:
	.zero		1
	.type		_ZN40_INTERNAL_8a7c34e2_4_k_cu_c5f145b4_209224cute7productE,@object
	.size		_ZN40_INTERNAL_8a7c34e2_4_k_cu_c5f145b4_209224cute7productE,(_ZN40_INTERNAL_8a7c34e2_4_k_cu_c5f145b4_209224cuda3std3__45__cpo3endE - _ZN40_INTERNAL_8a7c34e2_4_k_cu_c5f145b4_209224cute7productE)
_ZN40_INTERNAL_8a7c34e2_4_k_cu_c5f145b4_209224cute7productE:
	.zero		1
	.type		_ZN40_INTERNAL_8a7c34e2_4_k_cu_c5f145b4_209224cuda3std3__45__cpo3endE,@object
	.size		_ZN40_INTERNAL_8a7c34e2_4_k_cu_c5f145b4_209224cuda3std3__45__cpo3endE,(_ZN40_INTERNAL_8a7c34e2_4_k_cu_c5f145b4_209224cuda3std3__419piecewise_constructE - _ZN40_INTERNAL_8a7c34e2_4_k_cu_c5f145b4_209224cuda3std3__45__cpo3endE)
_ZN40_INTERNAL_8a7c34e2_4_k_cu_c5f145b4_209224cuda3std3__45__cpo3endE:
	.zero		1
	.type		_ZN40_INTERNAL_8a7c34e2_4_k_cu_c5f145b4_209224cuda3std3__419piecewise_constructE,@object
	.size		_ZN40_INTERNAL_8a7c34e2_4_k_cu_c5f145b4_209224cuda3std3__419piecewise_constructE,(_ZN40_INTERNAL_8a7c34e2_4_k_cu_c5f145b4_209224cuda3std3__45__cpo4cendE - _ZN40_INTERNAL_8a7c34e2_4_k_cu_c5f145b4_209224cuda3std3__419piecewise_constructE)
_ZN40_INTERNAL_8a7c34e2_4_k_cu_c5f145b4_209224cuda3std3__419piecewise_constructE:
	.zero		1
	.type		_ZN40_INTERNAL_8a7c34e2_4_k_cu_c5f145b4_209224cuda3std3__45__cpo4cendE,@object
	.size		_ZN40_INTERNAL_8a7c34e2_4_k_cu_c5f145b4_209224cuda3std3__45__cpo4cendE,(_ZN40_INTERNAL_8a7c34e2_4_k_cu_c5f145b4_209224cuda3std6ranges3__45__cpo4swapE - _ZN40_INTERNAL_8a7c34e2_4_k_cu_c5f145b4_209224cuda3std3__45__cpo4cendE)
_ZN40_INTERNAL_8a7c34e2_4_k_cu_c5f145b4_209224cuda3std3__45__cpo4cendE:
	.zero		1
	.type		_ZN40_INTERNAL_8a7c34e2_4_k_cu_c5f145b4_209224cuda3std6ranges3__45__cpo4swapE,@object
	.size		_ZN40_INTERNAL_8a7c34e2_4_k_cu_c5f145b4_209224cuda3std6ranges3__45__cpo4swapE,(.L_10 - _ZN40_INTERNAL_8a7c34e2_4_k_cu_c5f145b4_209224cuda3std6ranges3__45__cpo4swapE)
_ZN40_INTERNAL_8a7c34e2_4_k_cu_c5f145b4_209224cuda3std6ranges3__45__cpo4swapE:
	.zero		1
.L_10:


//--------------------- .nv.constant0._ZN7cutlass13device_kernelINS_4gemm6kernel13GemmUniversalIN4cute5tupleIJiiiiEEENS1_10collective13CollectiveMmaINS1_46MainloopSm100TmaUmmaWarpSpecializedBlockScaledILi6ELi2ELi2ENS5_IJNS4_1CILi4EEENSA_ILi2EEENSA_ILi1EEEEEEEENS5_IJNSA_ILi128EEESG_SG_EEENS5_IJNS_12float_e5m2_tENS_13float_ue8m0_tEEEENS5_IJNS5_IJlSD_lEEENS4_6LayoutINS5_IJNS5_IJNS5_IJNSA_ILi32EEESB_EEEiEEESP_NS5_IJSD_iEEEEEENS5_IJNS5_IJNS5_IJNSA_ILi16EEESB_EEEiEEENS5_IJNS5_IJNSA_ILi0EEESD_EEENSA_ILi512EEEEEENS5_IJSV_iEEEEEEEEEEESK_S12_NS4_8TiledMMAINS4_8MMA_AtomIJNS4_21SM100_MMA_MXF8F6F4_SSISI_SI_fSJ_Li128ELi128ELNS4_4UMMA5MajorE0ELS17_0ELNS16_7ScaleInE0ELS18_0EEEEEENSM_INS5_IJSD_SD_SD_EEENS5_IJSV_SV_SV_EEEEENS5_IJNS4_10UnderscoreES1E_S1E_EEEEENS5_IJNS4_23SM90_TMA_LOAD_MULTICASTES1H_EEENS5_IJNS4_14ComposedLayoutINS4_7SwizzleILi3ELi4ELi3EEENS4_18smem_ptr_flag_bitsILi8EEENSM_INS5_IJNSA_ILi8EEESG_EEENS5_IJSG_SD_EEEEEEENSM_INS5_IJNS5_IJNS5_IJSO_SD_EEENS5_IJSN_SD_EEEEEESD_NS5_IJSB_SD_EEEEEENS5_IJNS5_IJNS5_IJST_SX_EEESW_EEESV_NS5_IJSD_SX_EEEEEEEEEEEvNS4_8identityES1I_S23_vS24_EENS_8epilogue10collective18CollectiveEpilogueINS26_23Sm100TmaWarpSpecializedILi4ELi2ELi16ELb1ELb0EEEJNS5_IJNSA_ILi64EEESG_SG_EEENS5_IJNSM_IS2B_SD_EENSM_INS5_IJSS_SC_EEENS5_IJSD_S2B_EEEEEEEENS_10bfloat16_tESL_S2I_SL_NS26_6fusion15FusionCallbacksIS2A_NS2J_17LinearCombinationIS2I_fS2I_fLNS_15FloatRoundStyleE2EEES2C_S2H_JEEENS4_5SM1004TMEM4LOAD26SM100_TMEM_LOAD_32dp32b16xENS4_13SM90_TMA_LOADENS1J_INS1K_ILi1ELi4ELi3EEENS1M_ILi16EEENSM_INS5_IJS1O_SS_EEENS5_IJSS_SD_EEEEEEENS4_39AutoVectorizingCopyWithAssumedAlignmentILi128EEENS4_14SM90_TMA_STOREES2Z_S31_S31_EEEvvEEEEvNT_6ParamsE --------------------------
	.section	.nv.constant0._ZN7cutlass13device_kernelINS_4gemm6kernel13GemmUniversalIN4cute5tupleIJiiiiEEENS1_10collective13CollectiveMmaINS1_46MainloopSm100TmaUmmaWarpSpecializedBlockScaledILi6ELi2ELi2ENS5_IJNS4_1CILi4EEENSA_ILi2EEENSA_ILi1EEEEEEEENS5_IJNSA_ILi128EEESG_SG_EEENS5_IJNS_12float_e5m2_tENS_13float_ue8m0_tEEEENS5_IJNS5_IJlSD_lEEENS4_6LayoutINS5_IJNS5_IJNS5_IJNSA_ILi32EEESB_EEEiEEESP_NS5_IJSD_iEEEEEENS5_IJNS5_IJNS5_IJNSA_ILi16EEESB_EEEiEEENS5_IJNS5_IJNSA_ILi0EEESD_EEENSA_ILi512EEEEEENS5_IJSV_iEEEEEEEEEEESK_S12_NS4_8TiledMMAINS4_8MMA_AtomIJNS4_21SM100_MMA_MXF8F6F4_SSISI_SI_fSJ_Li128ELi128ELNS4_4UMMA5MajorE0ELS17_0ELNS16_7ScaleInE0ELS18_0EEEEEENSM_INS5_IJSD_SD_SD_EEENS5_IJSV_SV_SV_EEEEENS5_IJNS4_10UnderscoreES1E_S1E_EEEEENS5_IJNS4_23SM90_TMA_LOAD_MULTICASTES1H_EEENS5_IJNS4_14ComposedLayoutINS4_7SwizzleILi3ELi4ELi3EEENS4_18smem_ptr_flag_bitsILi8EEENSM_INS5_IJNSA_ILi8EEESG_EEENS5_IJSG_SD_EEEEEEENSM_INS5_IJNS5_IJNS5_IJSO_SD_EEENS5_IJSN_SD_EEEEEESD_NS5_IJSB_SD_EEEEEENS5_IJNS5_IJNS5_IJST_SX_EEESW_EEESV_NS5_IJSD_SX_EEEEEEEEEEEvNS4_8identityES1I_S23_vS24_EENS_8epilogue10collective18CollectiveEpilogueINS26_23Sm100TmaWarpSpecializedILi4ELi2ELi16ELb1ELb0EEEJNS5_IJNSA_ILi64EEESG_SG_EEENS5_IJNSM_IS2B_SD_EENSM_INS5_IJSS_SC_EEENS5_IJSD_S2B_EEEEEEEENS_10bfloat16_tESL_S2I_SL_NS26_6fusion15FusionCallbacksIS2A_NS2J_17LinearCombinationIS2I_fS2I_fLNS_15FloatRoundStyleE2EEES2C_S2H_JEEENS4_5SM1004TMEM4LOAD26SM100_TMEM_LOAD_32dp32b16xENS4_13SM90_TMA_LOADENS1J_INS1K_ILi1ELi4ELi3EEENS1M_ILi16EEENSM_INS5_IJS1O_SS_EEENS5_IJSS_SD_EEEEEEENS4_39AutoVectorizingCopyWithAssumedAlignmentILi128EEENS4_14SM90_TMA_STOREES2Z_S31_S31_EEEvvEEEEvNT_6ParamsE,"a",@progbits
	.sectionflags	@""
	.align	4
.nv.constant0._ZN7cutlass13device_kernelINS_4gemm6kernel13GemmUniversalIN4cute5tupleIJiiiiEEENS1_10collective13CollectiveMmaINS1_46MainloopSm100TmaUmmaWarpSpecializedBlockScaledILi6ELi2ELi2ENS5_IJNS4_1CILi4EEENSA_ILi2EEENSA_ILi1EEEEEEEENS5_IJNSA_ILi128EEESG_SG_EEENS5_IJNS_12float_e5m2_tENS_13float_ue8m0_tEEEENS5_IJNS5_IJlSD_lEEENS4_6LayoutINS5_IJNS5_IJNS5_IJNSA_ILi32EEESB_EEEiEEESP_NS5_IJSD_iEEEEEENS5_IJNS5_IJNS5_IJNSA_ILi16EEESB_EEEiEEENS5_IJNS5_IJNSA_ILi0EEESD_EEENSA_ILi512EEEEEENS5_IJSV_iEEEEEEEEEEESK_S12_NS4_8TiledMMAINS4_8MMA_AtomIJNS4_21SM100_MMA_MXF8F6F4_SSISI_SI_fSJ_Li128ELi128ELNS4_4UMMA5MajorE0ELS17_0ELNS16_7ScaleInE0ELS18_0EEEEEENSM_INS5_IJSD_SD_SD_EEENS5_IJSV_SV_SV_EEEEENS5_IJNS4_10UnderscoreES1E_S1E_EEEEENS5_IJNS4_23SM90_TMA_LOAD_MULTICASTES1H_EEENS5_IJNS4_14ComposedLayoutINS4_7SwizzleILi3ELi4ELi3EEENS4_18smem_ptr_flag_bitsILi8EEENSM_INS5_IJNSA_ILi8EEESG_EEENS5_IJSG_SD_EEEEEEENSM_INS5_IJNS5_IJNS5_IJSO_SD_EEENS5_IJSN_SD_EEEEEESD_NS5_IJSB_SD_EEEEEENS5_IJNS5_IJNS5_IJST_SX_EEESW_EEESV_NS5_IJSD_SX_EEEEEEEEEEEvNS4_8identityES1I_S23_vS24_EENS_8epilogue10collective18CollectiveEpilogueINS26_23Sm100TmaWarpSpecializedILi4ELi2ELi16ELb1ELb0EEEJNS5_IJNSA_ILi64EEESG_SG_EEENS5_IJNSM_IS2B_SD_EENSM_INS5_IJSS_SC_EEENS5_IJSD_S2B_EEEEEEEENS_10bfloat16_tESL_S2I_SL_NS26_6fusion15FusionCallbacksIS2A_NS2J_17LinearCombinationIS2I_fS2I_fLNS_15FloatRoundStyleE2EEES2C_S2H_JEEENS4_5SM1004TMEM4LOAD26SM100_TMEM_LOAD_32dp32b16xENS4_13SM90_TMA_LOADENS1J_INS1K_ILi1ELi4ELi3EEENS1M_ILi16EEENSM_INS5_IJS1O_SS_EEENS5_IJSS_SD_EEEEEEENS4_39AutoVectorizingCopyWithAssumedAlignmentILi128EEENS4_14SM90_TMA_STOREES2Z_S31_S31_EEEvvEEEEvNT_6ParamsE:
	.zero		3968


//--------------------- SYMBOLS --------------------------

	.type		.nv.reservedSmem.offset0,@object
	.size		.nv.reservedSmem.offset0,0x4
	.type		.nv.reservedSmem.cap,@object
	.size		.nv.reservedSmem.cap,0x4
	.type		__assertfail,@function
